//
// Generated by NVIDIA NVVM Compiler
//
// Compiler Build ID: CL-36424714
// Cuda compilation tools, release 13.0, V13.0.88
// Based on NVVM 20.0.0
//

.version 9.0
.target sm_100
.address_size 64

	// .globl	cci_cycle_batch_f32

.visible .entry cci_cycle_batch_f32(
	.param .u64 .ptr .align 1 cci_cycle_batch_f32_param_0,
	.param .u32 cci_cycle_batch_f32_param_1,
	.param .u32 cci_cycle_batch_f32_param_2,
	.param .u32 cci_cycle_batch_f32_param_3,
	.param .u64 .ptr .align 1 cci_cycle_batch_f32_param_4,
	.param .u64 .ptr .align 1 cci_cycle_batch_f32_param_5,
	.param .u64 .ptr .align 1 cci_cycle_batch_f32_param_6
)
{
	.local .align 16 .b8 	__local_depot0[16384];
	.reg .b64 	%SP;
	.reg .b64 	%SPL;
	.reg .pred 	%p<193>;
	.reg .b16 	%rs<10>;
	.reg .b32 	%r<246>;
	.reg .b32 	%f<752>;
	.reg .b64 	%rd<145>;

	mov.u64 	%SPL, __local_depot0;
	ld.param.u64 	%rd23, [cci_cycle_batch_f32_param_0];
	ld.param.u32 	%r101, [cci_cycle_batch_f32_param_1];
	ld.param.u32 	%r102, [cci_cycle_batch_f32_param_2];
	ld.param.u32 	%r103, [cci_cycle_batch_f32_param_3];
	ld.param.u64 	%rd21, [cci_cycle_batch_f32_param_4];
	ld.param.u64 	%rd24, [cci_cycle_batch_f32_param_6];
	cvta.to.global.u64 	%rd1, %rd24;
	cvta.to.global.u64 	%rd2, %rd23;
	add.u64 	%rd3, %SPL, 0;
	add.u64 	%rd4, %SPL, 8192;
	mov.u32 	%r104, %ctaid.x;
	mov.u32 	%r1, %ntid.x;
	mov.u32 	%r105, %tid.x;
	mad.lo.s32 	%r212, %r104, %r1, %r105;
	setp.ge.s32 	%p1, %r212, %r103;
	@%p1 bra 	$L__BB0_113;
	sub.s32 	%r3, %r101, %r102;
	and.b32  	%r4, %r101, 15;
	and.b32  	%r5, %r101, 7;
	add.s32 	%r6, %r102, 1;
	and.b32  	%r7, %r101, 2147483632;
	and.b32  	%r8, %r101, 3;
	neg.s32 	%r9, %r7;
	mul.wide.s32 	%rd5, %r101, 4;
	mov.u32 	%r106, %nctaid.x;
	mul.lo.s32 	%r10, %r1, %r106;
	cvta.to.global.u64 	%rd6, %rd21;
$L__BB0_2:
	ld.param.u64 	%rd141, [cci_cycle_batch_f32_param_5];
	setp.lt.s32 	%p2, %r101, 1;
	cvt.s64.s32 	%rd7, %r212;
	mul.wide.s32 	%rd27, %r212, 4;
	add.s64 	%rd28, %rd6, %rd27;
	ld.global.nc.u32 	%r12, [%rd28];
	cvta.to.global.u64 	%rd29, %rd141;
	add.s64 	%rd30, %rd29, %rd27;
	ld.global.nc.f32 	%f1, [%rd30];
	mul.wide.s32 	%rd31, %r212, %r101;
	shl.b64 	%rd32, %rd31, 2;
	add.s64 	%rd8, %rd1, %rd32;
	@%p2 bra 	$L__BB0_16;
	setp.lt.u32 	%p3, %r101, 16;
	mov.b32 	%r215, 0;
	@%p3 bra 	$L__BB0_6;
	mad.lo.s64 	%rd33, %rd5, %rd7, %rd1;
	add.s64 	%rd142, %rd33, 32;
	mov.u32 	%r213, %r9;
$L__BB0_5:
	.pragma "nounroll";
	mov.b32 	%r108, 2147483647;
	st.global.u32 	[%rd142+-32], %r108;
	st.global.u32 	[%rd142+-28], %r108;
	st.global.u32 	[%rd142+-24], %r108;
	st.global.u32 	[%rd142+-20], %r108;
	st.global.u32 	[%rd142+-16], %r108;
	st.global.u32 	[%rd142+-12], %r108;
	st.global.u32 	[%rd142+-8], %r108;
	st.global.u32 	[%rd142+-4], %r108;
	st.global.u32 	[%rd142], %r108;
	st.global.u32 	[%rd142+4], %r108;
	st.global.u32 	[%rd142+8], %r108;
	st.global.u32 	[%rd142+12], %r108;
	st.global.u32 	[%rd142+16], %r108;
	st.global.u32 	[%rd142+20], %r108;
	st.global.u32 	[%rd142+24], %r108;
	st.global.u32 	[%rd142+28], %r108;
	add.s32 	%r213, %r213, 16;
	add.s64 	%rd142, %rd142, 64;
	setp.ne.s32 	%p4, %r213, 0;
	mov.u32 	%r215, %r7;
	@%p4 bra 	$L__BB0_5;
$L__BB0_6:
	setp.eq.s32 	%p5, %r4, 0;
	@%p5 bra 	$L__BB0_16;
	add.s32 	%r109, %r4, -1;
	setp.lt.u32 	%p6, %r109, 7;
	@%p6 bra 	$L__BB0_9;
	mul.wide.u32 	%rd34, %r215, 4;
	add.s64 	%rd35, %rd8, %rd34;
	mov.b32 	%r110, 2147483647;
	st.global.u32 	[%rd35], %r110;
	st.global.u32 	[%rd35+4], %r110;
	st.global.u32 	[%rd35+8], %r110;
	st.global.u32 	[%rd35+12], %r110;
	st.global.u32 	[%rd35+16], %r110;
	st.global.u32 	[%rd35+20], %r110;
	st.global.u32 	[%rd35+24], %r110;
	st.global.u32 	[%rd35+28], %r110;
	add.s32 	%r215, %r215, 8;
$L__BB0_9:
	setp.eq.s32 	%p7, %r5, 0;
	@%p7 bra 	$L__BB0_16;
	add.s32 	%r111, %r5, -1;
	setp.lt.u32 	%p8, %r111, 3;
	@%p8 bra 	$L__BB0_12;
	mul.wide.u32 	%rd36, %r215, 4;
	add.s64 	%rd37, %rd8, %rd36;
	mov.b32 	%r112, 2147483647;
	st.global.u32 	[%rd37], %r112;
	st.global.u32 	[%rd37+4], %r112;
	st.global.u32 	[%rd37+8], %r112;
	st.global.u32 	[%rd37+12], %r112;
	add.s32 	%r215, %r215, 4;
$L__BB0_12:
	setp.eq.s32 	%p9, %r8, 0;
	@%p9 bra 	$L__BB0_16;
	setp.eq.s32 	%p10, %r8, 1;
	mul.wide.u32 	%rd38, %r215, 4;
	add.s64 	%rd12, %rd8, %rd38;
	mov.b32 	%r113, 2147483647;
	st.global.u32 	[%rd12], %r113;
	@%p10 bra 	$L__BB0_16;
	setp.eq.s32 	%p11, %r8, 2;
	mov.b32 	%r114, 2147483647;
	st.global.u32 	[%rd12+4], %r114;
	@%p11 bra 	$L__BB0_16;
	mov.b32 	%r115, 2147483647;
	st.global.u32 	[%rd12+8], %r115;
$L__BB0_16:
	setp.lt.s32 	%p12, %r12, 1;
	setp.gt.s32 	%p13, %r12, %r101;
	shl.b32 	%r116, %r12, 1;
	setp.lt.s32 	%p14, %r3, %r116;
	or.pred  	%p15, %p12, %p14;
	or.pred  	%p16, %p15, %p13;
	@%p16 bra 	$L__BB0_112;
	cvt.rn.f32.u32 	%f137, %r12;
	rcp.rn.f32 	%f2, %f137;
	add.s32 	%r118, %r12, 1;
	shr.u32 	%r119, %r118, 1;
	cvt.rn.f32.u32 	%f138, %r119;
	add.f32 	%f139, %f138, 0f3F800000;
	mov.f32 	%f140, 0f40000000;
	div.rn.f32 	%f3, %f140, %f139;
	add.f32 	%f141, %f137, 0f3F800000;
	div.rn.f32 	%f4, %f140, %f141;
	sqrt.rn.f32 	%f5, %f137;
	mov.b32 	%r20, %f5;
	abs.f32 	%f142, %f5;
	setp.nan.f32 	%p17, %f142, %f142;
	mov.b32 	%r117, 0;
	mov.u32 	%r217, %r117;
	@%p17 bra 	$L__BB0_24;
	setp.ge.f32 	%p18, %f5, 0f5F000000;
	mov.b32 	%r217, -1;
	@%p18 bra 	$L__BB0_24;
	setp.le.f32 	%p19, %f5, 0fDF000000;
	mov.u32 	%r217, %r117;
	@%p19 bra 	$L__BB0_24;
	shr.u32 	%r122, %r20, 23;
	and.b32  	%r21, %r122, 255;
	cvt.u64.u32 	%rd40, %r20;
	shl.b64 	%rd41, %rd40, 39;
	and.b64  	%rd42, %rd41, 4611685468671574016;
	or.b64  	%rd13, %rd42, 4611686018427387904;
	setp.lt.u32 	%p20, %r21, 126;
	mov.b64 	%rd143, 0;
	mov.u64 	%rd144, %rd143;
	@%p20 bra 	$L__BB0_23;
	setp.eq.s32 	%p21, %r21, 189;
	mov.u64 	%rd143, %rd13;
	@%p21 bra 	$L__BB0_23;
	add.s32 	%r123, %r21, -125;
	shl.b64 	%rd44, %rd13, %r123;
	sub.s32 	%r124, 189, %r21;
	shr.u64 	%rd143, %rd13, %r124;
	shr.u64 	%rd144, %rd44, 63;
$L__BB0_23:
	add.s64 	%rd45, %rd144, %rd143;
	setp.lt.s32 	%p22, %r20, 0;
	neg.s64 	%rd46, %rd45;
	selp.b64 	%rd47, %rd46, %rd45, %p22;
	cvt.u32.u64 	%r217, %rd47;
$L__BB0_24:
	max.s32 	%r24, %r217, 1;
	add.s32 	%r25, %r12, %r102;
	max.s32 	%r125, %r25, %r6;
	sub.s32 	%r26, %r125, %r102;
	and.b32  	%r27, %r26, 15;
	sub.s32 	%r28, %r102, %r125;
	setp.gt.u32 	%p23, %r28, -16;
	mov.f32 	%f685, 0f00000000;
	mov.u32 	%r220, %r102;
	@%p23 bra 	$L__BB0_27;
	and.b32  	%r29, %r26, -16;
	mov.b32 	%r219, 0;
	mov.f32 	%f685, 0f00000000;
	mov.u32 	%r220, %r102;
$L__BB0_26:
	.pragma "nounroll";
	mul.wide.s32 	%rd48, %r220, 4;
	add.s64 	%rd49, %rd2, %rd48;
	ld.global.nc.f32 	%f146, [%rd49];
	add.f32 	%f147, %f685, %f146;
	ld.global.nc.f32 	%f148, [%rd49+4];
	add.f32 	%f149, %f147, %f148;
	ld.global.nc.f32 	%f150, [%rd49+8];
	add.f32 	%f151, %f149, %f150;
	ld.global.nc.f32 	%f152, [%rd49+12];
	add.f32 	%f153, %f151, %f152;
	ld.global.nc.f32 	%f154, [%rd49+16];
	add.f32 	%f155, %f153, %f154;
	ld.global.nc.f32 	%f156, [%rd49+20];
	add.f32 	%f157, %f155, %f156;
	ld.global.nc.f32 	%f158, [%rd49+24];
	add.f32 	%f159, %f157, %f158;
	ld.global.nc.f32 	%f160, [%rd49+28];
	add.f32 	%f161, %f159, %f160;
	ld.global.nc.f32 	%f162, [%rd49+32];
	add.f32 	%f163, %f161, %f162;
	ld.global.nc.f32 	%f164, [%rd49+36];
	add.f32 	%f165, %f163, %f164;
	ld.global.nc.f32 	%f166, [%rd49+40];
	add.f32 	%f167, %f165, %f166;
	ld.global.nc.f32 	%f168, [%rd49+44];
	add.f32 	%f169, %f167, %f168;
	ld.global.nc.f32 	%f170, [%rd49+48];
	add.f32 	%f171, %f169, %f170;
	ld.global.nc.f32 	%f172, [%rd49+52];
	add.f32 	%f173, %f171, %f172;
	ld.global.nc.f32 	%f174, [%rd49+56];
	add.f32 	%f175, %f173, %f174;
	ld.global.nc.f32 	%f176, [%rd49+60];
	add.f32 	%f685, %f175, %f176;
	add.s32 	%r220, %r220, 16;
	add.s32 	%r219, %r219, 16;
	setp.ne.s32 	%p24, %r219, %r29;
	@%p24 bra 	$L__BB0_26;
$L__BB0_27:
	setp.eq.s32 	%p25, %r27, 0;
	@%p25 bra 	$L__BB0_37;
	and.b32  	%r35, %r26, 7;
	setp.lt.u32 	%p26, %r27, 8;
	@%p26 bra 	$L__BB0_30;
	mul.wide.s32 	%rd50, %r220, 4;
	add.s64 	%rd51, %rd2, %rd50;
	ld.global.nc.f32 	%f178, [%rd51];
	add.f32 	%f179, %f685, %f178;
	ld.global.nc.f32 	%f180, [%rd51+4];
	add.f32 	%f181, %f179, %f180;
	ld.global.nc.f32 	%f182, [%rd51+8];
	add.f32 	%f183, %f181, %f182;
	ld.global.nc.f32 	%f184, [%rd51+12];
	add.f32 	%f185, %f183, %f184;
	ld.global.nc.f32 	%f186, [%rd51+16];
	add.f32 	%f187, %f185, %f186;
	ld.global.nc.f32 	%f188, [%rd51+20];
	add.f32 	%f189, %f187, %f188;
	ld.global.nc.f32 	%f190, [%rd51+24];
	add.f32 	%f191, %f189, %f190;
	ld.global.nc.f32 	%f192, [%rd51+28];
	add.f32 	%f685, %f191, %f192;
	add.s32 	%r220, %r220, 8;
$L__BB0_30:
	setp.eq.s32 	%p27, %r35, 0;
	@%p27 bra 	$L__BB0_37;
	and.b32  	%r38, %r26, 3;
	setp.lt.u32 	%p28, %r35, 4;
	@%p28 bra 	$L__BB0_33;
	mul.wide.s32 	%rd52, %r220, 4;
	add.s64 	%rd53, %rd2, %rd52;
	ld.global.nc.f32 	%f194, [%rd53];
	add.f32 	%f195, %f685, %f194;
	ld.global.nc.f32 	%f196, [%rd53+4];
	add.f32 	%f197, %f195, %f196;
	ld.global.nc.f32 	%f198, [%rd53+8];
	add.f32 	%f199, %f197, %f198;
	ld.global.nc.f32 	%f200, [%rd53+12];
	add.f32 	%f685, %f199, %f200;
	add.s32 	%r220, %r220, 4;
$L__BB0_33:
	setp.eq.s32 	%p29, %r38, 0;
	@%p29 bra 	$L__BB0_37;
	mul.wide.s32 	%rd54, %r220, 4;
	add.s64 	%rd18, %rd2, %rd54;
	ld.global.nc.f32 	%f201, [%rd18];
	add.f32 	%f685, %f685, %f201;
	setp.eq.s32 	%p30, %r38, 1;
	@%p30 bra 	$L__BB0_37;
	ld.global.nc.f32 	%f202, [%rd18+4];
	add.f32 	%f685, %f685, %f202;
	setp.eq.s32 	%p31, %r38, 2;
	@%p31 bra 	$L__BB0_37;
	ld.global.nc.f32 	%f203, [%rd18+8];
	add.f32 	%f685, %f685, %f203;
$L__BB0_37:
	mul.f32 	%f20, %f2, %f685;
	mov.f32 	%f693, 0f00000000;
	mov.u32 	%r225, %r102;
	@%p23 bra 	$L__BB0_40;
	and.b32  	%r41, %r26, -16;
	mov.b32 	%r224, 0;
	mov.f32 	%f693, 0f00000000;
	mov.u32 	%r225, %r102;
$L__BB0_39:
	.pragma "nounroll";
	mul.wide.s32 	%rd55, %r225, 4;
	add.s64 	%rd56, %rd2, %rd55;
	ld.global.nc.f32 	%f207, [%rd56];
	sub.f32 	%f208, %f207, %f20;
	abs.f32 	%f209, %f208;
	add.f32 	%f210, %f693, %f209;
	ld.global.nc.f32 	%f211, [%rd56+4];
	sub.f32 	%f212, %f211, %f20;
	abs.f32 	%f213, %f212;
	add.f32 	%f214, %f210, %f213;
	ld.global.nc.f32 	%f215, [%rd56+8];
	sub.f32 	%f216, %f215, %f20;
	abs.f32 	%f217, %f216;
	add.f32 	%f218, %f214, %f217;
	ld.global.nc.f32 	%f219, [%rd56+12];
	sub.f32 	%f220, %f219, %f20;
	abs.f32 	%f221, %f220;
	add.f32 	%f222, %f218, %f221;
	ld.global.nc.f32 	%f223, [%rd56+16];
	sub.f32 	%f224, %f223, %f20;
	abs.f32 	%f225, %f224;
	add.f32 	%f226, %f222, %f225;
	ld.global.nc.f32 	%f227, [%rd56+20];
	sub.f32 	%f228, %f227, %f20;
	abs.f32 	%f229, %f228;
	add.f32 	%f230, %f226, %f229;
	ld.global.nc.f32 	%f231, [%rd56+24];
	sub.f32 	%f232, %f231, %f20;
	abs.f32 	%f233, %f232;
	add.f32 	%f234, %f230, %f233;
	ld.global.nc.f32 	%f235, [%rd56+28];
	sub.f32 	%f236, %f235, %f20;
	abs.f32 	%f237, %f236;
	add.f32 	%f238, %f234, %f237;
	ld.global.nc.f32 	%f239, [%rd56+32];
	sub.f32 	%f240, %f239, %f20;
	abs.f32 	%f241, %f240;
	add.f32 	%f242, %f238, %f241;
	ld.global.nc.f32 	%f243, [%rd56+36];
	sub.f32 	%f244, %f243, %f20;
	abs.f32 	%f245, %f244;
	add.f32 	%f246, %f242, %f245;
	ld.global.nc.f32 	%f247, [%rd56+40];
	sub.f32 	%f248, %f247, %f20;
	abs.f32 	%f249, %f248;
	add.f32 	%f250, %f246, %f249;
	ld.global.nc.f32 	%f251, [%rd56+44];
	sub.f32 	%f252, %f251, %f20;
	abs.f32 	%f253, %f252;
	add.f32 	%f254, %f250, %f253;
	ld.global.nc.f32 	%f255, [%rd56+48];
	sub.f32 	%f256, %f255, %f20;
	abs.f32 	%f257, %f256;
	add.f32 	%f258, %f254, %f257;
	ld.global.nc.f32 	%f259, [%rd56+52];
	sub.f32 	%f260, %f259, %f20;
	abs.f32 	%f261, %f260;
	add.f32 	%f262, %f258, %f261;
	ld.global.nc.f32 	%f263, [%rd56+56];
	sub.f32 	%f264, %f263, %f20;
	abs.f32 	%f265, %f264;
	add.f32 	%f266, %f262, %f265;
	ld.global.nc.f32 	%f267, [%rd56+60];
	sub.f32 	%f268, %f267, %f20;
	abs.f32 	%f269, %f268;
	add.f32 	%f693, %f266, %f269;
	add.s32 	%r225, %r225, 16;
	add.s32 	%r224, %r224, 16;
	setp.ne.s32 	%p33, %r224, %r41;
	@%p33 bra 	$L__BB0_39;
$L__BB0_40:
	setp.eq.s32 	%p34, %r27, 0;
	@%p34 bra 	$L__BB0_50;
	and.b32  	%r47, %r26, 7;
	setp.lt.u32 	%p35, %r27, 8;
	@%p35 bra 	$L__BB0_43;
	mul.wide.s32 	%rd57, %r225, 4;
	add.s64 	%rd58, %rd2, %rd57;
	ld.global.nc.f32 	%f271, [%rd58];
	sub.f32 	%f272, %f271, %f20;
	abs.f32 	%f273, %f272;
	add.f32 	%f274, %f693, %f273;
	ld.global.nc.f32 	%f275, [%rd58+4];
	sub.f32 	%f276, %f275, %f20;
	abs.f32 	%f277, %f276;
	add.f32 	%f278, %f274, %f277;
	ld.global.nc.f32 	%f279, [%rd58+8];
	sub.f32 	%f280, %f279, %f20;
	abs.f32 	%f281, %f280;
	add.f32 	%f282, %f278, %f281;
	ld.global.nc.f32 	%f283, [%rd58+12];
	sub.f32 	%f284, %f283, %f20;
	abs.f32 	%f285, %f284;
	add.f32 	%f286, %f282, %f285;
	ld.global.nc.f32 	%f287, [%rd58+16];
	sub.f32 	%f288, %f287, %f20;
	abs.f32 	%f289, %f288;
	add.f32 	%f290, %f286, %f289;
	ld.global.nc.f32 	%f291, [%rd58+20];
	sub.f32 	%f292, %f291, %f20;
	abs.f32 	%f293, %f292;
	add.f32 	%f294, %f290, %f293;
	ld.global.nc.f32 	%f295, [%rd58+24];
	sub.f32 	%f296, %f295, %f20;
	abs.f32 	%f297, %f296;
	add.f32 	%f298, %f294, %f297;
	ld.global.nc.f32 	%f299, [%rd58+28];
	sub.f32 	%f300, %f299, %f20;
	abs.f32 	%f301, %f300;
	add.f32 	%f693, %f298, %f301;
	add.s32 	%r225, %r225, 8;
$L__BB0_43:
	setp.eq.s32 	%p36, %r47, 0;
	@%p36 bra 	$L__BB0_50;
	and.b32  	%r50, %r26, 3;
	setp.lt.u32 	%p37, %r47, 4;
	@%p37 bra 	$L__BB0_46;
	mul.wide.s32 	%rd59, %r225, 4;
	add.s64 	%rd60, %rd2, %rd59;
	ld.global.nc.f32 	%f303, [%rd60];
	sub.f32 	%f304, %f303, %f20;
	abs.f32 	%f305, %f304;
	add.f32 	%f306, %f693, %f305;
	ld.global.nc.f32 	%f307, [%rd60+4];
	sub.f32 	%f308, %f307, %f20;
	abs.f32 	%f309, %f308;
	add.f32 	%f310, %f306, %f309;
	ld.global.nc.f32 	%f311, [%rd60+8];
	sub.f32 	%f312, %f311, %f20;
	abs.f32 	%f313, %f312;
	add.f32 	%f314, %f310, %f313;
	ld.global.nc.f32 	%f315, [%rd60+12];
	sub.f32 	%f316, %f315, %f20;
	abs.f32 	%f317, %f316;
	add.f32 	%f693, %f314, %f317;
	add.s32 	%r225, %r225, 4;
$L__BB0_46:
	setp.eq.s32 	%p38, %r50, 0;
	@%p38 bra 	$L__BB0_50;
	mul.wide.s32 	%rd61, %r225, 4;
	add.s64 	%rd19, %rd2, %rd61;
	ld.global.nc.f32 	%f318, [%rd19];
	sub.f32 	%f319, %f318, %f20;
	abs.f32 	%f320, %f319;
	add.f32 	%f693, %f693, %f320;
	setp.eq.s32 	%p39, %r50, 1;
	@%p39 bra 	$L__BB0_50;
	ld.global.nc.f32 	%f321, [%rd19+4];
	sub.f32 	%f322, %f321, %f20;
	abs.f32 	%f323, %f322;
	add.f32 	%f693, %f693, %f323;
	setp.eq.s32 	%p40, %r50, 2;
	@%p40 bra 	$L__BB0_50;
	ld.global.nc.f32 	%f324, [%rd19+8];
	sub.f32 	%f325, %f324, %f20;
	abs.f32 	%f326, %f325;
	add.f32 	%f693, %f693, %f326;
$L__BB0_50:
	add.s32 	%r53, %r25, -1;
	mul.f32 	%f328, %f2, %f693;
	mul.f32 	%f35, %f328, 0f3C75C28F;
	setp.eq.f32 	%p41, %f35, 0f00000000;
	mov.f32 	%f700, 0f00000000;
	@%p41 bra 	$L__BB0_52;
	mul.wide.s32 	%rd62, %r25, 4;
	add.s64 	%rd63, %rd2, %rd62;
	ld.global.nc.f32 	%f329, [%rd63+-4];
	sub.f32 	%f330, %f329, %f20;
	div.rn.f32 	%f700, %f330, %f35;
$L__BB0_52:
	setp.gt.u32 	%p42, %r12, 2048;
	setp.gt.s32 	%p43, %r25, %r101;
	or.pred  	%p44, %p42, %p43;
	@%p44 bra 	$L__BB0_112;
	cvt.rn.f32.u32 	%f38, %r24;
	and.b32  	%r54, %r12, 15;
	and.b32  	%r55, %r12, 7;
	and.b32  	%r56, %r12, 4080;
	and.b32  	%r57, %r12, 3;
	mov.f32 	%f713, 0f00000000;
	mov.b16 	%rs9, 0;
	mov.f32 	%f750, 0f7FFFFFFF;
	mov.b32 	%r229, 0;
	mov.u32 	%r228, %r53;
	mov.u32 	%r230, %r229;
	mov.f32 	%f732, %f750;
	mov.f32 	%f731, %f750;
	mov.u32 	%r237, %r229;
	mov.f32 	%f712, %f750;
	mov.f32 	%f701, %f700;
$L__BB0_54:
	mov.f32 	%f40, %f732;
	mov.f32 	%f39, %f750;
	mov.u32 	%r58, %r228;
	mul.wide.s32 	%rd64, %r58, 4;
	add.s64 	%rd65, %rd2, %rd64;
	ld.global.nc.f32 	%f47, [%rd65];
	sub.s32 	%r129, %r58, %r12;
	mul.wide.s32 	%rd66, %r129, 4;
	add.s64 	%rd67, %rd2, %rd66;
	ld.global.nc.f32 	%f334, [%rd67];
	sub.f32 	%f335, %f685, %f334;
	add.f32 	%f685, %f47, %f335;
	mul.f32 	%f49, %f2, %f685;
	add.s32 	%r228, %r58, 1;
	sub.s32 	%r234, %r228, %r12;
	setp.gt.s32 	%p45, %r234, %r58;
	mov.f32 	%f710, 0f00000000;
	@%p45 bra 	$L__BB0_68;
	add.s32 	%r130, %r12, -1;
	setp.lt.u32 	%p46, %r130, 15;
	mov.f32 	%f710, 0f00000000;
	@%p46 bra 	$L__BB0_58;
	mov.b32 	%r233, 0;
	mov.f32 	%f710, 0f00000000;
$L__BB0_57:
	.pragma "nounroll";
	mul.wide.s32 	%rd68, %r234, 4;
	add.s64 	%rd69, %rd2, %rd68;
	ld.global.nc.f32 	%f339, [%rd69];
	sub.f32 	%f340, %f339, %f49;
	abs.f32 	%f341, %f340;
	add.f32 	%f342, %f710, %f341;
	ld.global.nc.f32 	%f343, [%rd69+4];
	sub.f32 	%f344, %f343, %f49;
	abs.f32 	%f345, %f344;
	add.f32 	%f346, %f342, %f345;
	ld.global.nc.f32 	%f347, [%rd69+8];
	sub.f32 	%f348, %f347, %f49;
	abs.f32 	%f349, %f348;
	add.f32 	%f350, %f346, %f349;
	ld.global.nc.f32 	%f351, [%rd69+12];
	sub.f32 	%f352, %f351, %f49;
	abs.f32 	%f353, %f352;
	add.f32 	%f354, %f350, %f353;
	ld.global.nc.f32 	%f355, [%rd69+16];
	sub.f32 	%f356, %f355, %f49;
	abs.f32 	%f357, %f356;
	add.f32 	%f358, %f354, %f357;
	ld.global.nc.f32 	%f359, [%rd69+20];
	sub.f32 	%f360, %f359, %f49;
	abs.f32 	%f361, %f360;
	add.f32 	%f362, %f358, %f361;
	ld.global.nc.f32 	%f363, [%rd69+24];
	sub.f32 	%f364, %f363, %f49;
	abs.f32 	%f365, %f364;
	add.f32 	%f366, %f362, %f365;
	ld.global.nc.f32 	%f367, [%rd69+28];
	sub.f32 	%f368, %f367, %f49;
	abs.f32 	%f369, %f368;
	add.f32 	%f370, %f366, %f369;
	ld.global.nc.f32 	%f371, [%rd69+32];
	sub.f32 	%f372, %f371, %f49;
	abs.f32 	%f373, %f372;
	add.f32 	%f374, %f370, %f373;
	ld.global.nc.f32 	%f375, [%rd69+36];
	sub.f32 	%f376, %f375, %f49;
	abs.f32 	%f377, %f376;
	add.f32 	%f378, %f374, %f377;
	ld.global.nc.f32 	%f379, [%rd69+40];
	sub.f32 	%f380, %f379, %f49;
	abs.f32 	%f381, %f380;
	add.f32 	%f382, %f378, %f381;
	ld.global.nc.f32 	%f383, [%rd69+44];
	sub.f32 	%f384, %f383, %f49;
	abs.f32 	%f385, %f384;
	add.f32 	%f386, %f382, %f385;
	ld.global.nc.f32 	%f387, [%rd69+48];
	sub.f32 	%f388, %f387, %f49;
	abs.f32 	%f389, %f388;
	add.f32 	%f390, %f386, %f389;
	ld.global.nc.f32 	%f391, [%rd69+52];
	sub.f32 	%f392, %f391, %f49;
	abs.f32 	%f393, %f392;
	add.f32 	%f394, %f390, %f393;
	ld.global.nc.f32 	%f395, [%rd69+56];
	sub.f32 	%f396, %f395, %f49;
	abs.f32 	%f397, %f396;
	add.f32 	%f398, %f394, %f397;
	ld.global.nc.f32 	%f399, [%rd69+60];
	sub.f32 	%f400, %f399, %f49;
	abs.f32 	%f401, %f400;
	add.f32 	%f710, %f398, %f401;
	add.s32 	%r234, %r234, 16;
	add.s32 	%r233, %r233, 16;
	setp.ne.s32 	%p47, %r233, %r56;
	@%p47 bra 	$L__BB0_57;
$L__BB0_58:
	setp.eq.s32 	%p48, %r54, 0;
	@%p48 bra 	$L__BB0_68;
	add.s32 	%r132, %r54, -1;
	setp.lt.u32 	%p49, %r132, 7;
	@%p49 bra 	$L__BB0_61;
	mul.wide.s32 	%rd70, %r234, 4;
	add.s64 	%rd71, %rd2, %rd70;
	ld.global.nc.f32 	%f403, [%rd71];
	sub.f32 	%f404, %f403, %f49;
	abs.f32 	%f405, %f404;
	add.f32 	%f406, %f710, %f405;
	ld.global.nc.f32 	%f407, [%rd71+4];
	sub.f32 	%f408, %f407, %f49;
	abs.f32 	%f409, %f408;
	add.f32 	%f410, %f406, %f409;
	ld.global.nc.f32 	%f411, [%rd71+8];
	sub.f32 	%f412, %f411, %f49;
	abs.f32 	%f413, %f412;
	add.f32 	%f414, %f410, %f413;
	ld.global.nc.f32 	%f415, [%rd71+12];
	sub.f32 	%f416, %f415, %f49;
	abs.f32 	%f417, %f416;
	add.f32 	%f418, %f414, %f417;
	ld.global.nc.f32 	%f419, [%rd71+16];
	sub.f32 	%f420, %f419, %f49;
	abs.f32 	%f421, %f420;
	add.f32 	%f422, %f418, %f421;
	ld.global.nc.f32 	%f423, [%rd71+20];
	sub.f32 	%f424, %f423, %f49;
	abs.f32 	%f425, %f424;
	add.f32 	%f426, %f422, %f425;
	ld.global.nc.f32 	%f427, [%rd71+24];
	sub.f32 	%f428, %f427, %f49;
	abs.f32 	%f429, %f428;
	add.f32 	%f430, %f426, %f429;
	ld.global.nc.f32 	%f431, [%rd71+28];
	sub.f32 	%f432, %f431, %f49;
	abs.f32 	%f433, %f432;
	add.f32 	%f710, %f430, %f433;
	add.s32 	%r234, %r234, 8;
$L__BB0_61:
	setp.eq.s32 	%p50, %r55, 0;
	@%p50 bra 	$L__BB0_68;
	add.s32 	%r133, %r55, -1;
	setp.lt.u32 	%p51, %r133, 3;
	@%p51 bra 	$L__BB0_64;
	mul.wide.s32 	%rd72, %r234, 4;
	add.s64 	%rd73, %rd2, %rd72;
	ld.global.nc.f32 	%f435, [%rd73];
	sub.f32 	%f436, %f435, %f49;
	abs.f32 	%f437, %f436;
	add.f32 	%f438, %f710, %f437;
	ld.global.nc.f32 	%f439, [%rd73+4];
	sub.f32 	%f440, %f439, %f49;
	abs.f32 	%f441, %f440;
	add.f32 	%f442, %f438, %f441;
	ld.global.nc.f32 	%f443, [%rd73+8];
	sub.f32 	%f444, %f443, %f49;
	abs.f32 	%f445, %f444;
	add.f32 	%f446, %f442, %f445;
	ld.global.nc.f32 	%f447, [%rd73+12];
	sub.f32 	%f448, %f447, %f49;
	abs.f32 	%f449, %f448;
	add.f32 	%f710, %f446, %f449;
	add.s32 	%r234, %r234, 4;
$L__BB0_64:
	setp.eq.s32 	%p52, %r57, 0;
	@%p52 bra 	$L__BB0_68;
	setp.eq.s32 	%p53, %r57, 1;
	mul.wide.s32 	%rd74, %r234, 4;
	add.s64 	%rd20, %rd2, %rd74;
	ld.global.nc.f32 	%f450, [%rd20];
	sub.f32 	%f451, %f450, %f49;
	abs.f32 	%f452, %f451;
	add.f32 	%f710, %f710, %f452;
	@%p53 bra 	$L__BB0_68;
	setp.eq.s32 	%p54, %r57, 2;
	ld.global.nc.f32 	%f453, [%rd20+4];
	sub.f32 	%f454, %f453, %f49;
	abs.f32 	%f455, %f454;
	add.f32 	%f710, %f710, %f455;
	@%p54 bra 	$L__BB0_68;
	ld.global.nc.f32 	%f456, [%rd20+8];
	sub.f32 	%f457, %f456, %f49;
	abs.f32 	%f458, %f457;
	add.f32 	%f710, %f710, %f458;
$L__BB0_68:
	mul.f32 	%f460, %f2, %f710;
	mul.f32 	%f64, %f460, 0f3C75C28F;
	setp.eq.f32 	%p55, %f64, 0f00000000;
	mov.f32 	%f711, 0f00000000;
	@%p55 bra 	$L__BB0_70;
	sub.f32 	%f461, %f47, %f49;
	div.rn.f32 	%f711, %f461, %f64;
$L__BB0_70:
	mul.f32 	%f462, %f3, %f711;
	mov.f32 	%f463, 0f3F800000;
	sub.f32 	%f464, %f463, %f3;
	fma.rn.f32 	%f701, %f464, %f701, %f462;
	mul.f32 	%f465, %f4, %f711;
	sub.f32 	%f466, %f463, %f4;
	fma.rn.f32 	%f700, %f466, %f700, %f465;
	add.f32 	%f467, %f701, %f701;
	sub.f32 	%f69, %f467, %f700;
	and.b16  	%rs5, %rs9, 255;
	setp.ne.s16 	%p56, %rs5, 0;
	@%p56 bra 	$L__BB0_73;
	abs.f32 	%f470, %f69;
	setp.equ.f32 	%p57, %f470, 0f7F800000;
	mov.b16 	%rs9, 0;
	@%p57 bra 	$L__BB0_74;
	add.f32 	%f713, %f713, %f69;
	add.s32 	%r237, %r237, 1;
	setp.ge.s32 	%p58, %r237, %r24;
	div.rn.f32 	%f471, %f713, %f38;
	selp.f32 	%f712, %f471, %f712, %p58;
	selp.u16 	%rs9, 1, 0, %p58;
	bra.uni 	$L__BB0_74;
$L__BB0_73:
	add.s32 	%r134, %r24, -1;
	cvt.rn.f32.u32 	%f468, %r134;
	fma.rn.f32 	%f469, %f712, %f468, %f69;
	div.rn.f32 	%f712, %f469, %f38;
	mov.b16 	%rs9, 1;
$L__BB0_74:
	rem.s32 	%r75, %r58, %r12;
	mul.wide.s32 	%rd75, %r75, 4;
	add.s64 	%rd76, %rd3, %rd75;
	st.local.f32 	[%rd76], %f712;
	setp.lt.s32 	%p59, %r230, %r12;
	selp.u32 	%r135, 1, 0, %p59;
	add.s32 	%r230, %r230, %r135;
	setp.lt.s32 	%p60, %r58, %r53;
	mov.f32 	%f733, 0f7FFFFFFF;
	mov.f32 	%f732, %f40;
	@%p60 bra 	$L__BB0_93;
	setp.eq.s32 	%p61, %r230, 0;
	mov.f32 	%f729, 0fFF800000;
	mov.f32 	%f728, 0f7F800000;
	@%p61 bra 	$L__BB0_87;
	min.s32 	%r137, %r230, %r12;
	max.s32 	%r77, %r137, 1;
	and.b32  	%r78, %r77, 7;
	setp.lt.s32 	%p62, %r137, 8;
	mov.f32 	%f728, 0f7F800000;
	mov.f32 	%f729, 0fFF800000;
	mov.b32 	%r240, 0;
	@%p62 bra 	$L__BB0_79;
	and.b32  	%r240, %r77, 2147483640;
	mov.f32 	%f728, 0f7F800000;
	mov.f32 	%f729, 0fFF800000;
	mov.b32 	%r238, 0;
$L__BB0_78:
	.pragma "nounroll";
	sub.s32 	%r139, %r58, %r238;
	rem.s32 	%r140, %r139, %r12;
	mul.wide.s32 	%rd77, %r140, 4;
	add.s64 	%rd78, %rd3, %rd77;
	ld.local.f32 	%f480, [%rd78];
	abs.f32 	%f481, %f480;
	setp.equ.f32 	%p63, %f481, 0f7F800000;
	setp.lt.f32 	%p64, %f480, %f728;
	selp.f32 	%f482, %f480, %f728, %p64;
	setp.gt.f32 	%p65, %f480, %f729;
	selp.f32 	%f483, %f480, %f729, %p65;
	selp.f32 	%f484, %f728, %f482, %p63;
	selp.f32 	%f485, %f729, %f483, %p63;
	not.b32 	%r141, %r238;
	add.s32 	%r142, %r58, %r141;
	rem.s32 	%r143, %r142, %r12;
	mul.wide.s32 	%rd79, %r143, 4;
	add.s64 	%rd80, %rd3, %rd79;
	ld.local.f32 	%f486, [%rd80];
	abs.f32 	%f487, %f486;
	setp.equ.f32 	%p66, %f487, 0f7F800000;
	setp.lt.f32 	%p67, %f486, %f484;
	selp.f32 	%f488, %f486, %f484, %p67;
	setp.gt.f32 	%p68, %f486, %f485;
	selp.f32 	%f489, %f486, %f485, %p68;
	selp.f32 	%f490, %f484, %f488, %p66;
	selp.f32 	%f491, %f485, %f489, %p66;
	add.s32 	%r144, %r139, -2;
	rem.s32 	%r145, %r144, %r12;
	mul.wide.s32 	%rd81, %r145, 4;
	add.s64 	%rd82, %rd3, %rd81;
	ld.local.f32 	%f492, [%rd82];
	abs.f32 	%f493, %f492;
	setp.equ.f32 	%p69, %f493, 0f7F800000;
	setp.lt.f32 	%p70, %f492, %f490;
	selp.f32 	%f494, %f492, %f490, %p70;
	setp.gt.f32 	%p71, %f492, %f491;
	selp.f32 	%f495, %f492, %f491, %p71;
	selp.f32 	%f496, %f490, %f494, %p69;
	selp.f32 	%f497, %f491, %f495, %p69;
	add.s32 	%r146, %r139, -3;
	rem.s32 	%r147, %r146, %r12;
	mul.wide.s32 	%rd83, %r147, 4;
	add.s64 	%rd84, %rd3, %rd83;
	ld.local.f32 	%f498, [%rd84];
	abs.f32 	%f499, %f498;
	setp.equ.f32 	%p72, %f499, 0f7F800000;
	setp.lt.f32 	%p73, %f498, %f496;
	selp.f32 	%f500, %f498, %f496, %p73;
	setp.gt.f32 	%p74, %f498, %f497;
	selp.f32 	%f501, %f498, %f497, %p74;
	selp.f32 	%f502, %f496, %f500, %p72;
	selp.f32 	%f503, %f497, %f501, %p72;
	add.s32 	%r148, %r139, -4;
	rem.s32 	%r149, %r148, %r12;
	mul.wide.s32 	%rd85, %r149, 4;
	add.s64 	%rd86, %rd3, %rd85;
	ld.local.f32 	%f504, [%rd86];
	abs.f32 	%f505, %f504;
	setp.equ.f32 	%p75, %f505, 0f7F800000;
	setp.lt.f32 	%p76, %f504, %f502;
	selp.f32 	%f506, %f504, %f502, %p76;
	setp.gt.f32 	%p77, %f504, %f503;
	selp.f32 	%f507, %f504, %f503, %p77;
	selp.f32 	%f508, %f502, %f506, %p75;
	selp.f32 	%f509, %f503, %f507, %p75;
	add.s32 	%r150, %r139, -5;
	rem.s32 	%r151, %r150, %r12;
	mul.wide.s32 	%rd87, %r151, 4;
	add.s64 	%rd88, %rd3, %rd87;
	ld.local.f32 	%f510, [%rd88];
	abs.f32 	%f511, %f510;
	setp.equ.f32 	%p78, %f511, 0f7F800000;
	setp.lt.f32 	%p79, %f510, %f508;
	selp.f32 	%f512, %f510, %f508, %p79;
	setp.gt.f32 	%p80, %f510, %f509;
	selp.f32 	%f513, %f510, %f509, %p80;
	selp.f32 	%f514, %f508, %f512, %p78;
	selp.f32 	%f515, %f509, %f513, %p78;
	add.s32 	%r152, %r139, -6;
	rem.s32 	%r153, %r152, %r12;
	mul.wide.s32 	%rd89, %r153, 4;
	add.s64 	%rd90, %rd3, %rd89;
	ld.local.f32 	%f516, [%rd90];
	abs.f32 	%f517, %f516;
	setp.equ.f32 	%p81, %f517, 0f7F800000;
	setp.lt.f32 	%p82, %f516, %f514;
	selp.f32 	%f518, %f516, %f514, %p82;
	setp.gt.f32 	%p83, %f516, %f515;
	selp.f32 	%f519, %f516, %f515, %p83;
	selp.f32 	%f520, %f514, %f518, %p81;
	selp.f32 	%f521, %f515, %f519, %p81;
	add.s32 	%r154, %r139, -7;
	rem.s32 	%r155, %r154, %r12;
	mul.wide.s32 	%rd91, %r155, 4;
	add.s64 	%rd92, %rd3, %rd91;
	ld.local.f32 	%f522, [%rd92];
	abs.f32 	%f523, %f522;
	setp.equ.f32 	%p84, %f523, 0f7F800000;
	setp.lt.f32 	%p85, %f522, %f520;
	selp.f32 	%f524, %f522, %f520, %p85;
	setp.gt.f32 	%p86, %f522, %f521;
	selp.f32 	%f525, %f522, %f521, %p86;
	selp.f32 	%f728, %f520, %f524, %p84;
	selp.f32 	%f729, %f521, %f525, %p84;
	add.s32 	%r238, %r238, 8;
	setp.ne.s32 	%p87, %r238, %r240;
	@%p87 bra 	$L__BB0_78;
$L__BB0_79:
	setp.eq.s32 	%p88, %r78, 0;
	@%p88 bra 	$L__BB0_87;
	and.b32  	%r83, %r77, 3;
	setp.lt.u32 	%p89, %r78, 4;
	@%p89 bra 	$L__BB0_82;
	sub.s32 	%r156, %r58, %r240;
	rem.s32 	%r157, %r156, %r12;
	mul.wide.s32 	%rd93, %r157, 4;
	add.s64 	%rd94, %rd3, %rd93;
	ld.local.f32 	%f527, [%rd94];
	abs.f32 	%f528, %f527;
	setp.equ.f32 	%p90, %f528, 0f7F800000;
	setp.lt.f32 	%p91, %f527, %f728;
	selp.f32 	%f529, %f527, %f728, %p91;
	setp.gt.f32 	%p92, %f527, %f729;
	selp.f32 	%f530, %f527, %f729, %p92;
	selp.f32 	%f531, %f728, %f529, %p90;
	selp.f32 	%f532, %f729, %f530, %p90;
	not.b32 	%r158, %r240;
	add.s32 	%r159, %r58, %r158;
	rem.s32 	%r160, %r159, %r12;
	mul.wide.s32 	%rd95, %r160, 4;
	add.s64 	%rd96, %rd3, %rd95;
	ld.local.f32 	%f533, [%rd96];
	abs.f32 	%f534, %f533;
	setp.equ.f32 	%p93, %f534, 0f7F800000;
	setp.lt.f32 	%p94, %f533, %f531;
	selp.f32 	%f535, %f533, %f531, %p94;
	setp.gt.f32 	%p95, %f533, %f532;
	selp.f32 	%f536, %f533, %f532, %p95;
	selp.f32 	%f537, %f531, %f535, %p93;
	selp.f32 	%f538, %f532, %f536, %p93;
	add.s32 	%r161, %r156, -2;
	rem.s32 	%r162, %r161, %r12;
	mul.wide.s32 	%rd97, %r162, 4;
	add.s64 	%rd98, %rd3, %rd97;
	ld.local.f32 	%f539, [%rd98];
	abs.f32 	%f540, %f539;
	setp.equ.f32 	%p96, %f540, 0f7F800000;
	setp.lt.f32 	%p97, %f539, %f537;
	selp.f32 	%f541, %f539, %f537, %p97;
	setp.gt.f32 	%p98, %f539, %f538;
	selp.f32 	%f542, %f539, %f538, %p98;
	selp.f32 	%f543, %f537, %f541, %p96;
	selp.f32 	%f544, %f538, %f542, %p96;
	add.s32 	%r163, %r156, -3;
	rem.s32 	%r164, %r163, %r12;
	mul.wide.s32 	%rd99, %r164, 4;
	add.s64 	%rd100, %rd3, %rd99;
	ld.local.f32 	%f545, [%rd100];
	abs.f32 	%f546, %f545;
	setp.equ.f32 	%p99, %f546, 0f7F800000;
	setp.lt.f32 	%p100, %f545, %f543;
	selp.f32 	%f547, %f545, %f543, %p100;
	setp.gt.f32 	%p101, %f545, %f544;
	selp.f32 	%f548, %f545, %f544, %p101;
	selp.f32 	%f728, %f543, %f547, %p99;
	selp.f32 	%f729, %f544, %f548, %p99;
	add.s32 	%r240, %r240, 4;
$L__BB0_82:
	setp.eq.s32 	%p102, %r83, 0;
	@%p102 bra 	$L__BB0_87;
	setp.eq.s32 	%p103, %r83, 1;
	@%p103 bra 	$L__BB0_85;
	sub.s32 	%r165, %r58, %r240;
	rem.s32 	%r166, %r165, %r12;
	mul.wide.s32 	%rd101, %r166, 4;
	add.s64 	%rd102, %rd3, %rd101;
	ld.local.f32 	%f550, [%rd102];
	abs.f32 	%f551, %f550;
	setp.equ.f32 	%p104, %f551, 0f7F800000;
	setp.lt.f32 	%p105, %f550, %f728;
	selp.f32 	%f552, %f550, %f728, %p105;
	setp.gt.f32 	%p106, %f550, %f729;
	selp.f32 	%f553, %f550, %f729, %p106;
	selp.f32 	%f554, %f728, %f552, %p104;
	selp.f32 	%f555, %f729, %f553, %p104;
	not.b32 	%r167, %r240;
	add.s32 	%r168, %r58, %r167;
	rem.s32 	%r169, %r168, %r12;
	mul.wide.s32 	%rd103, %r169, 4;
	add.s64 	%rd104, %rd3, %rd103;
	ld.local.f32 	%f556, [%rd104];
	abs.f32 	%f557, %f556;
	setp.equ.f32 	%p107, %f557, 0f7F800000;
	setp.lt.f32 	%p108, %f556, %f554;
	selp.f32 	%f558, %f556, %f554, %p108;
	setp.gt.f32 	%p109, %f556, %f555;
	selp.f32 	%f559, %f556, %f555, %p109;
	selp.f32 	%f728, %f554, %f558, %p107;
	selp.f32 	%f729, %f555, %f559, %p107;
	add.s32 	%r240, %r240, 2;
$L__BB0_85:
	and.b32  	%r170, %r77, 1;
	setp.eq.b32 	%p110, %r170, 1;
	not.pred 	%p111, %p110;
	@%p111 bra 	$L__BB0_87;
	sub.s32 	%r171, %r58, %r240;
	rem.s32 	%r172, %r171, %r12;
	mul.wide.s32 	%rd105, %r172, 4;
	add.s64 	%rd106, %rd3, %rd105;
	ld.local.f32 	%f560, [%rd106];
	abs.f32 	%f561, %f560;
	setp.equ.f32 	%p112, %f561, 0f7F800000;
	setp.lt.f32 	%p113, %f560, %f728;
	selp.f32 	%f562, %f560, %f728, %p113;
	setp.gt.f32 	%p114, %f560, %f729;
	selp.f32 	%f563, %f560, %f729, %p114;
	selp.f32 	%f728, %f728, %f562, %p112;
	selp.f32 	%f729, %f729, %f563, %p112;
$L__BB0_87:
	abs.f32 	%f565, %f728;
	setp.equ.f32 	%p115, %f565, 0f7F800000;
	abs.f32 	%f566, %f729;
	setp.equ.f32 	%p116, %f566, 0f7F800000;
	or.pred  	%p117, %p115, %p116;
	mov.f32 	%f732, %f40;
	@%p117 bra 	$L__BB0_93;
	sub.f32 	%f99, %f729, %f728;
	setp.leu.f32 	%p118, %f99, 0f00000000;
	abs.f32 	%f568, %f712;
	setp.equ.f32 	%p119, %f568, 0f7F800000;
	or.pred  	%p120, %p118, %p119;
	@%p120 bra 	$L__BB0_90;
	sub.f32 	%f570, %f712, %f728;
	div.rn.f32 	%f571, %f570, %f99;
	mul.f32 	%f731, %f571, 0f42C80000;
	bra.uni 	$L__BB0_91;
$L__BB0_90:
	abs.f32 	%f572, %f731;
	setp.num.f32 	%p121, %f572, %f572;
	selp.f32 	%f731, %f731, 0f42480000, %p121;
$L__BB0_91:
	setp.eq.f32 	%p122, %f1, 0f00000000;
	abs.f32 	%f573, %f40;
	setp.nan.f32 	%p123, %f573, %f573;
	or.pred  	%p124, %p123, %p122;
	mov.f32 	%f732, %f731;
	mov.f32 	%f733, %f731;
	@%p124 bra 	$L__BB0_93;
	sub.f32 	%f574, %f731, %f40;
	fma.rn.f32 	%f732, %f574, %f1, %f40;
	mov.f32 	%f733, %f732;
$L__BB0_93:
	mul.wide.s32 	%rd107, %r75, 4;
	add.s64 	%rd108, %rd4, %rd107;
	st.local.f32 	[%rd108], %f733;
	setp.lt.s32 	%p126, %r229, %r12;
	selp.u32 	%r173, 1, 0, %p126;
	add.s32 	%r229, %r229, %r173;
	mov.f32 	%f751, 0f7FFFFFFF;
	mov.f32 	%f750, %f39;
	@%p60 bra 	$L__BB0_111;
	setp.eq.s32 	%p127, %r229, 0;
	mov.f32 	%f749, 0fFF800000;
	mov.f32 	%f748, 0f7F800000;
	@%p127 bra 	$L__BB0_106;
	min.s32 	%r175, %r229, %r12;
	max.s32 	%r89, %r175, 1;
	and.b32  	%r90, %r89, 7;
	setp.lt.s32 	%p128, %r175, 8;
	mov.f32 	%f748, 0f7F800000;
	mov.f32 	%f749, 0fFF800000;
	mov.b32 	%r244, 0;
	@%p128 bra 	$L__BB0_98;
	and.b32  	%r244, %r89, 2147483640;
	mov.f32 	%f748, 0f7F800000;
	mov.f32 	%f749, 0fFF800000;
	mov.b32 	%r242, 0;
$L__BB0_97:
	.pragma "nounroll";
	sub.s32 	%r177, %r58, %r242;
	rem.s32 	%r178, %r177, %r12;
	mul.wide.s32 	%rd109, %r178, 4;
	add.s64 	%rd110, %rd4, %rd109;
	ld.local.f32 	%f583, [%rd110];
	abs.f32 	%f584, %f583;
	setp.equ.f32 	%p129, %f584, 0f7F800000;
	setp.lt.f32 	%p130, %f583, %f748;
	selp.f32 	%f585, %f583, %f748, %p130;
	setp.gt.f32 	%p131, %f583, %f749;
	selp.f32 	%f586, %f583, %f749, %p131;
	selp.f32 	%f587, %f748, %f585, %p129;
	selp.f32 	%f588, %f749, %f586, %p129;
	not.b32 	%r179, %r242;
	add.s32 	%r180, %r58, %r179;
	rem.s32 	%r181, %r180, %r12;
	mul.wide.s32 	%rd111, %r181, 4;
	add.s64 	%rd112, %rd4, %rd111;
	ld.local.f32 	%f589, [%rd112];
	abs.f32 	%f590, %f589;
	setp.equ.f32 	%p132, %f590, 0f7F800000;
	setp.lt.f32 	%p133, %f589, %f587;
	selp.f32 	%f591, %f589, %f587, %p133;
	setp.gt.f32 	%p134, %f589, %f588;
	selp.f32 	%f592, %f589, %f588, %p134;
	selp.f32 	%f593, %f587, %f591, %p132;
	selp.f32 	%f594, %f588, %f592, %p132;
	add.s32 	%r182, %r177, -2;
	rem.s32 	%r183, %r182, %r12;
	mul.wide.s32 	%rd113, %r183, 4;
	add.s64 	%rd114, %rd4, %rd113;
	ld.local.f32 	%f595, [%rd114];
	abs.f32 	%f596, %f595;
	setp.equ.f32 	%p135, %f596, 0f7F800000;
	setp.lt.f32 	%p136, %f595, %f593;
	selp.f32 	%f597, %f595, %f593, %p136;
	setp.gt.f32 	%p137, %f595, %f594;
	selp.f32 	%f598, %f595, %f594, %p137;
	selp.f32 	%f599, %f593, %f597, %p135;
	selp.f32 	%f600, %f594, %f598, %p135;
	add.s32 	%r184, %r177, -3;
	rem.s32 	%r185, %r184, %r12;
	mul.wide.s32 	%rd115, %r185, 4;
	add.s64 	%rd116, %rd4, %rd115;
	ld.local.f32 	%f601, [%rd116];
	abs.f32 	%f602, %f601;
	setp.equ.f32 	%p138, %f602, 0f7F800000;
	setp.lt.f32 	%p139, %f601, %f599;
	selp.f32 	%f603, %f601, %f599, %p139;
	setp.gt.f32 	%p140, %f601, %f600;
	selp.f32 	%f604, %f601, %f600, %p140;
	selp.f32 	%f605, %f599, %f603, %p138;
	selp.f32 	%f606, %f600, %f604, %p138;
	add.s32 	%r186, %r177, -4;
	rem.s32 	%r187, %r186, %r12;
	mul.wide.s32 	%rd117, %r187, 4;
	add.s64 	%rd118, %rd4, %rd117;
	ld.local.f32 	%f607, [%rd118];
	abs.f32 	%f608, %f607;
	setp.equ.f32 	%p141, %f608, 0f7F800000;
	setp.lt.f32 	%p142, %f607, %f605;
	selp.f32 	%f609, %f607, %f605, %p142;
	setp.gt.f32 	%p143, %f607, %f606;
	selp.f32 	%f610, %f607, %f606, %p143;
	selp.f32 	%f611, %f605, %f609, %p141;
	selp.f32 	%f612, %f606, %f610, %p141;
	add.s32 	%r188, %r177, -5;
	rem.s32 	%r189, %r188, %r12;
	mul.wide.s32 	%rd119, %r189, 4;
	add.s64 	%rd120, %rd4, %rd119;
	ld.local.f32 	%f613, [%rd120];
	abs.f32 	%f614, %f613;
	setp.equ.f32 	%p144, %f614, 0f7F800000;
	setp.lt.f32 	%p145, %f613, %f611;
	selp.f32 	%f615, %f613, %f611, %p145;
	setp.gt.f32 	%p146, %f613, %f612;
	selp.f32 	%f616, %f613, %f612, %p146;
	selp.f32 	%f617, %f611, %f615, %p144;
	selp.f32 	%f618, %f612, %f616, %p144;
	add.s32 	%r190, %r177, -6;
	rem.s32 	%r191, %r190, %r12;
	mul.wide.s32 	%rd121, %r191, 4;
	add.s64 	%rd122, %rd4, %rd121;
	ld.local.f32 	%f619, [%rd122];
	abs.f32 	%f620, %f619;
	setp.equ.f32 	%p147, %f620, 0f7F800000;
	setp.lt.f32 	%p148, %f619, %f617;
	selp.f32 	%f621, %f619, %f617, %p148;
	setp.gt.f32 	%p149, %f619, %f618;
	selp.f32 	%f622, %f619, %f618, %p149;
	selp.f32 	%f623, %f617, %f621, %p147;
	selp.f32 	%f624, %f618, %f622, %p147;
	add.s32 	%r192, %r177, -7;
	rem.s32 	%r193, %r192, %r12;
	mul.wide.s32 	%rd123, %r193, 4;
	add.s64 	%rd124, %rd4, %rd123;
	ld.local.f32 	%f625, [%rd124];
	abs.f32 	%f626, %f625;
	setp.equ.f32 	%p150, %f626, 0f7F800000;
	setp.lt.f32 	%p151, %f625, %f623;
	selp.f32 	%f627, %f625, %f623, %p151;
	setp.gt.f32 	%p152, %f625, %f624;
	selp.f32 	%f628, %f625, %f624, %p152;
	selp.f32 	%f748, %f623, %f627, %p150;
	selp.f32 	%f749, %f624, %f628, %p150;
	add.s32 	%r242, %r242, 8;
	setp.ne.s32 	%p153, %r242, %r244;
	@%p153 bra 	$L__BB0_97;
$L__BB0_98:
	setp.eq.s32 	%p154, %r90, 0;
	@%p154 bra 	$L__BB0_106;
	and.b32  	%r95, %r89, 3;
	setp.lt.u32 	%p155, %r90, 4;
	@%p155 bra 	$L__BB0_101;
	sub.s32 	%r194, %r58, %r244;
	rem.s32 	%r195, %r194, %r12;
	mul.wide.s32 	%rd125, %r195, 4;
	add.s64 	%rd126, %rd4, %rd125;
	ld.local.f32 	%f630, [%rd126];
	abs.f32 	%f631, %f630;
	setp.equ.f32 	%p156, %f631, 0f7F800000;
	setp.lt.f32 	%p157, %f630, %f748;
	selp.f32 	%f632, %f630, %f748, %p157;
	setp.gt.f32 	%p158, %f630, %f749;
	selp.f32 	%f633, %f630, %f749, %p158;
	selp.f32 	%f634, %f748, %f632, %p156;
	selp.f32 	%f635, %f749, %f633, %p156;
	not.b32 	%r196, %r244;
	add.s32 	%r197, %r58, %r196;
	rem.s32 	%r198, %r197, %r12;
	mul.wide.s32 	%rd127, %r198, 4;
	add.s64 	%rd128, %rd4, %rd127;
	ld.local.f32 	%f636, [%rd128];
	abs.f32 	%f637, %f636;
	setp.equ.f32 	%p159, %f637, 0f7F800000;
	setp.lt.f32 	%p160, %f636, %f634;
	selp.f32 	%f638, %f636, %f634, %p160;
	setp.gt.f32 	%p161, %f636, %f635;
	selp.f32 	%f639, %f636, %f635, %p161;
	selp.f32 	%f640, %f634, %f638, %p159;
	selp.f32 	%f641, %f635, %f639, %p159;
	add.s32 	%r199, %r194, -2;
	rem.s32 	%r200, %r199, %r12;
	mul.wide.s32 	%rd129, %r200, 4;
	add.s64 	%rd130, %rd4, %rd129;
	ld.local.f32 	%f642, [%rd130];
	abs.f32 	%f643, %f642;
	setp.equ.f32 	%p162, %f643, 0f7F800000;
	setp.lt.f32 	%p163, %f642, %f640;
	selp.f32 	%f644, %f642, %f640, %p163;
	setp.gt.f32 	%p164, %f642, %f641;
	selp.f32 	%f645, %f642, %f641, %p164;
	selp.f32 	%f646, %f640, %f644, %p162;
	selp.f32 	%f647, %f641, %f645, %p162;
	add.s32 	%r201, %r194, -3;
	rem.s32 	%r202, %r201, %r12;
	mul.wide.s32 	%rd131, %r202, 4;
	add.s64 	%rd132, %rd4, %rd131;
	ld.local.f32 	%f648, [%rd132];
	abs.f32 	%f649, %f648;
	setp.equ.f32 	%p165, %f649, 0f7F800000;
	setp.lt.f32 	%p166, %f648, %f646;
	selp.f32 	%f650, %f648, %f646, %p166;
	setp.gt.f32 	%p167, %f648, %f647;
	selp.f32 	%f651, %f648, %f647, %p167;
	selp.f32 	%f748, %f646, %f650, %p165;
	selp.f32 	%f749, %f647, %f651, %p165;
	add.s32 	%r244, %r244, 4;
$L__BB0_101:
	setp.eq.s32 	%p168, %r95, 0;
	@%p168 bra 	$L__BB0_106;
	setp.eq.s32 	%p169, %r95, 1;
	@%p169 bra 	$L__BB0_104;
	sub.s32 	%r203, %r58, %r244;
	rem.s32 	%r204, %r203, %r12;
	mul.wide.s32 	%rd133, %r204, 4;
	add.s64 	%rd134, %rd4, %rd133;
	ld.local.f32 	%f653, [%rd134];
	abs.f32 	%f654, %f653;
	setp.equ.f32 	%p170, %f654, 0f7F800000;
	setp.lt.f32 	%p171, %f653, %f748;
	selp.f32 	%f655, %f653, %f748, %p171;
	setp.gt.f32 	%p172, %f653, %f749;
	selp.f32 	%f656, %f653, %f749, %p172;
	selp.f32 	%f657, %f748, %f655, %p170;
	selp.f32 	%f658, %f749, %f656, %p170;
	not.b32 	%r205, %r244;
	add.s32 	%r206, %r58, %r205;
	rem.s32 	%r207, %r206, %r12;
	mul.wide.s32 	%rd135, %r207, 4;
	add.s64 	%rd136, %rd4, %rd135;
	ld.local.f32 	%f659, [%rd136];
	abs.f32 	%f660, %f659;
	setp.equ.f32 	%p173, %f660, 0f7F800000;
	setp.lt.f32 	%p174, %f659, %f657;
	selp.f32 	%f661, %f659, %f657, %p174;
	setp.gt.f32 	%p175, %f659, %f658;
	selp.f32 	%f662, %f659, %f658, %p175;
	selp.f32 	%f748, %f657, %f661, %p173;
	selp.f32 	%f749, %f658, %f662, %p173;
	add.s32 	%r244, %r244, 2;
$L__BB0_104:
	and.b32  	%r208, %r89, 1;
	setp.eq.b32 	%p176, %r208, 1;
	not.pred 	%p177, %p176;
	@%p177 bra 	$L__BB0_106;
	sub.s32 	%r209, %r58, %r244;
	rem.s32 	%r210, %r209, %r12;
	mul.wide.s32 	%rd137, %r210, 4;
	add.s64 	%rd138, %rd4, %rd137;
	ld.local.f32 	%f663, [%rd138];
	abs.f32 	%f664, %f663;
	setp.equ.f32 	%p178, %f664, 0f7F800000;
	setp.lt.f32 	%p179, %f663, %f748;
	selp.f32 	%f665, %f663, %f748, %p179;
	setp.gt.f32 	%p180, %f663, %f749;
	selp.f32 	%f666, %f663, %f749, %p180;
	selp.f32 	%f748, %f748, %f665, %p178;
	selp.f32 	%f749, %f749, %f666, %p178;
$L__BB0_106:
	abs.f32 	%f668, %f748;
	setp.equ.f32 	%p181, %f668, 0f7F800000;
	abs.f32 	%f669, %f749;
	setp.equ.f32 	%p182, %f669, 0f7F800000;
	or.pred  	%p183, %p181, %p182;
	mov.f32 	%f750, %f39;
	@%p183 bra 	$L__BB0_111;
	sub.f32 	%f131, %f749, %f748;
	setp.leu.f32 	%p184, %f131, 0f00000000;
	abs.f32 	%f671, %f733;
	setp.equ.f32 	%p185, %f671, 0f7F800000;
	or.pred  	%p186, %p184, %p185;
	@%p186 bra 	$L__BB0_110;
	setp.eq.f32 	%p187, %f1, 0f00000000;
	sub.f32 	%f673, %f733, %f748;
	div.rn.f32 	%f674, %f673, %f131;
	mul.f32 	%f750, %f674, 0f42C80000;
	abs.f32 	%f675, %f39;
	setp.nan.f32 	%p188, %f675, %f675;
	or.pred  	%p189, %p188, %p187;
	mov.f32 	%f751, %f750;
	@%p189 bra 	$L__BB0_111;
	sub.f32 	%f676, %f750, %f39;
	fma.rn.f32 	%f750, %f676, %f1, %f39;
	mov.f32 	%f751, %f750;
	bra.uni 	$L__BB0_111;
$L__BB0_110:
	abs.f32 	%f677, %f39;
	setp.num.f32 	%p190, %f677, %f677;
	selp.f32 	%f750, %f39, 0f42480000, %p190;
	mov.f32 	%f751, %f750;
$L__BB0_111:
	mul.wide.s32 	%rd139, %r58, 4;
	add.s64 	%rd140, %rd8, %rd139;
	st.global.f32 	[%rd140], %f751;
	setp.ne.s32 	%p191, %r228, %r101;
	@%p191 bra 	$L__BB0_54;
$L__BB0_112:
	cvt.u32.u64 	%r211, %rd7;
	add.s32 	%r212, %r211, %r10;
	setp.lt.s32 	%p192, %r212, %r103;
	@%p192 bra 	$L__BB0_2;
$L__BB0_113:
	ret;

}
	// .globl	cci_cycle_many_series_one_param_f32
.visible .entry cci_cycle_many_series_one_param_f32(
	.param .u64 .ptr .align 1 cci_cycle_many_series_one_param_f32_param_0,
	.param .u32 cci_cycle_many_series_one_param_f32_param_1,
	.param .u32 cci_cycle_many_series_one_param_f32_param_2,
	.param .u64 .ptr .align 1 cci_cycle_many_series_one_param_f32_param_3,
	.param .u32 cci_cycle_many_series_one_param_f32_param_4,
	.param .f32 cci_cycle_many_series_one_param_f32_param_5,
	.param .u64 .ptr .align 1 cci_cycle_many_series_one_param_f32_param_6
)
{
	.local .align 16 .b8 	__local_depot1[16384];
	.reg .b64 	%SP;
	.reg .b64 	%SPL;
	.reg .pred 	%p<186>;
	.reg .b16 	%rs<13>;
	.reg .b32 	%r<264>;
	.reg .b32 	%f<742>;
	.reg .b64 	%rd<137>;

	mov.u64 	%SPL, __local_depot1;
	ld.param.u64 	%rd11, [cci_cycle_many_series_one_param_f32_param_0];
	ld.param.u32 	%r110, [cci_cycle_many_series_one_param_f32_param_1];
	ld.param.u32 	%r112, [cci_cycle_many_series_one_param_f32_param_2];
	ld.param.u64 	%rd12, [cci_cycle_many_series_one_param_f32_param_3];
	ld.param.u32 	%r111, [cci_cycle_many_series_one_param_f32_param_4];
	ld.param.f32 	%f135, [cci_cycle_many_series_one_param_f32_param_5];
	ld.param.u64 	%rd13, [cci_cycle_many_series_one_param_f32_param_6];
	add.u64 	%rd1, %SPL, 0;
	add.u64 	%rd2, %SPL, 8192;
	mov.u32 	%r113, %ctaid.x;
	mov.u32 	%r114, %ntid.x;
	mov.u32 	%r115, %tid.x;
	mad.lo.s32 	%r1, %r113, %r114, %r115;
	setp.ge.s32 	%p1, %r1, %r112;
	@%p1 bra 	$L__BB1_108;
	cvt.rn.f32.s32 	%f136, %r111;
	rcp.rn.f32 	%f1, %f136;
	add.s32 	%r117, %r111, 1;
	shr.u32 	%r118, %r117, 31;
	add.s32 	%r119, %r117, %r118;
	shr.s32 	%r120, %r119, 1;
	cvt.rn.f32.s32 	%f137, %r120;
	add.f32 	%f138, %f137, 0f3F800000;
	mov.f32 	%f139, 0f40000000;
	div.rn.f32 	%f2, %f139, %f138;
	add.f32 	%f140, %f136, 0f3F800000;
	div.rn.f32 	%f3, %f139, %f140;
	sqrt.rn.f32 	%f4, %f136;
	mov.b32 	%r2, %f4;
	abs.f32 	%f141, %f4;
	setp.nan.f32 	%p2, %f141, %f141;
	mov.b32 	%r116, 0;
	mov.u32 	%r225, %r116;
	@%p2 bra 	$L__BB1_8;
	setp.ge.f32 	%p3, %f4, 0f5F000000;
	mov.b32 	%r225, -1;
	@%p3 bra 	$L__BB1_8;
	setp.le.f32 	%p4, %f4, 0fDF000000;
	mov.u32 	%r225, %r116;
	@%p4 bra 	$L__BB1_8;
	shr.u32 	%r123, %r2, 23;
	and.b32  	%r3, %r123, 255;
	cvt.u64.u32 	%rd17, %r2;
	shl.b64 	%rd18, %rd17, 39;
	and.b64  	%rd19, %rd18, 4611685468671574016;
	or.b64  	%rd3, %rd19, 4611686018427387904;
	setp.lt.u32 	%p5, %r3, 126;
	mov.b64 	%rd135, 0;
	mov.u64 	%rd136, %rd135;
	@%p5 bra 	$L__BB1_7;
	setp.eq.s32 	%p6, %r3, 189;
	mov.u64 	%rd135, %rd3;
	@%p6 bra 	$L__BB1_7;
	add.s32 	%r124, %r3, -125;
	shl.b64 	%rd21, %rd3, %r124;
	sub.s32 	%r125, 189, %r3;
	shr.u64 	%rd135, %rd3, %r125;
	shr.u64 	%rd136, %rd21, 63;
$L__BB1_7:
	add.s64 	%rd22, %rd136, %rd135;
	setp.lt.s32 	%p7, %r2, 0;
	neg.s64 	%rd23, %rd22;
	selp.b64 	%rd24, %rd23, %rd22, %p7;
	cvt.u32.u64 	%r225, %rd24;
$L__BB1_8:
	max.s32 	%r6, %r225, 1;
	mul.wide.s32 	%rd25, %r110, %r1;
	cvta.to.global.u64 	%rd26, %rd11;
	shl.b64 	%rd27, %rd25, 2;
	add.s64 	%rd8, %rd26, %rd27;
	cvta.to.global.u64 	%rd28, %rd13;
	add.s64 	%rd9, %rd28, %rd27;
	setp.lt.s32 	%p8, %r110, 1;
	@%p8 bra 	$L__BB1_21;
	and.b32  	%r7, %r110, 15;
	setp.lt.u32 	%p9, %r110, 16;
	mov.b32 	%r228, 0;
	@%p9 bra 	$L__BB1_12;
	and.b32  	%r228, %r110, 2147483632;
	mov.b32 	%r226, 0;
$L__BB1_11:
	.pragma "nounroll";
	mul.wide.u32 	%rd29, %r226, 4;
	add.s64 	%rd30, %rd9, %rd29;
	mov.b32 	%r128, 2147483647;
	st.global.u32 	[%rd30], %r128;
	st.global.u32 	[%rd30+4], %r128;
	st.global.u32 	[%rd30+8], %r128;
	st.global.u32 	[%rd30+12], %r128;
	st.global.u32 	[%rd30+16], %r128;
	st.global.u32 	[%rd30+20], %r128;
	st.global.u32 	[%rd30+24], %r128;
	st.global.u32 	[%rd30+28], %r128;
	st.global.u32 	[%rd30+32], %r128;
	st.global.u32 	[%rd30+36], %r128;
	st.global.u32 	[%rd30+40], %r128;
	st.global.u32 	[%rd30+44], %r128;
	st.global.u32 	[%rd30+48], %r128;
	st.global.u32 	[%rd30+52], %r128;
	st.global.u32 	[%rd30+56], %r128;
	st.global.u32 	[%rd30+60], %r128;
	add.s32 	%r226, %r226, 16;
	setp.ne.s32 	%p10, %r226, %r228;
	@%p10 bra 	$L__BB1_11;
$L__BB1_12:
	setp.eq.s32 	%p11, %r7, 0;
	@%p11 bra 	$L__BB1_21;
	and.b32  	%r12, %r110, 7;
	setp.lt.u32 	%p12, %r7, 8;
	@%p12 bra 	$L__BB1_15;
	mul.wide.u32 	%rd31, %r228, 4;
	add.s64 	%rd32, %rd9, %rd31;
	mov.b32 	%r129, 2147483647;
	st.global.u32 	[%rd32], %r129;
	st.global.u32 	[%rd32+4], %r129;
	st.global.u32 	[%rd32+8], %r129;
	st.global.u32 	[%rd32+12], %r129;
	st.global.u32 	[%rd32+16], %r129;
	st.global.u32 	[%rd32+20], %r129;
	st.global.u32 	[%rd32+24], %r129;
	st.global.u32 	[%rd32+28], %r129;
	add.s32 	%r228, %r228, 8;
$L__BB1_15:
	setp.eq.s32 	%p13, %r12, 0;
	@%p13 bra 	$L__BB1_21;
	and.b32  	%r15, %r110, 3;
	setp.lt.u32 	%p14, %r12, 4;
	@%p14 bra 	$L__BB1_18;
	mul.wide.u32 	%rd33, %r228, 4;
	add.s64 	%rd34, %rd9, %rd33;
	mov.b32 	%r130, 2147483647;
	st.global.u32 	[%rd34], %r130;
	st.global.u32 	[%rd34+4], %r130;
	st.global.u32 	[%rd34+8], %r130;
	st.global.u32 	[%rd34+12], %r130;
	add.s32 	%r228, %r228, 4;
$L__BB1_18:
	setp.eq.s32 	%p15, %r15, 0;
	@%p15 bra 	$L__BB1_21;
	mov.b32 	%r231, 0;
$L__BB1_20:
	.pragma "nounroll";
	mul.wide.u32 	%rd35, %r228, 4;
	add.s64 	%rd36, %rd9, %rd35;
	mov.b32 	%r132, 2147483647;
	st.global.u32 	[%rd36], %r132;
	add.s32 	%r228, %r228, 1;
	add.s32 	%r231, %r231, 1;
	setp.ne.s32 	%p16, %r231, %r15;
	@%p16 bra 	$L__BB1_20;
$L__BB1_21:
	cvta.to.global.u64 	%rd37, %rd12;
	mul.wide.s32 	%rd38, %r1, 4;
	add.s64 	%rd39, %rd37, %rd38;
	ld.global.nc.u32 	%r133, [%rd39];
	max.s32 	%r241, %r133, 0;
	setp.lt.s32 	%p17, %r111, 1;
	setp.gt.s32 	%p18, %r111, %r110;
	or.pred  	%p19, %p17, %p18;
	@%p19 bra 	$L__BB1_108;
	sub.s32 	%r134, %r110, %r241;
	shl.b32 	%r135, %r111, 1;
	setp.lt.s32 	%p20, %r134, %r135;
	@%p20 bra 	$L__BB1_108;
	add.s32 	%r23, %r241, %r111;
	add.s32 	%r136, %r241, 1;
	max.s32 	%r137, %r23, %r136;
	sub.s32 	%r24, %r137, %r241;
	and.b32  	%r25, %r24, 15;
	sub.s32 	%r26, %r241, %r137;
	setp.gt.u32 	%p21, %r26, -16;
	mov.f32 	%f674, 0f00000000;
	mov.u32 	%r234, %r241;
	@%p21 bra 	$L__BB1_26;
	and.b32  	%r27, %r24, -16;
	mov.b32 	%r233, 0;
	mov.f32 	%f674, 0f00000000;
	mov.u32 	%r234, %r241;
$L__BB1_25:
	.pragma "nounroll";
	mul.wide.u32 	%rd40, %r234, 4;
	add.s64 	%rd41, %rd8, %rd40;
	ld.global.nc.f32 	%f145, [%rd41];
	add.f32 	%f146, %f674, %f145;
	ld.global.nc.f32 	%f147, [%rd41+4];
	add.f32 	%f148, %f146, %f147;
	ld.global.nc.f32 	%f149, [%rd41+8];
	add.f32 	%f150, %f148, %f149;
	ld.global.nc.f32 	%f151, [%rd41+12];
	add.f32 	%f152, %f150, %f151;
	ld.global.nc.f32 	%f153, [%rd41+16];
	add.f32 	%f154, %f152, %f153;
	ld.global.nc.f32 	%f155, [%rd41+20];
	add.f32 	%f156, %f154, %f155;
	ld.global.nc.f32 	%f157, [%rd41+24];
	add.f32 	%f158, %f156, %f157;
	ld.global.nc.f32 	%f159, [%rd41+28];
	add.f32 	%f160, %f158, %f159;
	ld.global.nc.f32 	%f161, [%rd41+32];
	add.f32 	%f162, %f160, %f161;
	ld.global.nc.f32 	%f163, [%rd41+36];
	add.f32 	%f164, %f162, %f163;
	ld.global.nc.f32 	%f165, [%rd41+40];
	add.f32 	%f166, %f164, %f165;
	ld.global.nc.f32 	%f167, [%rd41+44];
	add.f32 	%f168, %f166, %f167;
	ld.global.nc.f32 	%f169, [%rd41+48];
	add.f32 	%f170, %f168, %f169;
	ld.global.nc.f32 	%f171, [%rd41+52];
	add.f32 	%f172, %f170, %f171;
	ld.global.nc.f32 	%f173, [%rd41+56];
	add.f32 	%f174, %f172, %f173;
	ld.global.nc.f32 	%f175, [%rd41+60];
	add.f32 	%f674, %f174, %f175;
	add.s32 	%r234, %r234, 16;
	add.s32 	%r233, %r233, 16;
	setp.ne.s32 	%p22, %r233, %r27;
	@%p22 bra 	$L__BB1_25;
$L__BB1_26:
	setp.eq.s32 	%p23, %r25, 0;
	@%p23 bra 	$L__BB1_35;
	and.b32  	%r33, %r24, 7;
	setp.lt.u32 	%p24, %r25, 8;
	@%p24 bra 	$L__BB1_29;
	mul.wide.u32 	%rd42, %r234, 4;
	add.s64 	%rd43, %rd8, %rd42;
	ld.global.nc.f32 	%f177, [%rd43];
	add.f32 	%f178, %f674, %f177;
	ld.global.nc.f32 	%f179, [%rd43+4];
	add.f32 	%f180, %f178, %f179;
	ld.global.nc.f32 	%f181, [%rd43+8];
	add.f32 	%f182, %f180, %f181;
	ld.global.nc.f32 	%f183, [%rd43+12];
	add.f32 	%f184, %f182, %f183;
	ld.global.nc.f32 	%f185, [%rd43+16];
	add.f32 	%f186, %f184, %f185;
	ld.global.nc.f32 	%f187, [%rd43+20];
	add.f32 	%f188, %f186, %f187;
	ld.global.nc.f32 	%f189, [%rd43+24];
	add.f32 	%f190, %f188, %f189;
	ld.global.nc.f32 	%f191, [%rd43+28];
	add.f32 	%f674, %f190, %f191;
	add.s32 	%r234, %r234, 8;
$L__BB1_29:
	setp.eq.s32 	%p25, %r33, 0;
	@%p25 bra 	$L__BB1_35;
	and.b32  	%r36, %r24, 3;
	setp.lt.u32 	%p26, %r33, 4;
	@%p26 bra 	$L__BB1_32;
	mul.wide.u32 	%rd44, %r234, 4;
	add.s64 	%rd45, %rd8, %rd44;
	ld.global.nc.f32 	%f193, [%rd45];
	add.f32 	%f194, %f674, %f193;
	ld.global.nc.f32 	%f195, [%rd45+4];
	add.f32 	%f196, %f194, %f195;
	ld.global.nc.f32 	%f197, [%rd45+8];
	add.f32 	%f198, %f196, %f197;
	ld.global.nc.f32 	%f199, [%rd45+12];
	add.f32 	%f674, %f198, %f199;
	add.s32 	%r234, %r234, 4;
$L__BB1_32:
	setp.eq.s32 	%p27, %r36, 0;
	@%p27 bra 	$L__BB1_35;
	mov.b32 	%r238, 0;
$L__BB1_34:
	.pragma "nounroll";
	mul.wide.u32 	%rd46, %r234, 4;
	add.s64 	%rd47, %rd8, %rd46;
	ld.global.nc.f32 	%f200, [%rd47];
	add.f32 	%f674, %f674, %f200;
	add.s32 	%r234, %r234, 1;
	add.s32 	%r238, %r238, 1;
	setp.ne.s32 	%p28, %r238, %r36;
	@%p28 bra 	$L__BB1_34;
$L__BB1_35:
	setp.gt.u32 	%p29, %r26, -16;
	mul.f32 	%f18, %f1, %f674;
	mov.f32 	%f683, 0f00000000;
	@%p29 bra 	$L__BB1_38;
	and.b32  	%r43, %r24, -16;
	mov.b32 	%r240, 0;
	mov.f32 	%f683, 0f00000000;
$L__BB1_37:
	.pragma "nounroll";
	mul.wide.u32 	%rd48, %r241, 4;
	add.s64 	%rd49, %rd8, %rd48;
	ld.global.nc.f32 	%f204, [%rd49];
	sub.f32 	%f205, %f204, %f18;
	abs.f32 	%f206, %f205;
	add.f32 	%f207, %f683, %f206;
	ld.global.nc.f32 	%f208, [%rd49+4];
	sub.f32 	%f209, %f208, %f18;
	abs.f32 	%f210, %f209;
	add.f32 	%f211, %f207, %f210;
	ld.global.nc.f32 	%f212, [%rd49+8];
	sub.f32 	%f213, %f212, %f18;
	abs.f32 	%f214, %f213;
	add.f32 	%f215, %f211, %f214;
	ld.global.nc.f32 	%f216, [%rd49+12];
	sub.f32 	%f217, %f216, %f18;
	abs.f32 	%f218, %f217;
	add.f32 	%f219, %f215, %f218;
	ld.global.nc.f32 	%f220, [%rd49+16];
	sub.f32 	%f221, %f220, %f18;
	abs.f32 	%f222, %f221;
	add.f32 	%f223, %f219, %f222;
	ld.global.nc.f32 	%f224, [%rd49+20];
	sub.f32 	%f225, %f224, %f18;
	abs.f32 	%f226, %f225;
	add.f32 	%f227, %f223, %f226;
	ld.global.nc.f32 	%f228, [%rd49+24];
	sub.f32 	%f229, %f228, %f18;
	abs.f32 	%f230, %f229;
	add.f32 	%f231, %f227, %f230;
	ld.global.nc.f32 	%f232, [%rd49+28];
	sub.f32 	%f233, %f232, %f18;
	abs.f32 	%f234, %f233;
	add.f32 	%f235, %f231, %f234;
	ld.global.nc.f32 	%f236, [%rd49+32];
	sub.f32 	%f237, %f236, %f18;
	abs.f32 	%f238, %f237;
	add.f32 	%f239, %f235, %f238;
	ld.global.nc.f32 	%f240, [%rd49+36];
	sub.f32 	%f241, %f240, %f18;
	abs.f32 	%f242, %f241;
	add.f32 	%f243, %f239, %f242;
	ld.global.nc.f32 	%f244, [%rd49+40];
	sub.f32 	%f245, %f244, %f18;
	abs.f32 	%f246, %f245;
	add.f32 	%f247, %f243, %f246;
	ld.global.nc.f32 	%f248, [%rd49+44];
	sub.f32 	%f249, %f248, %f18;
	abs.f32 	%f250, %f249;
	add.f32 	%f251, %f247, %f250;
	ld.global.nc.f32 	%f252, [%rd49+48];
	sub.f32 	%f253, %f252, %f18;
	abs.f32 	%f254, %f253;
	add.f32 	%f255, %f251, %f254;
	ld.global.nc.f32 	%f256, [%rd49+52];
	sub.f32 	%f257, %f256, %f18;
	abs.f32 	%f258, %f257;
	add.f32 	%f259, %f255, %f258;
	ld.global.nc.f32 	%f260, [%rd49+56];
	sub.f32 	%f261, %f260, %f18;
	abs.f32 	%f262, %f261;
	add.f32 	%f263, %f259, %f262;
	ld.global.nc.f32 	%f264, [%rd49+60];
	sub.f32 	%f265, %f264, %f18;
	abs.f32 	%f266, %f265;
	add.f32 	%f683, %f263, %f266;
	add.s32 	%r241, %r241, 16;
	add.s32 	%r240, %r240, 16;
	setp.ne.s32 	%p30, %r240, %r43;
	@%p30 bra 	$L__BB1_37;
$L__BB1_38:
	setp.eq.s32 	%p31, %r25, 0;
	@%p31 bra 	$L__BB1_47;
	and.b32  	%r49, %r24, 7;
	setp.lt.u32 	%p32, %r25, 8;
	@%p32 bra 	$L__BB1_41;
	mul.wide.u32 	%rd50, %r241, 4;
	add.s64 	%rd51, %rd8, %rd50;
	ld.global.nc.f32 	%f268, [%rd51];
	sub.f32 	%f269, %f268, %f18;
	abs.f32 	%f270, %f269;
	add.f32 	%f271, %f683, %f270;
	ld.global.nc.f32 	%f272, [%rd51+4];
	sub.f32 	%f273, %f272, %f18;
	abs.f32 	%f274, %f273;
	add.f32 	%f275, %f271, %f274;
	ld.global.nc.f32 	%f276, [%rd51+8];
	sub.f32 	%f277, %f276, %f18;
	abs.f32 	%f278, %f277;
	add.f32 	%f279, %f275, %f278;
	ld.global.nc.f32 	%f280, [%rd51+12];
	sub.f32 	%f281, %f280, %f18;
	abs.f32 	%f282, %f281;
	add.f32 	%f283, %f279, %f282;
	ld.global.nc.f32 	%f284, [%rd51+16];
	sub.f32 	%f285, %f284, %f18;
	abs.f32 	%f286, %f285;
	add.f32 	%f287, %f283, %f286;
	ld.global.nc.f32 	%f288, [%rd51+20];
	sub.f32 	%f289, %f288, %f18;
	abs.f32 	%f290, %f289;
	add.f32 	%f291, %f287, %f290;
	ld.global.nc.f32 	%f292, [%rd51+24];
	sub.f32 	%f293, %f292, %f18;
	abs.f32 	%f294, %f293;
	add.f32 	%f295, %f291, %f294;
	ld.global.nc.f32 	%f296, [%rd51+28];
	sub.f32 	%f297, %f296, %f18;
	abs.f32 	%f298, %f297;
	add.f32 	%f683, %f295, %f298;
	add.s32 	%r241, %r241, 8;
$L__BB1_41:
	setp.eq.s32 	%p33, %r49, 0;
	@%p33 bra 	$L__BB1_47;
	and.b32  	%r52, %r24, 3;
	setp.lt.u32 	%p34, %r49, 4;
	@%p34 bra 	$L__BB1_44;
	mul.wide.u32 	%rd52, %r241, 4;
	add.s64 	%rd53, %rd8, %rd52;
	ld.global.nc.f32 	%f300, [%rd53];
	sub.f32 	%f301, %f300, %f18;
	abs.f32 	%f302, %f301;
	add.f32 	%f303, %f683, %f302;
	ld.global.nc.f32 	%f304, [%rd53+4];
	sub.f32 	%f305, %f304, %f18;
	abs.f32 	%f306, %f305;
	add.f32 	%f307, %f303, %f306;
	ld.global.nc.f32 	%f308, [%rd53+8];
	sub.f32 	%f309, %f308, %f18;
	abs.f32 	%f310, %f309;
	add.f32 	%f311, %f307, %f310;
	ld.global.nc.f32 	%f312, [%rd53+12];
	sub.f32 	%f313, %f312, %f18;
	abs.f32 	%f314, %f313;
	add.f32 	%f683, %f311, %f314;
	add.s32 	%r241, %r241, 4;
$L__BB1_44:
	setp.eq.s32 	%p35, %r52, 0;
	@%p35 bra 	$L__BB1_47;
	mov.b32 	%r245, 0;
$L__BB1_46:
	.pragma "nounroll";
	mul.wide.u32 	%rd54, %r241, 4;
	add.s64 	%rd55, %rd8, %rd54;
	ld.global.nc.f32 	%f315, [%rd55];
	sub.f32 	%f316, %f315, %f18;
	abs.f32 	%f317, %f316;
	add.f32 	%f683, %f683, %f317;
	add.s32 	%r241, %r241, 1;
	add.s32 	%r245, %r245, 1;
	setp.ne.s32 	%p36, %r245, %r52;
	@%p36 bra 	$L__BB1_46;
$L__BB1_47:
	add.s32 	%r246, %r23, -1;
	mul.f32 	%f319, %f1, %f683;
	mul.f32 	%f32, %f319, 0f3C75C28F;
	setp.eq.f32 	%p37, %f32, 0f00000000;
	mov.f32 	%f689, 0f00000000;
	@%p37 bra 	$L__BB1_49;
	mul.wide.u32 	%rd56, %r246, 4;
	add.s64 	%rd57, %rd8, %rd56;
	ld.global.nc.f32 	%f320, [%rd57];
	sub.f32 	%f321, %f320, %f18;
	div.rn.f32 	%f689, %f321, %f32;
$L__BB1_49:
	setp.gt.u32 	%p38, %r111, 2048;
	setp.gt.s32 	%p39, %r23, %r110;
	or.pred  	%p40, %p38, %p39;
	@%p40 bra 	$L__BB1_108;
	add.s32 	%r143, %r6, -1;
	cvt.rn.f32.u32 	%f35, %r143;
	cvt.rn.f32.u32 	%f36, %r6;
	add.s32 	%r60, %r111, -1;
	and.b32  	%r61, %r111, 15;
	and.b32  	%r62, %r111, 7;
	and.b32  	%r63, %r111, 3;
	neg.s32 	%r64, %r111;
	cvt.u16.u32 	%rs5, %r111;
	shr.u16 	%rs6, %rs5, 4;
	and.b16  	%rs7, %rs6, 255;
	mul.wide.u16 	%r144, %rs7, 16;
	neg.s32 	%r65, %r144;
	mov.f32 	%f702, 0f00000000;
	mov.b16 	%rs12, 0;
	mov.f32 	%f740, 0f7FFFFFFF;
	mov.b32 	%r247, 0;
	mov.u32 	%r248, %r247;
	mov.f32 	%f722, %f740;
	mov.f32 	%f721, %f740;
	mov.f32 	%f690, %f689;
	mov.f32 	%f703, %f740;
	mov.u32 	%r255, %r247;
$L__BB1_51:
	mov.f32 	%f38, %f722;
	mov.f32 	%f37, %f740;
	mov.u32 	%r66, %r246;
	mul.wide.u32 	%rd58, %r66, 4;
	add.s64 	%rd59, %rd8, %rd58;
	ld.global.nc.f32 	%f45, [%rd59];
	sub.s32 	%r145, %r66, %r111;
	mul.wide.s32 	%rd60, %r145, 4;
	add.s64 	%rd61, %rd8, %rd60;
	ld.global.nc.f32 	%f325, [%rd61];
	sub.f32 	%f326, %f674, %f325;
	add.f32 	%f674, %f45, %f326;
	mul.f32 	%f47, %f1, %f674;
	add.s32 	%r246, %r66, 1;
	sub.s32 	%r253, %r246, %r111;
	setp.gt.s32 	%p41, %r253, %r66;
	mov.f32 	%f700, 0f00000000;
	@%p41 bra 	$L__BB1_66;
	setp.lt.u32 	%p42, %r60, 15;
	mov.f32 	%f700, 0f00000000;
	@%p42 bra 	$L__BB1_56;
	add.s32 	%r251, %r64, %r66;
	mov.f32 	%f700, 0f00000000;
	mov.u32 	%r250, %r65;
$L__BB1_54:
	.pragma "nounroll";
	add.s32 	%r146, %r251, 1;
	mul.wide.s32 	%rd62, %r146, 4;
	add.s64 	%rd63, %rd8, %rd62;
	ld.global.nc.f32 	%f330, [%rd63];
	sub.f32 	%f331, %f330, %f47;
	abs.f32 	%f332, %f331;
	add.f32 	%f333, %f700, %f332;
	ld.global.nc.f32 	%f334, [%rd63+4];
	sub.f32 	%f335, %f334, %f47;
	abs.f32 	%f336, %f335;
	add.f32 	%f337, %f333, %f336;
	ld.global.nc.f32 	%f338, [%rd63+8];
	sub.f32 	%f339, %f338, %f47;
	abs.f32 	%f340, %f339;
	add.f32 	%f341, %f337, %f340;
	ld.global.nc.f32 	%f342, [%rd63+12];
	sub.f32 	%f343, %f342, %f47;
	abs.f32 	%f344, %f343;
	add.f32 	%f345, %f341, %f344;
	ld.global.nc.f32 	%f346, [%rd63+16];
	sub.f32 	%f347, %f346, %f47;
	abs.f32 	%f348, %f347;
	add.f32 	%f349, %f345, %f348;
	ld.global.nc.f32 	%f350, [%rd63+20];
	sub.f32 	%f351, %f350, %f47;
	abs.f32 	%f352, %f351;
	add.f32 	%f353, %f349, %f352;
	ld.global.nc.f32 	%f354, [%rd63+24];
	sub.f32 	%f355, %f354, %f47;
	abs.f32 	%f356, %f355;
	add.f32 	%f357, %f353, %f356;
	ld.global.nc.f32 	%f358, [%rd63+28];
	sub.f32 	%f359, %f358, %f47;
	abs.f32 	%f360, %f359;
	add.f32 	%f361, %f357, %f360;
	ld.global.nc.f32 	%f362, [%rd63+32];
	sub.f32 	%f363, %f362, %f47;
	abs.f32 	%f364, %f363;
	add.f32 	%f365, %f361, %f364;
	ld.global.nc.f32 	%f366, [%rd63+36];
	sub.f32 	%f367, %f366, %f47;
	abs.f32 	%f368, %f367;
	add.f32 	%f369, %f365, %f368;
	ld.global.nc.f32 	%f370, [%rd63+40];
	sub.f32 	%f371, %f370, %f47;
	abs.f32 	%f372, %f371;
	add.f32 	%f373, %f369, %f372;
	ld.global.nc.f32 	%f374, [%rd63+44];
	sub.f32 	%f375, %f374, %f47;
	abs.f32 	%f376, %f375;
	add.f32 	%f377, %f373, %f376;
	ld.global.nc.f32 	%f378, [%rd63+48];
	sub.f32 	%f379, %f378, %f47;
	abs.f32 	%f380, %f379;
	add.f32 	%f381, %f377, %f380;
	ld.global.nc.f32 	%f382, [%rd63+52];
	sub.f32 	%f383, %f382, %f47;
	abs.f32 	%f384, %f383;
	add.f32 	%f385, %f381, %f384;
	ld.global.nc.f32 	%f386, [%rd63+56];
	sub.f32 	%f387, %f386, %f47;
	abs.f32 	%f388, %f387;
	add.f32 	%f389, %f385, %f388;
	ld.global.nc.f32 	%f390, [%rd63+60];
	sub.f32 	%f391, %f390, %f47;
	abs.f32 	%f392, %f391;
	add.f32 	%f700, %f389, %f392;
	add.s32 	%r251, %r251, 16;
	add.s32 	%r250, %r250, 16;
	setp.ne.s32 	%p43, %r250, 0;
	@%p43 bra 	$L__BB1_54;
	add.s32 	%r253, %r251, 1;
$L__BB1_56:
	setp.eq.s32 	%p44, %r61, 0;
	@%p44 bra 	$L__BB1_66;
	add.s32 	%r147, %r61, -1;
	setp.lt.u32 	%p45, %r147, 7;
	@%p45 bra 	$L__BB1_59;
	mul.wide.s32 	%rd64, %r253, 4;
	add.s64 	%rd65, %rd8, %rd64;
	ld.global.nc.f32 	%f394, [%rd65];
	sub.f32 	%f395, %f394, %f47;
	abs.f32 	%f396, %f395;
	add.f32 	%f397, %f700, %f396;
	ld.global.nc.f32 	%f398, [%rd65+4];
	sub.f32 	%f399, %f398, %f47;
	abs.f32 	%f400, %f399;
	add.f32 	%f401, %f397, %f400;
	ld.global.nc.f32 	%f402, [%rd65+8];
	sub.f32 	%f403, %f402, %f47;
	abs.f32 	%f404, %f403;
	add.f32 	%f405, %f401, %f404;
	ld.global.nc.f32 	%f406, [%rd65+12];
	sub.f32 	%f407, %f406, %f47;
	abs.f32 	%f408, %f407;
	add.f32 	%f409, %f405, %f408;
	ld.global.nc.f32 	%f410, [%rd65+16];
	sub.f32 	%f411, %f410, %f47;
	abs.f32 	%f412, %f411;
	add.f32 	%f413, %f409, %f412;
	ld.global.nc.f32 	%f414, [%rd65+20];
	sub.f32 	%f415, %f414, %f47;
	abs.f32 	%f416, %f415;
	add.f32 	%f417, %f413, %f416;
	ld.global.nc.f32 	%f418, [%rd65+24];
	sub.f32 	%f419, %f418, %f47;
	abs.f32 	%f420, %f419;
	add.f32 	%f421, %f417, %f420;
	ld.global.nc.f32 	%f422, [%rd65+28];
	sub.f32 	%f423, %f422, %f47;
	abs.f32 	%f424, %f423;
	add.f32 	%f700, %f421, %f424;
	add.s32 	%r253, %r253, 8;
$L__BB1_59:
	setp.eq.s32 	%p46, %r62, 0;
	@%p46 bra 	$L__BB1_66;
	add.s32 	%r148, %r62, -1;
	setp.lt.u32 	%p47, %r148, 3;
	@%p47 bra 	$L__BB1_62;
	mul.wide.s32 	%rd66, %r253, 4;
	add.s64 	%rd67, %rd8, %rd66;
	ld.global.nc.f32 	%f426, [%rd67];
	sub.f32 	%f427, %f426, %f47;
	abs.f32 	%f428, %f427;
	add.f32 	%f429, %f700, %f428;
	ld.global.nc.f32 	%f430, [%rd67+4];
	sub.f32 	%f431, %f430, %f47;
	abs.f32 	%f432, %f431;
	add.f32 	%f433, %f429, %f432;
	ld.global.nc.f32 	%f434, [%rd67+8];
	sub.f32 	%f435, %f434, %f47;
	abs.f32 	%f436, %f435;
	add.f32 	%f437, %f433, %f436;
	ld.global.nc.f32 	%f438, [%rd67+12];
	sub.f32 	%f439, %f438, %f47;
	abs.f32 	%f440, %f439;
	add.f32 	%f700, %f437, %f440;
	add.s32 	%r253, %r253, 4;
$L__BB1_62:
	setp.eq.s32 	%p48, %r63, 0;
	@%p48 bra 	$L__BB1_66;
	setp.eq.s32 	%p49, %r63, 1;
	mul.wide.s32 	%rd68, %r253, 4;
	add.s64 	%rd10, %rd8, %rd68;
	ld.global.nc.f32 	%f441, [%rd10];
	sub.f32 	%f442, %f441, %f47;
	abs.f32 	%f443, %f442;
	add.f32 	%f700, %f700, %f443;
	@%p49 bra 	$L__BB1_66;
	setp.eq.s32 	%p50, %r63, 2;
	ld.global.nc.f32 	%f444, [%rd10+4];
	sub.f32 	%f445, %f444, %f47;
	abs.f32 	%f446, %f445;
	add.f32 	%f700, %f700, %f446;
	@%p50 bra 	$L__BB1_66;
	ld.global.nc.f32 	%f447, [%rd10+8];
	sub.f32 	%f448, %f447, %f47;
	abs.f32 	%f449, %f448;
	add.f32 	%f700, %f700, %f449;
$L__BB1_66:
	mul.f32 	%f451, %f1, %f700;
	mul.f32 	%f62, %f451, 0f3C75C28F;
	setp.eq.f32 	%p51, %f62, 0f00000000;
	mov.f32 	%f701, 0f00000000;
	@%p51 bra 	$L__BB1_68;
	sub.f32 	%f452, %f45, %f47;
	div.rn.f32 	%f701, %f452, %f62;
$L__BB1_68:
	mul.f32 	%f453, %f2, %f701;
	mov.f32 	%f454, 0f3F800000;
	sub.f32 	%f455, %f454, %f2;
	fma.rn.f32 	%f689, %f455, %f689, %f453;
	mul.f32 	%f456, %f3, %f701;
	sub.f32 	%f457, %f454, %f3;
	fma.rn.f32 	%f690, %f457, %f690, %f456;
	add.f32 	%f458, %f689, %f689;
	sub.f32 	%f67, %f458, %f690;
	and.b16  	%rs8, %rs12, 255;
	setp.ne.s16 	%p52, %rs8, 0;
	@%p52 bra 	$L__BB1_71;
	abs.f32 	%f460, %f67;
	setp.equ.f32 	%p53, %f460, 0f7F800000;
	mov.b16 	%rs12, 0;
	@%p53 bra 	$L__BB1_72;
	add.f32 	%f702, %f702, %f67;
	add.s32 	%r255, %r255, 1;
	setp.ge.s32 	%p54, %r255, %r6;
	div.rn.f32 	%f461, %f702, %f36;
	selp.f32 	%f703, %f461, %f703, %p54;
	selp.u16 	%rs12, 1, 0, %p54;
	bra.uni 	$L__BB1_72;
$L__BB1_71:
	fma.rn.f32 	%f459, %f703, %f35, %f67;
	div.rn.f32 	%f703, %f459, %f36;
	mov.b16 	%rs12, 1;
$L__BB1_72:
	rem.u32 	%r85, %r66, %r111;
	mul.wide.u32 	%rd69, %r85, 4;
	add.s64 	%rd70, %rd1, %rd69;
	st.local.f32 	[%rd70], %f703;
	setp.lt.s32 	%p55, %r248, %r111;
	selp.u32 	%r149, 1, 0, %p55;
	add.s32 	%r248, %r248, %r149;
	setp.eq.s32 	%p56, %r248, 0;
	mov.f32 	%f719, 0fFF800000;
	mov.f32 	%f718, 0f7F800000;
	@%p56 bra 	$L__BB1_84;
	min.s32 	%r151, %r248, %r111;
	max.s32 	%r87, %r151, 1;
	and.b32  	%r88, %r87, 7;
	setp.lt.s32 	%p57, %r151, 8;
	mov.f32 	%f718, 0f7F800000;
	mov.f32 	%f719, 0fFF800000;
	mov.b32 	%r258, 0;
	@%p57 bra 	$L__BB1_76;
	and.b32  	%r258, %r87, 4088;
	mov.f32 	%f718, 0f7F800000;
	mov.f32 	%f719, 0fFF800000;
	mov.b32 	%r256, 0;
$L__BB1_75:
	.pragma "nounroll";
	sub.s32 	%r153, %r66, %r256;
	rem.s32 	%r154, %r153, %r111;
	mul.wide.s32 	%rd71, %r154, 4;
	add.s64 	%rd72, %rd1, %rd71;
	ld.local.f32 	%f469, [%rd72];
	abs.f32 	%f470, %f469;
	setp.equ.f32 	%p58, %f470, 0f7F800000;
	setp.lt.f32 	%p59, %f469, %f718;
	selp.f32 	%f471, %f469, %f718, %p59;
	setp.gt.f32 	%p60, %f469, %f719;
	selp.f32 	%f472, %f469, %f719, %p60;
	selp.f32 	%f473, %f718, %f471, %p58;
	selp.f32 	%f474, %f719, %f472, %p58;
	not.b32 	%r155, %r256;
	add.s32 	%r156, %r66, %r155;
	rem.s32 	%r157, %r156, %r111;
	mul.wide.s32 	%rd73, %r157, 4;
	add.s64 	%rd74, %rd1, %rd73;
	ld.local.f32 	%f475, [%rd74];
	abs.f32 	%f476, %f475;
	setp.equ.f32 	%p61, %f476, 0f7F800000;
	setp.lt.f32 	%p62, %f475, %f473;
	selp.f32 	%f477, %f475, %f473, %p62;
	setp.gt.f32 	%p63, %f475, %f474;
	selp.f32 	%f478, %f475, %f474, %p63;
	selp.f32 	%f479, %f473, %f477, %p61;
	selp.f32 	%f480, %f474, %f478, %p61;
	add.s32 	%r158, %r153, -2;
	rem.s32 	%r159, %r158, %r111;
	mul.wide.s32 	%rd75, %r159, 4;
	add.s64 	%rd76, %rd1, %rd75;
	ld.local.f32 	%f481, [%rd76];
	abs.f32 	%f482, %f481;
	setp.equ.f32 	%p64, %f482, 0f7F800000;
	setp.lt.f32 	%p65, %f481, %f479;
	selp.f32 	%f483, %f481, %f479, %p65;
	setp.gt.f32 	%p66, %f481, %f480;
	selp.f32 	%f484, %f481, %f480, %p66;
	selp.f32 	%f485, %f479, %f483, %p64;
	selp.f32 	%f486, %f480, %f484, %p64;
	add.s32 	%r160, %r153, -3;
	rem.s32 	%r161, %r160, %r111;
	mul.wide.s32 	%rd77, %r161, 4;
	add.s64 	%rd78, %rd1, %rd77;
	ld.local.f32 	%f487, [%rd78];
	abs.f32 	%f488, %f487;
	setp.equ.f32 	%p67, %f488, 0f7F800000;
	setp.lt.f32 	%p68, %f487, %f485;
	selp.f32 	%f489, %f487, %f485, %p68;
	setp.gt.f32 	%p69, %f487, %f486;
	selp.f32 	%f490, %f487, %f486, %p69;
	selp.f32 	%f491, %f485, %f489, %p67;
	selp.f32 	%f492, %f486, %f490, %p67;
	add.s32 	%r162, %r153, -4;
	rem.s32 	%r163, %r162, %r111;
	mul.wide.s32 	%rd79, %r163, 4;
	add.s64 	%rd80, %rd1, %rd79;
	ld.local.f32 	%f493, [%rd80];
	abs.f32 	%f494, %f493;
	setp.equ.f32 	%p70, %f494, 0f7F800000;
	setp.lt.f32 	%p71, %f493, %f491;
	selp.f32 	%f495, %f493, %f491, %p71;
	setp.gt.f32 	%p72, %f493, %f492;
	selp.f32 	%f496, %f493, %f492, %p72;
	selp.f32 	%f497, %f491, %f495, %p70;
	selp.f32 	%f498, %f492, %f496, %p70;
	add.s32 	%r164, %r153, -5;
	rem.s32 	%r165, %r164, %r111;
	mul.wide.s32 	%rd81, %r165, 4;
	add.s64 	%rd82, %rd1, %rd81;
	ld.local.f32 	%f499, [%rd82];
	abs.f32 	%f500, %f499;
	setp.equ.f32 	%p73, %f500, 0f7F800000;
	setp.lt.f32 	%p74, %f499, %f497;
	selp.f32 	%f501, %f499, %f497, %p74;
	setp.gt.f32 	%p75, %f499, %f498;
	selp.f32 	%f502, %f499, %f498, %p75;
	selp.f32 	%f503, %f497, %f501, %p73;
	selp.f32 	%f504, %f498, %f502, %p73;
	add.s32 	%r166, %r153, -6;
	rem.s32 	%r167, %r166, %r111;
	mul.wide.s32 	%rd83, %r167, 4;
	add.s64 	%rd84, %rd1, %rd83;
	ld.local.f32 	%f505, [%rd84];
	abs.f32 	%f506, %f505;
	setp.equ.f32 	%p76, %f506, 0f7F800000;
	setp.lt.f32 	%p77, %f505, %f503;
	selp.f32 	%f507, %f505, %f503, %p77;
	setp.gt.f32 	%p78, %f505, %f504;
	selp.f32 	%f508, %f505, %f504, %p78;
	selp.f32 	%f509, %f503, %f507, %p76;
	selp.f32 	%f510, %f504, %f508, %p76;
	add.s32 	%r168, %r153, -7;
	rem.s32 	%r169, %r168, %r111;
	mul.wide.s32 	%rd85, %r169, 4;
	add.s64 	%rd86, %rd1, %rd85;
	ld.local.f32 	%f511, [%rd86];
	abs.f32 	%f512, %f511;
	setp.equ.f32 	%p79, %f512, 0f7F800000;
	setp.lt.f32 	%p80, %f511, %f509;
	selp.f32 	%f513, %f511, %f509, %p80;
	setp.gt.f32 	%p81, %f511, %f510;
	selp.f32 	%f514, %f511, %f510, %p81;
	selp.f32 	%f718, %f509, %f513, %p79;
	selp.f32 	%f719, %f510, %f514, %p79;
	add.s32 	%r256, %r256, 8;
	setp.ne.s32 	%p82, %r256, %r258;
	@%p82 bra 	$L__BB1_75;
$L__BB1_76:
	setp.eq.s32 	%p83, %r88, 0;
	@%p83 bra 	$L__BB1_84;
	and.b32  	%r93, %r87, 3;
	setp.lt.u32 	%p84, %r88, 4;
	@%p84 bra 	$L__BB1_79;
	sub.s32 	%r170, %r66, %r258;
	rem.s32 	%r171, %r170, %r111;
	mul.wide.s32 	%rd87, %r171, 4;
	add.s64 	%rd88, %rd1, %rd87;
	ld.local.f32 	%f516, [%rd88];
	abs.f32 	%f517, %f516;
	setp.equ.f32 	%p85, %f517, 0f7F800000;
	setp.lt.f32 	%p86, %f516, %f718;
	selp.f32 	%f518, %f516, %f718, %p86;
	setp.gt.f32 	%p87, %f516, %f719;
	selp.f32 	%f519, %f516, %f719, %p87;
	selp.f32 	%f520, %f718, %f518, %p85;
	selp.f32 	%f521, %f719, %f519, %p85;
	not.b32 	%r172, %r258;
	add.s32 	%r173, %r66, %r172;
	rem.s32 	%r174, %r173, %r111;
	mul.wide.s32 	%rd89, %r174, 4;
	add.s64 	%rd90, %rd1, %rd89;
	ld.local.f32 	%f522, [%rd90];
	abs.f32 	%f523, %f522;
	setp.equ.f32 	%p88, %f523, 0f7F800000;
	setp.lt.f32 	%p89, %f522, %f520;
	selp.f32 	%f524, %f522, %f520, %p89;
	setp.gt.f32 	%p90, %f522, %f521;
	selp.f32 	%f525, %f522, %f521, %p90;
	selp.f32 	%f526, %f520, %f524, %p88;
	selp.f32 	%f527, %f521, %f525, %p88;
	add.s32 	%r175, %r170, -2;
	rem.s32 	%r176, %r175, %r111;
	mul.wide.s32 	%rd91, %r176, 4;
	add.s64 	%rd92, %rd1, %rd91;
	ld.local.f32 	%f528, [%rd92];
	abs.f32 	%f529, %f528;
	setp.equ.f32 	%p91, %f529, 0f7F800000;
	setp.lt.f32 	%p92, %f528, %f526;
	selp.f32 	%f530, %f528, %f526, %p92;
	setp.gt.f32 	%p93, %f528, %f527;
	selp.f32 	%f531, %f528, %f527, %p93;
	selp.f32 	%f532, %f526, %f530, %p91;
	selp.f32 	%f533, %f527, %f531, %p91;
	add.s32 	%r177, %r170, -3;
	rem.s32 	%r178, %r177, %r111;
	mul.wide.s32 	%rd93, %r178, 4;
	add.s64 	%rd94, %rd1, %rd93;
	ld.local.f32 	%f534, [%rd94];
	abs.f32 	%f535, %f534;
	setp.equ.f32 	%p94, %f535, 0f7F800000;
	setp.lt.f32 	%p95, %f534, %f532;
	selp.f32 	%f536, %f534, %f532, %p95;
	setp.gt.f32 	%p96, %f534, %f533;
	selp.f32 	%f537, %f534, %f533, %p96;
	selp.f32 	%f718, %f532, %f536, %p94;
	selp.f32 	%f719, %f533, %f537, %p94;
	add.s32 	%r258, %r258, 4;
$L__BB1_79:
	setp.eq.s32 	%p97, %r93, 0;
	@%p97 bra 	$L__BB1_84;
	setp.eq.s32 	%p98, %r93, 1;
	@%p98 bra 	$L__BB1_82;
	sub.s32 	%r179, %r66, %r258;
	rem.s32 	%r180, %r179, %r111;
	mul.wide.s32 	%rd95, %r180, 4;
	add.s64 	%rd96, %rd1, %rd95;
	ld.local.f32 	%f539, [%rd96];
	abs.f32 	%f540, %f539;
	setp.equ.f32 	%p99, %f540, 0f7F800000;
	setp.lt.f32 	%p100, %f539, %f718;
	selp.f32 	%f541, %f539, %f718, %p100;
	setp.gt.f32 	%p101, %f539, %f719;
	selp.f32 	%f542, %f539, %f719, %p101;
	selp.f32 	%f543, %f718, %f541, %p99;
	selp.f32 	%f544, %f719, %f542, %p99;
	not.b32 	%r181, %r258;
	add.s32 	%r182, %r66, %r181;
	rem.s32 	%r183, %r182, %r111;
	mul.wide.s32 	%rd97, %r183, 4;
	add.s64 	%rd98, %rd1, %rd97;
	ld.local.f32 	%f545, [%rd98];
	abs.f32 	%f546, %f545;
	setp.equ.f32 	%p102, %f546, 0f7F800000;
	setp.lt.f32 	%p103, %f545, %f543;
	selp.f32 	%f547, %f545, %f543, %p103;
	setp.gt.f32 	%p104, %f545, %f544;
	selp.f32 	%f548, %f545, %f544, %p104;
	selp.f32 	%f718, %f543, %f547, %p102;
	selp.f32 	%f719, %f544, %f548, %p102;
	add.s32 	%r258, %r258, 2;
$L__BB1_82:
	and.b32  	%r184, %r87, 1;
	setp.eq.b32 	%p105, %r184, 1;
	not.pred 	%p106, %p105;
	@%p106 bra 	$L__BB1_84;
	sub.s32 	%r185, %r66, %r258;
	rem.s32 	%r186, %r185, %r111;
	mul.wide.s32 	%rd99, %r186, 4;
	add.s64 	%rd100, %rd1, %rd99;
	ld.local.f32 	%f549, [%rd100];
	abs.f32 	%f550, %f549;
	setp.equ.f32 	%p107, %f550, 0f7F800000;
	setp.lt.f32 	%p108, %f549, %f718;
	selp.f32 	%f551, %f549, %f718, %p108;
	setp.gt.f32 	%p109, %f549, %f719;
	selp.f32 	%f552, %f549, %f719, %p109;
	selp.f32 	%f718, %f718, %f551, %p107;
	selp.f32 	%f719, %f719, %f552, %p107;
$L__BB1_84:
	abs.f32 	%f554, %f718;
	setp.equ.f32 	%p110, %f554, 0f7F800000;
	abs.f32 	%f555, %f719;
	setp.equ.f32 	%p111, %f555, 0f7F800000;
	or.pred  	%p112, %p110, %p111;
	mov.f32 	%f723, 0f7FFFFFFF;
	mov.f32 	%f722, %f38;
	@%p112 bra 	$L__BB1_90;
	sub.f32 	%f97, %f719, %f718;
	setp.leu.f32 	%p113, %f97, 0f00000000;
	abs.f32 	%f557, %f703;
	setp.equ.f32 	%p114, %f557, 0f7F800000;
	or.pred  	%p115, %p113, %p114;
	@%p115 bra 	$L__BB1_87;
	sub.f32 	%f559, %f703, %f718;
	div.rn.f32 	%f560, %f559, %f97;
	mul.f32 	%f721, %f560, 0f42C80000;
	bra.uni 	$L__BB1_88;
$L__BB1_87:
	abs.f32 	%f561, %f721;
	setp.num.f32 	%p116, %f561, %f561;
	selp.f32 	%f721, %f721, 0f42480000, %p116;
$L__BB1_88:
	setp.eq.f32 	%p117, %f135, 0f00000000;
	abs.f32 	%f562, %f38;
	setp.nan.f32 	%p118, %f562, %f562;
	or.pred  	%p119, %p117, %p118;
	mov.f32 	%f722, %f721;
	mov.f32 	%f723, %f721;
	@%p119 bra 	$L__BB1_90;
	sub.f32 	%f563, %f721, %f38;
	fma.rn.f32 	%f722, %f563, %f135, %f38;
	mov.f32 	%f723, %f722;
$L__BB1_90:
	mul.wide.u32 	%rd101, %r85, 4;
	add.s64 	%rd102, %rd2, %rd101;
	st.local.f32 	[%rd102], %f723;
	setp.lt.s32 	%p120, %r247, %r111;
	selp.u32 	%r187, 1, 0, %p120;
	add.s32 	%r247, %r247, %r187;
	setp.eq.s32 	%p121, %r247, 0;
	mov.f32 	%f739, 0fFF800000;
	mov.f32 	%f738, 0f7F800000;
	@%p121 bra 	$L__BB1_102;
	min.s32 	%r189, %r247, %r111;
	max.s32 	%r99, %r189, 1;
	and.b32  	%r100, %r99, 7;
	setp.lt.s32 	%p122, %r189, 8;
	mov.f32 	%f738, 0f7F800000;
	mov.f32 	%f739, 0fFF800000;
	mov.b32 	%r262, 0;
	@%p122 bra 	$L__BB1_94;
	and.b32  	%r262, %r99, 4088;
	mov.f32 	%f738, 0f7F800000;
	mov.f32 	%f739, 0fFF800000;
	mov.b32 	%r260, 0;
$L__BB1_93:
	.pragma "nounroll";
	sub.s32 	%r191, %r66, %r260;
	rem.s32 	%r192, %r191, %r111;
	mul.wide.s32 	%rd103, %r192, 4;
	add.s64 	%rd104, %rd2, %rd103;
	ld.local.f32 	%f571, [%rd104];
	abs.f32 	%f572, %f571;
	setp.equ.f32 	%p123, %f572, 0f7F800000;
	setp.lt.f32 	%p124, %f571, %f738;
	selp.f32 	%f573, %f571, %f738, %p124;
	setp.gt.f32 	%p125, %f571, %f739;
	selp.f32 	%f574, %f571, %f739, %p125;
	selp.f32 	%f575, %f738, %f573, %p123;
	selp.f32 	%f576, %f739, %f574, %p123;
	not.b32 	%r193, %r260;
	add.s32 	%r194, %r66, %r193;
	rem.s32 	%r195, %r194, %r111;
	mul.wide.s32 	%rd105, %r195, 4;
	add.s64 	%rd106, %rd2, %rd105;
	ld.local.f32 	%f577, [%rd106];
	abs.f32 	%f578, %f577;
	setp.equ.f32 	%p126, %f578, 0f7F800000;
	setp.lt.f32 	%p127, %f577, %f575;
	selp.f32 	%f579, %f577, %f575, %p127;
	setp.gt.f32 	%p128, %f577, %f576;
	selp.f32 	%f580, %f577, %f576, %p128;
	selp.f32 	%f581, %f575, %f579, %p126;
	selp.f32 	%f582, %f576, %f580, %p126;
	add.s32 	%r196, %r191, -2;
	rem.s32 	%r197, %r196, %r111;
	mul.wide.s32 	%rd107, %r197, 4;
	add.s64 	%rd108, %rd2, %rd107;
	ld.local.f32 	%f583, [%rd108];
	abs.f32 	%f584, %f583;
	setp.equ.f32 	%p129, %f584, 0f7F800000;
	setp.lt.f32 	%p130, %f583, %f581;
	selp.f32 	%f585, %f583, %f581, %p130;
	setp.gt.f32 	%p131, %f583, %f582;
	selp.f32 	%f586, %f583, %f582, %p131;
	selp.f32 	%f587, %f581, %f585, %p129;
	selp.f32 	%f588, %f582, %f586, %p129;
	add.s32 	%r198, %r191, -3;
	rem.s32 	%r199, %r198, %r111;
	mul.wide.s32 	%rd109, %r199, 4;
	add.s64 	%rd110, %rd2, %rd109;
	ld.local.f32 	%f589, [%rd110];
	abs.f32 	%f590, %f589;
	setp.equ.f32 	%p132, %f590, 0f7F800000;
	setp.lt.f32 	%p133, %f589, %f587;
	selp.f32 	%f591, %f589, %f587, %p133;
	setp.gt.f32 	%p134, %f589, %f588;
	selp.f32 	%f592, %f589, %f588, %p134;
	selp.f32 	%f593, %f587, %f591, %p132;
	selp.f32 	%f594, %f588, %f592, %p132;
	add.s32 	%r200, %r191, -4;
	rem.s32 	%r201, %r200, %r111;
	mul.wide.s32 	%rd111, %r201, 4;
	add.s64 	%rd112, %rd2, %rd111;
	ld.local.f32 	%f595, [%rd112];
	abs.f32 	%f596, %f595;
	setp.equ.f32 	%p135, %f596, 0f7F800000;
	setp.lt.f32 	%p136, %f595, %f593;
	selp.f32 	%f597, %f595, %f593, %p136;
	setp.gt.f32 	%p137, %f595, %f594;
	selp.f32 	%f598, %f595, %f594, %p137;
	selp.f32 	%f599, %f593, %f597, %p135;
	selp.f32 	%f600, %f594, %f598, %p135;
	add.s32 	%r202, %r191, -5;
	rem.s32 	%r203, %r202, %r111;
	mul.wide.s32 	%rd113, %r203, 4;
	add.s64 	%rd114, %rd2, %rd113;
	ld.local.f32 	%f601, [%rd114];
	abs.f32 	%f602, %f601;
	setp.equ.f32 	%p138, %f602, 0f7F800000;
	setp.lt.f32 	%p139, %f601, %f599;
	selp.f32 	%f603, %f601, %f599, %p139;
	setp.gt.f32 	%p140, %f601, %f600;
	selp.f32 	%f604, %f601, %f600, %p140;
	selp.f32 	%f605, %f599, %f603, %p138;
	selp.f32 	%f606, %f600, %f604, %p138;
	add.s32 	%r204, %r191, -6;
	rem.s32 	%r205, %r204, %r111;
	mul.wide.s32 	%rd115, %r205, 4;
	add.s64 	%rd116, %rd2, %rd115;
	ld.local.f32 	%f607, [%rd116];
	abs.f32 	%f608, %f607;
	setp.equ.f32 	%p141, %f608, 0f7F800000;
	setp.lt.f32 	%p142, %f607, %f605;
	selp.f32 	%f609, %f607, %f605, %p142;
	setp.gt.f32 	%p143, %f607, %f606;
	selp.f32 	%f610, %f607, %f606, %p143;
	selp.f32 	%f611, %f605, %f609, %p141;
	selp.f32 	%f612, %f606, %f610, %p141;
	add.s32 	%r206, %r191, -7;
	rem.s32 	%r207, %r206, %r111;
	mul.wide.s32 	%rd117, %r207, 4;
	add.s64 	%rd118, %rd2, %rd117;
	ld.local.f32 	%f613, [%rd118];
	abs.f32 	%f614, %f613;
	setp.equ.f32 	%p144, %f614, 0f7F800000;
	setp.lt.f32 	%p145, %f613, %f611;
	selp.f32 	%f615, %f613, %f611, %p145;
	setp.gt.f32 	%p146, %f613, %f612;
	selp.f32 	%f616, %f613, %f612, %p146;
	selp.f32 	%f738, %f611, %f615, %p144;
	selp.f32 	%f739, %f612, %f616, %p144;
	add.s32 	%r260, %r260, 8;
	setp.ne.s32 	%p147, %r260, %r262;
	@%p147 bra 	$L__BB1_93;
$L__BB1_94:
	setp.eq.s32 	%p148, %r100, 0;
	@%p148 bra 	$L__BB1_102;
	and.b32  	%r105, %r99, 3;
	setp.lt.u32 	%p149, %r100, 4;
	@%p149 bra 	$L__BB1_97;
	sub.s32 	%r208, %r66, %r262;
	rem.s32 	%r209, %r208, %r111;
	mul.wide.s32 	%rd119, %r209, 4;
	add.s64 	%rd120, %rd2, %rd119;
	ld.local.f32 	%f618, [%rd120];
	abs.f32 	%f619, %f618;
	setp.equ.f32 	%p150, %f619, 0f7F800000;
	setp.lt.f32 	%p151, %f618, %f738;
	selp.f32 	%f620, %f618, %f738, %p151;
	setp.gt.f32 	%p152, %f618, %f739;
	selp.f32 	%f621, %f618, %f739, %p152;
	selp.f32 	%f622, %f738, %f620, %p150;
	selp.f32 	%f623, %f739, %f621, %p150;
	not.b32 	%r210, %r262;
	add.s32 	%r211, %r66, %r210;
	rem.s32 	%r212, %r211, %r111;
	mul.wide.s32 	%rd121, %r212, 4;
	add.s64 	%rd122, %rd2, %rd121;
	ld.local.f32 	%f624, [%rd122];
	abs.f32 	%f625, %f624;
	setp.equ.f32 	%p153, %f625, 0f7F800000;
	setp.lt.f32 	%p154, %f624, %f622;
	selp.f32 	%f626, %f624, %f622, %p154;
	setp.gt.f32 	%p155, %f624, %f623;
	selp.f32 	%f627, %f624, %f623, %p155;
	selp.f32 	%f628, %f622, %f626, %p153;
	selp.f32 	%f629, %f623, %f627, %p153;
	add.s32 	%r213, %r208, -2;
	rem.s32 	%r214, %r213, %r111;
	mul.wide.s32 	%rd123, %r214, 4;
	add.s64 	%rd124, %rd2, %rd123;
	ld.local.f32 	%f630, [%rd124];
	abs.f32 	%f631, %f630;
	setp.equ.f32 	%p156, %f631, 0f7F800000;
	setp.lt.f32 	%p157, %f630, %f628;
	selp.f32 	%f632, %f630, %f628, %p157;
	setp.gt.f32 	%p158, %f630, %f629;
	selp.f32 	%f633, %f630, %f629, %p158;
	selp.f32 	%f634, %f628, %f632, %p156;
	selp.f32 	%f635, %f629, %f633, %p156;
	add.s32 	%r215, %r208, -3;
	rem.s32 	%r216, %r215, %r111;
	mul.wide.s32 	%rd125, %r216, 4;
	add.s64 	%rd126, %rd2, %rd125;
	ld.local.f32 	%f636, [%rd126];
	abs.f32 	%f637, %f636;
	setp.equ.f32 	%p159, %f637, 0f7F800000;
	setp.lt.f32 	%p160, %f636, %f634;
	selp.f32 	%f638, %f636, %f634, %p160;
	setp.gt.f32 	%p161, %f636, %f635;
	selp.f32 	%f639, %f636, %f635, %p161;
	selp.f32 	%f738, %f634, %f638, %p159;
	selp.f32 	%f739, %f635, %f639, %p159;
	add.s32 	%r262, %r262, 4;
$L__BB1_97:
	setp.eq.s32 	%p162, %r105, 0;
	@%p162 bra 	$L__BB1_102;
	setp.eq.s32 	%p163, %r105, 1;
	@%p163 bra 	$L__BB1_100;
	sub.s32 	%r217, %r66, %r262;
	rem.s32 	%r218, %r217, %r111;
	mul.wide.s32 	%rd127, %r218, 4;
	add.s64 	%rd128, %rd2, %rd127;
	ld.local.f32 	%f641, [%rd128];
	abs.f32 	%f642, %f641;
	setp.equ.f32 	%p164, %f642, 0f7F800000;
	setp.lt.f32 	%p165, %f641, %f738;
	selp.f32 	%f643, %f641, %f738, %p165;
	setp.gt.f32 	%p166, %f641, %f739;
	selp.f32 	%f644, %f641, %f739, %p166;
	selp.f32 	%f645, %f738, %f643, %p164;
	selp.f32 	%f646, %f739, %f644, %p164;
	not.b32 	%r219, %r262;
	add.s32 	%r220, %r66, %r219;
	rem.s32 	%r221, %r220, %r111;
	mul.wide.s32 	%rd129, %r221, 4;
	add.s64 	%rd130, %rd2, %rd129;
	ld.local.f32 	%f647, [%rd130];
	abs.f32 	%f648, %f647;
	setp.equ.f32 	%p167, %f648, 0f7F800000;
	setp.lt.f32 	%p168, %f647, %f645;
	selp.f32 	%f649, %f647, %f645, %p168;
	setp.gt.f32 	%p169, %f647, %f646;
	selp.f32 	%f650, %f647, %f646, %p169;
	selp.f32 	%f738, %f645, %f649, %p167;
	selp.f32 	%f739, %f646, %f650, %p167;
	add.s32 	%r262, %r262, 2;
$L__BB1_100:
	and.b32  	%r222, %r99, 1;
	setp.eq.b32 	%p170, %r222, 1;
	not.pred 	%p171, %p170;
	@%p171 bra 	$L__BB1_102;
	sub.s32 	%r223, %r66, %r262;
	rem.s32 	%r224, %r223, %r111;
	mul.wide.s32 	%rd131, %r224, 4;
	add.s64 	%rd132, %rd2, %rd131;
	ld.local.f32 	%f651, [%rd132];
	abs.f32 	%f652, %f651;
	setp.equ.f32 	%p172, %f652, 0f7F800000;
	setp.lt.f32 	%p173, %f651, %f738;
	selp.f32 	%f653, %f651, %f738, %p173;
	setp.gt.f32 	%p174, %f651, %f739;
	selp.f32 	%f654, %f651, %f739, %p174;
	selp.f32 	%f738, %f738, %f653, %p172;
	selp.f32 	%f739, %f739, %f654, %p172;
$L__BB1_102:
	abs.f32 	%f656, %f738;
	setp.equ.f32 	%p175, %f656, 0f7F800000;
	abs.f32 	%f657, %f739;
	setp.equ.f32 	%p176, %f657, 0f7F800000;
	or.pred  	%p177, %p175, %p176;
	mov.f32 	%f741, 0f7FFFFFFF;
	mov.f32 	%f740, %f37;
	@%p177 bra 	$L__BB1_107;
	sub.f32 	%f129, %f739, %f738;
	setp.leu.f32 	%p178, %f129, 0f00000000;
	abs.f32 	%f659, %f723;
	setp.equ.f32 	%p179, %f659, 0f7F800000;
	or.pred  	%p180, %p178, %p179;
	@%p180 bra 	$L__BB1_106;
	setp.eq.f32 	%p181, %f135, 0f00000000;
	sub.f32 	%f661, %f723, %f738;
	div.rn.f32 	%f662, %f661, %f129;
	mul.f32 	%f740, %f662, 0f42C80000;
	abs.f32 	%f663, %f37;
	setp.nan.f32 	%p182, %f663, %f663;
	or.pred  	%p183, %p181, %p182;
	mov.f32 	%f741, %f740;
	@%p183 bra 	$L__BB1_107;
	sub.f32 	%f664, %f740, %f37;
	fma.rn.f32 	%f740, %f664, %f135, %f37;
	mov.f32 	%f741, %f740;
	bra.uni 	$L__BB1_107;
$L__BB1_106:
	abs.f32 	%f665, %f37;
	setp.num.f32 	%p184, %f665, %f665;
	selp.f32 	%f740, %f37, 0f42480000, %p184;
	mov.f32 	%f741, %f740;
$L__BB1_107:
	mul.wide.u32 	%rd133, %r66, 4;
	add.s64 	%rd134, %rd9, %rd133;
	st.global.f32 	[%rd134], %f741;
	setp.ne.s32 	%p185, %r246, %r110;
	@%p185 bra 	$L__BB1_51;
$L__BB1_108:
	ret;

}


// ===== COMPILED SASS (sm_100) =====

	.target	sm_100

	.elftype	@"ET_EXEC"


//--------------------- .note.nv.tkinfo           --------------------------
	.section	.note.nv.tkinfo,"",@"SHT_NOTE"
	.sectionflags	@"SHF_NOTE_NV_TKINFO"
	.tkinfo
        /*0018*/ 	.word	0x00000002
        /*0030*/ 	.string	""
        /*0030*/ 	.string	"ptxas"
        /*0030*/ 	.string	"Cuda compilation tools, release 13.0, V13.0.88"
        /*0030*/ 	.string	"Build cuda_13.0.r13.0/compiler.36424714_0"
        /*0030*/ 	.string	"-arch sm_100 -m 64 "



//--------------------- .note.nv.cuinfo           --------------------------
	.section	.note.nv.cuinfo,"",@"SHT_NOTE"
	.sectionflags	@"SHF_NOTE_NV_CUINFO"
        /*0018*/ 	.short	0x0002
        /*001a*/ 	.short	0x0064
        /*001c*/ 	.short	0x0082
	.zero		2


//--------------------- .nv.info                  --------------------------
	.section	.nv.info,"",@"SHT_CUDA_INFO"
	.align	4


	//----- nvinfo : EIATTR_REGCOUNT
	.align		4
        /*0000*/ 	.byte	0x04, 0x2f
        /*0002*/ 	.short	(.L_1 - .L_0)
	.align		4
.L_0:
        /*0004*/ 	.word	index@(cci_cycle_batch_f32)
        /*0008*/ 	.word	0x00000037


	//----- nvinfo : EIATTR_FRAME_SIZE
	.align		4
.L_1:
        /*000c*/ 	.byte	0x04, 0x11
        /*000e*/ 	.short	(.L_3 - .L_2)
	.align		4
.L_2:
        /*0010*/ 	.word	index@($__internal_5_$__cuda_sm3x_div_rn_noftz_f32_slowpath)
        /*0014*/ 	.word	0x00004000


	//----- nvinfo : EIATTR_FRAME_SIZE
	.align		4
.L_3:
        /*0018*/ 	.byte	0x04, 0x11
        /*001a*/ 	.short	(.L_5 - .L_4)
	.align		4
.L_4:
        /*001c*/ 	.word	index@($__internal_4_$__cuda_sm20_sqrt_rn_f32_slowpath)
        /*0020*/ 	.word	0x00004000


	//----- nvinfo : EIATTR_FRAME_SIZE
	.align		4
.L_5:
        /*0024*/ 	.byte	0x04, 0x11
        /*0026*/ 	.short	(.L_7 - .L_6)
	.align		4
.L_6:
        /*0028*/ 	.word	index@($__internal_3_$__cuda_sm20_rcp_rn_f32_slowpath)
        /*002c*/ 	.word	0x00004000


	//----- nvinfo : EIATTR_FRAME_SIZE
	.align		4
.L_7:
        /*0030*/ 	.byte	0x04, 0x11
        /*0032*/ 	.short	(.L_9 - .L_8)
	.align		4
.L_8:
        /*0034*/ 	.word	index@(cci_cycle_batch_f32)
        /*0038*/ 	.word	0x00004000


	//----- nvinfo : EIATTR_REGCOUNT
	.align		4
.L_9:
        /*003c*/ 	.byte	0x04, 0x2f
        /*003e*/ 	.short	(.L_11 - .L_10)
	.align		4
.L_10:
        /*0040*/ 	.word	index@(cci_cycle_many_series_one_param_f32)
        /*0044*/ 	.word	0x00000030


	//----- nvinfo : EIATTR_FRAME_SIZE
	.align		4
.L_11:
        /*0048*/ 	.byte	0x04, 0x11
        /*004a*/ 	.short	(.L_13 - .L_12)
	.align		4
.L_12:
        /*004c*/ 	.word	index@($__internal_2_$__cuda_sm3x_div_rn_noftz_f32_slowpath)
        /*0050*/ 	.word	0x00004000


	//----- nvinfo : EIATTR_FRAME_SIZE
	.align		4
.L_13:
        /*0054*/ 	.byte	0x04, 0x11
        /*0056*/ 	.short	(.L_15 - .L_14)
	.align		4
.L_14:
        /*0058*/ 	.word	index@($__internal_1_$__cuda_sm20_sqrt_rn_f32_slowpath)
        /*005c*/ 	.word	0x00004000


	//----- nvinfo : EIATTR_FRAME_SIZE
	.align		4
.L_15:
        /*0060*/ 	.byte	0x04, 0x11
        /*0062*/ 	.short	(.L_17 - .L_16)
	.align		4
.L_16:
        /*0064*/ 	.word	index@($__internal_0_$__cuda_sm20_rcp_rn_f32_slowpath)
        /*0068*/ 	.word	0x00004000


	//----- nvinfo : EIATTR_FRAME_SIZE
	.align		4
.L_17:
        /*006c*/ 	.byte	0x04, 0x11
        /*006e*/ 	.short	(.L_19 - .L_18)
	.align		4
.L_18:
        /*0070*/ 	.word	index@(cci_cycle_many_series_one_param_f32)
        /*0074*/ 	.word	0x00004000


	//----- nvinfo : EIATTR_MIN_STACK_SIZE
	.align		4
.L_19:
        /*0078*/ 	.byte	0x04, 0x12
        /*007a*/ 	.short	(.L_21 - .L_20)
	.align		4
.L_20:
        /*007c*/ 	.word	index@(cci_cycle_many_series_one_param_f32)
        /*0080*/ 	.word	0x00004000


	//----- nvinfo : EIATTR_MIN_STACK_SIZE
	.align		4
.L_21:
        /*0084*/ 	.byte	0x04, 0x12
        /*0086*/ 	.short	(.L_23 - .L_22)
	.align		4
.L_22:
        /*0088*/ 	.word	index@(cci_cycle_batch_f32)
        /*008c*/ 	.word	0x00004000
.L_23:


//--------------------- .nv.compat                --------------------------
	.section	.nv.compat,"",@"SHT_CUDA_COMPAT_INFO"
	.align	4
        /*0000*/ 	.byte	0x02, 0x09, 0x00, 0x00, 0x02, 0x02, 0x01, 0x00, 0x02, 0x05, 0x05, 0x00, 0x03, 0x07, 0x01, 0x01
        /*0010*/ 	.byte	0x02, 0x03, 0x00, 0x00, 0x02, 0x06, 0x01, 0x00, 0x04, 0x0b, 0x08, 0x00, 0x01, 0x00, 0x00, 0x00
        /*0020*/ 	.byte	0x00, 0x00, 0x00, 0x00


//--------------------- .nv.info.cci_cycle_many_series_one_param_f32 --------------------------
	.section	.nv.info.cci_cycle_many_series_one_param_f32,"",@"SHT_CUDA_INFO"
	.sectionflags	@""
	.align	4


	//----- nvinfo : EIATTR_CUDA_API_VERSION
	.align		4
        /*0000*/ 	.byte	0x04, 0x37
        /*0002*/ 	.short	(.L_25 - .L_24)
.L_24:
        /*0004*/ 	.word	0x00000082


	//----- nvinfo : EIATTR_KPARAM_INFO
	.align		4
.L_25:
        /*0008*/ 	.byte	0x04, 0x17
        /*000a*/ 	.short	(.L_27 - .L_26)
.L_26:
        /*000c*/ 	.word	0x00000000
        /*0010*/ 	.short	0x0006
        /*0012*/ 	.short	0x0020
        /*0014*/ 	.byte	0x00, 0xf5, 0x21, 0x00


	//----- nvinfo : EIATTR_KPARAM_INFO
	.align		4
.L_27:
        /*0018*/ 	.byte	0x04, 0x17
        /*001a*/ 	.short	(.L_29 - .L_28)
.L_28:
        /*001c*/ 	.word	0x00000000
        /*0020*/ 	.short	0x0005
        /*0022*/ 	.short	0x001c
        /*0024*/ 	.byte	0x00, 0xf0, 0x11, 0x00


	//----- nvinfo : EIATTR_KPARAM_INFO
	.align		4
.L_29:
        /*0028*/ 	.byte	0x04, 0x17
        /*002a*/ 	.short	(.L_31 - .L_30)
.L_30:
        /*002c*/ 	.word	0x00000000
        /*0030*/ 	.short	0x0004
        /*0032*/ 	.short	0x0018
        /*0034*/ 	.byte	0x00, 0xf0, 0x11, 0x00


	//----- nvinfo : EIATTR_KPARAM_INFO
	.align		4
.L_31:
        /*0038*/ 	.byte	0x04, 0x17
        /*003a*/ 	.short	(.L_33 - .L_32)
.L_32:
        /*003c*/ 	.word	0x00000000
        /*0040*/ 	.short	0x0003
        /*0042*/ 	.short	0x0010
        /*0044*/ 	.byte	0x00, 0xf5, 0x21, 0x00


	//----- nvinfo : EIATTR_KPARAM_INFO
	.align		4
.L_33:
        /*0048*/ 	.byte	0x04, 0x17
        /*004a*/ 	.short	(.L_35 - .L_34)
.L_34:
        /*004c*/ 	.word	0x00000000
        /*0050*/ 	.short	0x0002
        /*0052*/ 	.short	0x000c
        /*0054*/ 	.byte	0x00, 0xf0, 0x11, 0x00


	//----- nvinfo : EIATTR_KPARAM_INFO
	.align		4
.L_35:
        /*0058*/ 	.byte	0x04, 0x17
        /*005a*/ 	.short	(.L_37 - .L_36)
.L_36:
        /*005c*/ 	.word	0x00000000
        /*0060*/ 	.short	0x0001
        /*0062*/ 	.short	0x0008
        /*0064*/ 	.byte	0x00, 0xf0, 0x11, 0x00


	//----- nvinfo : EIATTR_KPARAM_INFO
	.align		4
.L_37:
        /*0068*/ 	.byte	0x04, 0x17
        /*006a*/ 	.short	(.L_39 - .L_38)
.L_38:
        /*006c*/ 	.word	0x00000000
        /*0070*/ 	.short	0x0000
        /*0072*/ 	.short	0x0000
        /*0074*/ 	.byte	0x00, 0xf5, 0x21, 0x00


	//----- nvinfo : EIATTR_SPARSE_MMA_MASK
	.align		4
.L_39:
        /*0078*/ 	.byte	0x03, 0x50
        /*007a*/ 	.short	0x0000


	//----- nvinfo : EIATTR_MAXREG_COUNT
	.align		4
        /*007c*/ 	.byte	0x03, 0x1b
        /*007e*/ 	.short	0x00ff


	//----- nvinfo : EIATTR_MERCURY_ISA_VERSION
	.align		4
        /*0080*/ 	.byte	0x03, 0x5f
        /*0082*/ 	.short	0x0101


	//----- nvinfo : EIATTR_VRC_CTA_INIT_COUNT
	.align		4
        /*0084*/ 	.byte	0x02, 0x4a
	.zero		1
	.zero		1


	//----- nvinfo : EIATTR_EXIT_INSTR_OFFSETS
	.align		4
        /*0088*/ 	.byte	0x04, 0x1c
        /*008a*/ 	.short	(.L_41 - .L_40)


	//   ....[0]....
.L_40:
        /*008c*/ 	.word	0x000000a0


	//   ....[1]....
        /*0090*/ 	.word	0x00000c00


	//   ....[2]....
        /*0094*/ 	.word	0x00000c40


	//   ....[3]....
        /*0098*/ 	.word	0x00001ce0


	//   ....[4]....
        /*009c*/ 	.word	0x00006430


	//----- nvinfo : EIATTR_CRS_STACK_SIZE
	.align		4
.L_41:
        /*00a0*/ 	.byte	0x04, 0x1e
        /*00a2*/ 	.short	(.L_43 - .L_42)
.L_42:
        /*00a4*/ 	.word	0x00000000


	//----- nvinfo : EIATTR_CBANK_PARAM_SIZE
	.align		4
.L_43:
        /*00a8*/ 	.byte	0x03, 0x19
        /*00aa*/ 	.short	0x0028


	//----- nvinfo : EIATTR_PARAM_CBANK
	.align		4
        /*00ac*/ 	.byte	0x04, 0x0a
        /*00ae*/ 	.short	(.L_45 - .L_44)
	.align		4
.L_44:
        /*00b0*/ 	.word	index@(.nv.constant0.cci_cycle_many_series_one_param_f32)
        /*00b4*/ 	.short	0x0380
        /*00b6*/ 	.short	0x0028


	//----- nvinfo : EIATTR_SW_WAR
	.align		4
.L_45:
        /*00b8*/ 	.byte	0x04, 0x36
        /*00ba*/ 	.short	(.L_47 - .L_46)
.L_46:
        /*00bc*/ 	.word	0x00000008
.L_47:


//--------------------- .nv.info.cci_cycle_batch_f32 --------------------------
	.section	.nv.info.cci_cycle_batch_f32,"",@"SHT_CUDA_INFO"
	.sectionflags	@""
	.align	4


	//----- nvinfo : EIATTR_CUDA_API_VERSION
	.align		4
        /*0000*/ 	.byte	0x04, 0x37
        /*0002*/ 	.short	(.L_49 - .L_48)
.L_48:
        /*0004*/ 	.word	0x00000082


	//----- nvinfo : EIATTR_KPARAM_INFO
	.align		4
.L_49:
        /*0008*/ 	.byte	0x04, 0x17
        /*000a*/ 	.short	(.L_51 - .L_50)
.L_50:
        /*000c*/ 	.word	0x00000000
        /*0010*/ 	.short	0x0006
        /*0012*/ 	.short	0x0028
        /*0014*/ 	.byte	0x00, 0xf5, 0x21, 0x00


	//----- nvinfo : EIATTR_KPARAM_INFO
	.align		4
.L_51:
        /*0018*/ 	.byte	0x04, 0x17
        /*001a*/ 	.short	(.L_53 - .L_52)
.L_52:
        /*001c*/ 	.word	0x00000000
        /*0020*/ 	.short	0x0005
        /*0022*/ 	.short	0x0020
        /*0024*/ 	.byte	0x00, 0xf5, 0x21, 0x00


	//----- nvinfo : EIATTR_KPARAM_INFO
	.align		4
.L_53:
        /*0028*/ 	.byte	0x04, 0x17
        /*002a*/ 	.short	(.L_55 - .L_54)
.L_54:
        /*002c*/ 	.word	0x00000000
        /*0030*/ 	.short	0x0004
        /*0032*/ 	.short	0x0018
        /*0034*/ 	.byte	0x00, 0xf5, 0x21, 0x00


	//----- nvinfo : EIATTR_KPARAM_INFO
	.align		4
.L_55:
        /*0038*/ 	.byte	0x04, 0x17
        /*003a*/ 	.short	(.L_57 - .L_56)
.L_56:
        /*003c*/ 	.word	0x00000000
        /*0040*/ 	.short	0x0003
        /*0042*/ 	.short	0x0010
        /*0044*/ 	.byte	0x00, 0xf0, 0x11, 0x00


	//----- nvinfo : EIATTR_KPARAM_INFO
	.align		4
.L_57:
        /*0048*/ 	.byte	0x04, 0x17
        /*004a*/ 	.short	(.L_59 - .L_58)
.L_58:
        /*004c*/ 	.word	0x00000000
        /*0050*/ 	.short	0x0002
        /*0052*/ 	.short	0x000c
        /*0054*/ 	.byte	0x00, 0xf0, 0x11, 0x00


	//----- nvinfo : EIATTR_KPARAM_INFO
	.align		4
.L_59:
        /*0058*/ 	.byte	0x04, 0x17
        /*005a*/ 	.short	(.L_61 - .L_60)
.L_60:
        /*005c*/ 	.word	0x00000000
        /*0060*/ 	.short	0x0001
        /*0062*/ 	.short	0x0008
        /*0064*/ 	.byte	0x00, 0xf0, 0x11, 0x00


	//----- nvinfo : EIATTR_KPARAM_INFO
	.align		4
.L_61:
        /*0068*/ 	.byte	0x04, 0x17
        /*006a*/ 	.short	(.L_63 - .L_62)
.L_62:
        /*006c*/ 	.word	0x00000000
        /*0070*/ 	.short	0x0000
        /*0072*/ 	.short	0x0000
        /*0074*/ 	.byte	0x00, 0xf5, 0x21, 0x00


	//----- nvinfo : EIATTR_SPARSE_MMA_MASK
	.align		4
.L_63:
        /*0078*/ 	.byte	0x03, 0x50
        /*007a*/ 	.short	0x0000


	//----- nvinfo : EIATTR_MAXREG_COUNT
	.align		4
        /*007c*/ 	.byte	0x03, 0x1b
        /*007e*/ 	.short	0x00ff


	//----- nvinfo : EIATTR_MERCURY_ISA_VERSION
	.align		4
        /*0080*/ 	.byte	0x03, 0x5f
        /*0082*/ 	.short	0x0101


	//----- nvinfo : EIATTR_VRC_CTA_INIT_COUNT
	.align		4
        /*0084*/ 	.byte	0x02, 0x4a
	.zero		1
	.zero		1


	//----- nvinfo : EIATTR_EXIT_INSTR_OFFSETS
	.align		4
        /*0088*/ 	.byte	0x04, 0x1c
        /*008a*/ 	.short	(.L_65 - .L_64)


	//   ....[0]....
.L_64:
        /*008c*/ 	.word	0x000000b0


	//   ....[1]....
        /*0090*/ 	.word	0x00006420


	//----- nvinfo : EIATTR_CRS_STACK_SIZE
	.align		4
.L_65:
        /*0094*/ 	.byte	0x04, 0x1e
        /*0096*/ 	.short	(.L_67 - .L_66)
.L_66:
        /*0098*/ 	.word	0x00000000


	//----- nvinfo : EIATTR_CBANK_PARAM_SIZE
	.align		4
.L_67:
        /*009c*/ 	.byte	0x03, 0x19
        /*009e*/ 	.short	0x0030


	//----- nvinfo : EIATTR_PARAM_CBANK
	.align		4
        /*00a0*/ 	.byte	0x04, 0x0a
        /*00a2*/ 	.short	(.L_69 - .L_68)
	.align		4
.L_68:
        /*00a4*/ 	.word	index@(.nv.constant0.cci_cycle_batch_f32)
        /*00a8*/ 	.short	0x0380
        /*00aa*/ 	.short	0x0030


	//----- nvinfo : EIATTR_SW_WAR
	.align		4
.L_69:
        /*00ac*/ 	.byte	0x04, 0x36
        /*00ae*/ 	.short	(.L_71 - .L_70)
.L_70:
        /*00b0*/ 	.word	0x00000008
.L_71:


//--------------------- .nv.callgraph             --------------------------
	.section	.nv.callgraph,"",@"SHT_CUDA_CALLGRAPH"
	.align	4
	.sectionentsize	8
	.align		4
        /*0000*/ 	.word	0x00000000
	.align		4
        /*0004*/ 	.word	0xffffffff
	.align		4
        /*0008*/ 	.word	0x00000000
	.align		4
        /*000c*/ 	.word	0xfffffffe
	.align		4
        /*0010*/ 	.word	0x00000000
	.align		4
        /*0014*/ 	.word	0xfffffffd
	.align		4
        /*0018*/ 	.word	0x00000000
	.align		4
        /*001c*/ 	.word	0xfffffffc


//--------------------- .text.cci_cycle_many_series_one_param_f32 --------------------------
	.section	.text.cci_cycle_many_series_one_param_f32,"ax",@progbits
	.align	128
        .global         cci_cycle_many_series_one_param_f32
        .type           cci_cycle_many_series_one_param_f32,@function
        .size           cci_cycle_many_series_one_param_f32,(.L_x_212 - cci_cycle_many_series_one_param_f32)
        .other          cci_cycle_many_series_one_param_f32,@"STO_CUDA_ENTRY STV_DEFAULT"
cci_cycle_many_series_one_param_f32:
.text.cci_cycle_many_series_one_param_f32:
[----:B------:R-:W0:Y:S01]  /*0000*/  LDC R1, c[0x0][0x37c] ;  /* 0x0000df00ff017b82 */ /* 0x000e220000000800 */
[----:B------:R-:W1:Y:S07]  /*0010*/  S2R R3, SR_TID.X ;  /* 0x0000000000037919 */ /* 0x000e6e0000002100 */
[----:B------:R-:W1:Y:S01]  /*0020*/  S2UR UR4, SR_CTAID.X ;  /* 0x00000000000479c3 */ /* 0x000e620000002500 */
[----:B------:R-:W2:Y:S01]  /*0030*/  LDCU UR5, c[0x0][0x38c] ;  /* 0x00007180ff0577ac */ /* 0x000ea20008000800 */
[----:B0-----:R-:W-:-:S05]  /*0040*/  VIADD R1, R1, 0xffffc000 ;  /* 0xffffc00001017836 */ /* 0x001fca0000000000 */
[C---:B------:R-:W-:Y:S01]  /*0050*/  R2UR UR9, R1.reuse ;  /* 0x00000000010972ca */ /* 0x040fe200000e0000 */
[----:B------:R-:W1:Y:S01]  /*0060*/  LDC R10, c[0x0][0x360] ;  /* 0x0000d800ff0a7b82 */ /* 0x000e620000000800 */
[----:B------:R-:W-:Y:S01]  /*0070*/  R2UR UR16, R1 ;  /* 0x00000000011072ca */ /* 0x000fe200000e0000 */
[----:B-1----:R-:W-:-:S05]  /*0080*/  IMAD R10, R10, UR4, R3 ;  /* 0x000000040a0a7c24 */ /* 0x002fca000f8e0203 */
[----:B--2---:R-:W-:-:S13]  /*0090*/  ISETP.GE.AND P0, PT, R10, UR5, PT ;  /* 0x000000050a007c0c */ /* 0x004fda000bf06270 */
[----:B------:R-:W-:Y:S05]  /*00a0*/  @P0 EXIT ;  /* 0x000000000000094d */ /* 0x000fea0003800000 */
[----:B------:R-:W0:Y:S02]  /*00b0*/  LDCU UR4, c[0x0][0x398] ;  /* 0x00007300ff0477ac */ /* 0x000e240008000800 */
[----:B0-----:R-:W-:-:S05]  /*00c0*/  I2FP.F32.S32 R4, UR4 ;  /* 0x0000000400047c45 */ /* 0x001fca0008201400 */
[----:B------:R-:W-:-:S05]  /*00d0*/  VIADD R0, R4, 0x1800000 ;  /* 0x0180000004007836 */ /* 0x000fca0000000000 */
[----:B------:R-:W-:-:S04]  /*00e0*/  LOP3.LUT R0, R0, 0x7f800000, RZ, 0xc0, !PT ;  /* 0x7f80000000007812 */ /* 0x000fc800078ec0ff */
[----:B------:R-:W-:-:S13]  /*00f0*/  ISETP.GT.U32.AND P0, PT, R0, 0x1ffffff, PT ;  /* 0x01ffffff0000780c */ /* 0x000fda0003f04070 */
[----:B------:R-:W-:Y:S05]  /*0100*/  @P0 BRA `(.L_x_0) ;  /* 0x0000000000100947 */ /* 0x000fea0003800000 */
[----:B------:R-:W-:-:S07]  /*0110*/  MOV R11, 0x130 ;  /* 0x00000130000b7802 */ /* 0x000fce0000000f00 */
[----:B------:R-:W-:Y:S05]  /*0120*/  CALL.REL.NOINC `($__internal_0_$__cuda_sm20_rcp_rn_f32_slowpath) ;  /* 0x0000006000c47944 */ /* 0x000fea0003c00000 */
[----:B------:R-:W-:Y:S01]  /*0130*/  IMAD.MOV.U32 R2, RZ, RZ, R0 ;  /* 0x000000ffff027224 */ /* 0x000fe200078e0000 */
[----:B------:R-:W-:Y:S06]  /*0140*/  BRA `(.L_x_1) ;  /* 0x0000000000107947 */ /* 0x000fec0003800000 */
.L_x_0:
[----:B------:R-:W0:Y:S02]  /*0150*/  MUFU.RCP R3, R4 ;  /* 0x0000000400037308 */ /* 0x000e240000001000 */
[----:B0-----:R-:W-:-:S04]  /*0160*/  FFMA R0, R4, R3, -1 ;  /* 0xbf80000004007423 */ /* 0x001fc80000000003 */
[----:B------:R-:W-:-:S04]  /*0170*/  FADD.FTZ R0, -R0, -RZ ;  /* 0x800000ff00007221 */ /* 0x000fc80000010100 */
[----:B------:R-:W-:-:S07]  /*0180*/  FFMA R2, R3, R0, R3 ;  /* 0x0000000003027223 */ /* 0x000fce0000000003 */
.L_x_1:
[----:B------:R-:W0:Y:S02]  /*0190*/  LDCU UR4, c[0x0][0x398] ;  /* 0x00007300ff0477ac */ /* 0x000e240008000800 */
[----:B0-----:R-:W-:-:S04]  /*01a0*/  UIADD3 UR4, UPT, UPT, UR4, 0x1, URZ ;  /* 0x0000000104047890 */ /* 0x001fc8000fffe0ff */
[----:B------:R-:W-:-:S04]  /*01b0*/  ULEA.HI UR4, UR4, UR4, URZ, 0x1 ;  /* 0x0000000404047291 */ /* 0x000fc8000f8f08ff */
[----:B------:R-:W-:-:S06]  /*01c0*/  USHF.R.S32.HI UR4, URZ, 0x1, UR4 ;  /* 0x00000001ff047899 */ /* 0x000fcc0008011404 */
[----:B------:R-:W-:Y:S01]  /*01d0*/  I2FP.F32.S32 R0, UR4 ;  /* 0x0000000400007c45 */ /* 0x000fe20008201400 */
[----:B------:R-:W-:Y:S02]  /*01e0*/  UMOV UR4, 0x40000000 ;  /* 0x4000000000047882 */ /* 0x000fe40000000000 */
[----:B------:R-:W-:Y:S02]  /*01f0*/  IMAD.U32 R6, RZ, RZ, UR4 ;  /* 0x00000004ff067e24 */ /* 0x000fe4000f8e00ff */
[----:B------:R-:W-:-:S04]  /*0200*/  FADD R3, R0, 1 ;  /* 0x3f80000000037421 */ /* 0x000fc80000000000 */
[----:B------:R-:W0:Y:S08]  /*0210*/  MUFU.RCP R0, R3 ;  /* 0x0000000300007308 */ /* 0x000e300000001000 */
[----:B------:R-:W1:Y:S01]  /*0220*/  FCHK P0, R6, R3 ;  /* 0x0000000306007302 */ /* 0x000e620000000000 */
[----:B0-----:R-:W-:-:S04]  /*0230*/  FFMA R5, -R3, R0, 1 ;  /* 0x3f80000003057423 */ /* 0x001fc80000000100 */
[----:B------:R-:W-:-:S04]  /*0240*/  FFMA R0, R0, R5, R0 ;  /* 0x0000000500007223 */ /* 0x000fc80000000000 */
[----:B------:R-:W-:-:S04]  /*0250*/  FFMA R8, R0, 2, RZ ;  /* 0x4000000000087823 */ /* 0x000fc800000000ff */
[----:B------:R-:W-:-:S04]  /*0260*/  FFMA R5, -R3, R8, 2 ;  /* 0x4000000003057423 */ /* 0x000fc80000000108 */
[----:B------:R-:W-:Y:S01]  /*0270*/  FFMA R8, R0, R5, R8 ;  /* 0x0000000500087223 */ /* 0x000fe20000000008 */
[----:B-1----:R-:W-:Y:S06]  /*0280*/  @!P0 BRA `(.L_x_2) ;  /* 0x0000000000108947 */ /* 0x002fec0003800000 */
[----:B------:R-:W-:Y:S01]  /*0290*/  HFMA2 R0, -RZ, RZ, 2, 0 ;  /* 0x40000000ff007431 */ /* 0x000fe200000001ff */
[----:B------:R-:W-:-:S07]  /*02a0*/  MOV R22, 0x2c0 ;  /* 0x000002c000167802 */ /* 0x000fce0000000f00 */
[----:B------:R-:W-:Y:S05]  /*02b0*/  CALL.REL.NOINC `($__internal_2_$__cuda_sm3x_div_rn_noftz_f32_slowpath) ;  /* 0x0000006400ac7944 */ /* 0x000fea0003c00000 */
[----:B------:R-:W-:-:S07]  /*02c0*/  IMAD.MOV.U32 R8, RZ, RZ, R3 ;  /* 0x000000ffff087224 */ /* 0x000fce00078e0003 */
.L_x_2:
[----:B------:R-:W-:Y:S01]  /*02d0*/  FADD R3, R4, 1 ;  /* 0x3f80000004037421 */ /* 0x000fe20000000000 */
[----:B------:R-:W-:Y:S02]  /*02e0*/  UMOV UR4, 0x40000000 ;  /* 0x4000000000047882 */ /* 0x000fe40000000000 */
[----:B------:R-:W-:Y:S01]  /*02f0*/  IMAD.U32 R12, RZ, RZ, UR4 ;  /* 0x00000004ff0c7e24 */ /* 0x000fe2000f8e00ff */
        /* <DEDUP_REMOVED lines=8> */
[----:B------:R-:W-:Y:S01]  /*0380*/  IMAD.MOV.U32 R0, RZ, RZ, 0x40000000 ;  /* 0x40000000ff007424 */ /* 0x000fe200078e00ff */
[----:B------:R-:W-:-:S07]  /*0390*/  MOV R22, 0x3b0 ;  /* 0x000003b000167802 */ /* 0x000fce0000000f00 */
[----:B------:R-:W-:Y:S05]  /*03a0*/  CALL.REL.NOINC `($__internal_2_$__cuda_sm3x_div_rn_noftz_f32_slowpath) ;  /* 0x0000006400707944 */ /* 0x000fea0003c00000 */
[----:B------:R-:W-:-:S07]  /*03b0*/  IMAD.MOV.U32 R9, RZ, RZ, R3 ;  /* 0x000000ffff097224 */ /* 0x000fce00078e0003 */
.L_x_3:
[----:B------:R-:W-:Y:S01]  /*03c0*/  IADD3 R0, PT, PT, R4, -0xd000000, RZ ;  /* 0xf300000004007810 */ /* 0x000fe20007ffe0ff */
[----:B------:R0:W1:Y:S03]  /*03d0*/  MUFU.RSQ R3, R4 ;  /* 0x0000000400037308 */ /* 0x0000660000001400 */
[----:B------:R-:W-:-:S13]  /*03e0*/  ISETP.GT.U32.AND P0, PT, R0, 0x727fffff, PT ;  /* 0x727fffff0000780c */ /* 0x000fda0003f04070 */
[----:B0-----:R-:W-:Y:S05]  /*03f0*/  @!P0 BRA `(.L_x_4) ;  /* 0x0000000000108947 */ /* 0x001fea0003800000 */
[----:B------:R-:W-:-:S07]  /*0400*/  MOV R6, 0x420 ;  /* 0x0000042000067802 */ /* 0x000fce0000000f00 */
[----:B-1----:R-:W-:Y:S05]  /*0410*/  CALL.REL.NOINC `($__internal_1_$__cuda_sm20_sqrt_rn_f32_slowpath) ;  /* 0x0000006000e07944 */ /* 0x002fea0003c00000 */
[----:B------:R-:W-:Y:S01]  /*0420*/  UMOV UR6, UR4 ;  /* 0x0000000400067c82 */ /* 0x000fe20008000000 */
[----:B------:R-:W-:Y:S05]  /*0430*/  BRA `(.L_x_5) ;  /* 0x0000000000147947 */ /* 0x000fea0003800000 */
.L_x_4:
[----:B-1----:R-:W-:Y:S01]  /*0440*/  FMUL.FTZ R5, R4, R3 ;  /* 0x0000000304057220 */ /* 0x002fe20000410000 */
[----:B------:R-:W-:-:S03]  /*0450*/  FMUL.FTZ R3, R3, 0.5 ;  /* 0x3f00000003037820 */ /* 0x000fc60000410000 */
[----:B------:R-:W-:-:S04]  /*0460*/  FFMA R4, -R5, R5, R4 ;  /* 0x0000000505047223 */ /* 0x000fc80000000104 */
[----:B------:R-:W-:-:S05]  /*0470*/  FFMA R3, R4, R3, R5 ;  /* 0x0000000304037223 */ /* 0x000fca0000000005 */
[----:B------:R-:W-:-:S15]  /*0480*/  R2UR UR6, R3 ;  /* 0x00000000030672ca */ /* 0x000fde00000e0000 */
.L_x_5:
[----:B------:R-:W-:Y:S01]  /*0490*/  IMAD.U32 R0, RZ, RZ, UR6 ;  /* 0x00000006ff007e24 */ /* 0x000fe2000f8e00ff */
[----:B------:R-:W-:-:S04]  /*04a0*/  UMOV UR4, URZ ;  /* 0x000000ff00047c82 */ /* 0x000fc80008000000 */
[----:B------:R-:W-:-:S13]  /*04b0*/  FSETP.NAN.AND P0, PT, |R0|, |UR6|, PT ;  /* 0x4000000600007c0b */ /* 0x000fda000bf08200 */
[----:B------:R-:W-:Y:S05]  /*04c0*/  @P0 BRA `(.L_x_6) ;  /* 0x00000000006c0947 */ /* 0x000fea0003800000 */
[----:B------:R-:W-:Y:S01]  /*04d0*/  IMAD.U32 R0, RZ, RZ, UR6 ;  /* 0x00000006ff007e24 */ /* 0x000fe2000f8e00ff */
[----:B------:R-:W-:-:S04]  /*04e0*/  UMOV UR4, 0xffffffff ;  /* 0xffffffff00047882 */ /* 0x000fc80000000000 */
[----:B------:R-:W-:-:S13]  /*04f0*/  FSETP.GE.AND P0, PT, R0, 9.22337203685477580800e+18, PT ;  /* 0x5f0000000000780b */ /* 0x000fda0003f06000 */
[----:B------:R-:W-:Y:S05]  /*0500*/  @P0 BRA `(.L_x_6) ;  /* 0x00000000005c0947 */ /* 0x000fea0003800000 */
[----:B------:R-:W-:Y:S01]  /*0510*/  IMAD.U32 R0, RZ, RZ, UR6 ;  /* 0x00000006ff007e24 */ /* 0x000fe2000f8e00ff */
[----:B------:R-:W-:-:S04]  /*0520*/  UMOV UR4, URZ ;  /* 0x000000ff00047c82 */ /* 0x000fc80008000000 */
[----:B------:R-:W-:-:S13]  /*0530*/  FSETP.GTU.AND P0, PT, R0, -9.22337203685477580800e+18, PT ;  /* 0xdf0000000000780b */ /* 0x000fda0003f0c000 */
[----:B------:R-:W-:Y:S05]  /*0540*/  @!P0 BRA `(.L_x_6) ;  /* 0x00000000004c8947 */ /* 0x000fea0003800000 */
[----:B------:R-:W-:Y:S02]  /*0550*/  USHF.R.U32.HI UR4, URZ, 0x17, UR6 ;  /* 0x00000017ff047899 */ /* 0x000fe40008011606 */
[----:B------:R-:W-:Y:S02]  /*0560*/  UISETP.GE.AND UP0, UPT, UR6, URZ, UPT ;  /* 0x000000ff0600728c */ /* 0x000fe4000bf06270 */
[----:B------:R-:W-:Y:S01]  /*0570*/  ULOP3.LUT UR7, UR4, 0xff, URZ, 0xc0, !UPT ;  /* 0x000000ff04077892 */ /* 0x000fe2000f8ec0ff */
[----:B------:R-:W-:Y:S02]  /*0580*/  UMOV UR5, URZ ;  /* 0x000000ff00057c82 */ /* 0x000fe40008000000 */
[----:B------:R-:W-:Y:S01]  /*0590*/  UMOV UR4, URZ ;  /* 0x000000ff00047c82 */ /* 0x000fe20008000000 */
[----:B------:R-:W-:-:S09]  /*05a0*/  UISETP.GE.U32.AND UP1, UPT, UR7, 0x7e, UPT ;  /* 0x0000007e0700788c */ /* 0x000fd2000bf26070 */
[----:B------:R-:W-:Y:S05]  /*05b0*/  BRA.U !UP1, `(.L_x_7) ;  /* 0x0000000109287547 */ /* 0x000fea000b800000 */
[----:B------:R-:W-:Y:S02]  /*05c0*/  UISETP.NE.AND UP1, UPT, UR7, 0xbd, UPT ;  /* 0x000000bd0700788c */ /* 0x000fe4000bf25270 */
[----:B------:R-:W-:-:S04]  /*05d0*/  USHF.L.U32 UR6, UR6, 0x7, URZ ;  /* 0x0000000706067899 */ /* 0x000fc800080006ff */
[----:B------:R-:W-:-:S04]  /*05e0*/  ULOP3.LUT UR6, UR6, 0x3fffff80, URZ, 0xc0, !UPT ;  /* 0x3fffff8006067892 */ /* 0x000fc8000f8ec0ff */
[----:B------:R-:W-:Y:S02]  /*05f0*/  ULOP3.LUT UR8, UR6, 0x40000000, URZ, 0xfc, !UPT ;  /* 0x4000000006087892 */ /* 0x000fe4000f8efcff */
[----:B------:R-:W-:Y:S02]  /*0600*/  @UP1 UIADD3 UR5, UPT, UPT, UR7, -0x7d, URZ ;  /* 0xffffff8307051890 */ /* 0x000fe4000fffe0ff */
[----:B------:R-:W-:Y:S02]  /*0610*/  @UP1 UIADD3 UR6, UPT, UPT, -UR7, 0xbd, URZ ;  /* 0x000000bd07061890 */ /* 0x000fe4000fffe1ff */
[----:B------:R-:W-:-:S03]  /*0620*/  @UP1 USHF.L.U64.HI UR7, URZ, UR5, UR8 ;  /* 0x00000005ff071299 */ /* 0x000fc60008010208 */
[----:B------:R-:W-:Y:S01]  /*0630*/  UMOV UR5, URZ ;  /* 0x000000ff00057c82 */ /* 0x000fe20008000000 */
[----:B------:R-:W-:Y:S02]  /*0640*/  @UP1 USHF.R.U64 UR5, URZ, UR6, UR8 ;  /* 0x00000006ff051299 */ /* 0x000fe40008001208 */
[----:B------:R-:W-:-:S12]  /*0650*/  @UP1 USHF.R.U32.HI UR4, URZ, 0x1f, UR7 ;  /* 0x0000001fff041899 */ /* 0x000fd80008011607 */
.L_x_7:
[----:B------:R-:W-:-:S04]  /*0660*/  UIADD3 UR4, UPT, UPT, UR5, UR4, URZ ;  /* 0x0000000405047290 */ /* 0x000fc8000fffe0ff */
[----:B------:R-:W-:-:S12]  /*0670*/  @!UP0 UIADD3 UR4, UPT, UPT, -UR4, URZ, URZ ;  /* 0x000000ff04048290 */ /* 0x000fd8000fffe1ff */
.L_x_6:
[----:B------:R-:W0:Y:S01]  /*0680*/  LDCU UR7, c[0x0][0x388] ;  /* 0x00007100ff0777ac */ /* 0x000e220008000800 */
[----:B------:R-:W1:Y:S01]  /*0690*/  LDCU.64 UR10, c[0x0][0x380] ;  /* 0x00007000ff0a77ac */ /* 0x000e620008000a00 */
[----:B------:R-:W2:Y:S01]  /*06a0*/  LDCU.64 UR14, c[0x0][0x3a0] ;  /* 0x00007400ff0e77ac */ /* 0x000ea20008000a00 */
[----:B------:R-:W-:Y:S01]  /*06b0*/  UISETP.LT.AND UP0, UPT, UR4, 0x1, UPT ;  /* 0x000000010400788c */ /* 0x000fe2000bf01270 */
[----:B------:R-:W3:Y:S01]  /*06c0*/  LDCU.64 UR12, c[0x0][0x358] ;  /* 0x00006b00ff0c77ac */ /* 0x000ee20008000a00 */
[----:B0-----:R-:W-:Y:S02]  /*06d0*/  IMAD.WIDE R4, R10, UR7, RZ ;  /* 0x000000070a047c25 */ /* 0x001fe4000f8e02ff */
[----:B------:R-:W-:Y:S02]  /*06e0*/  USEL UR8, UR4, 0x1, !UP0 ;  /* 0x0000000104087887 */ /* 0x000fe4000c000000 */
[----:B------:R-:W-:Y:S01]  /*06f0*/  UISETP.GE.AND UP0, UPT, UR7, 0x1, UPT ;  /* 0x000000010700788c */ /* 0x000fe2000bf06270 */
[C---:B------:R-:W-:Y:S01]  /*0700*/  IMAD.SHL.U32 R0, R4.reuse, 0x4, RZ ;  /* 0x0000000404007824 */ /* 0x040fe200078e00ff */
[----:B------:R-:W-:-:S04]  /*0710*/  SHF.L.U64.HI R5, R4, 0x2, R5 ;  /* 0x0000000204057819 */ /* 0x000fc80000010205 */
[C---:B-1----:R-:W-:Y:S02]  /*0720*/  IADD3 R6, P0, PT, R0.reuse, UR10, RZ ;  /* 0x0000000a00067c10 */ /* 0x042fe4000ff1e0ff */
[----:B--2---:R-:W-:Y:S02]  /*0730*/  IADD3 R4, P1, PT, R0, UR14, RZ ;  /* 0x0000000e00047c10 */ /* 0x004fe4000ff3e0ff */
[C---:B------:R-:W-:Y:S02]  /*0740*/  IADD3.X R7, PT, PT, R5.reuse, UR11, RZ, P0, !PT ;  /* 0x0000000b05077c10 */ /* 0x040fe400087fe4ff */
[----:B------:R-:W-:Y:S01]  /*0750*/  IADD3.X R5, PT, PT, R5, UR15, RZ, P1, !PT ;  /* 0x0000000f05057c10 */ /* 0x000fe20008ffe4ff */
[----:B---3--:R-:W-:Y:S08]  /*0760*/  BRA.U !UP0, `(.L_x_8) ;  /* 0x0000000508087547 */ /* 0x008ff0000b800000 */
[----:B------:R-:W-:Y:S01]  /*0770*/  UISETP.GE.U32.AND UP0, UPT, UR7, 0x10, UPT ;  /* 0x000000100700788c */ /* 0x000fe2000bf06070 */
[----:B------:R-:W-:Y:S01]  /*0780*/  HFMA2 R3, -RZ, RZ, 0, 0 ;  /* 0x00000000ff037431 */ /* 0x000fe200000001ff */
[----:B------:R-:W-:-:S04]  /*0790*/  ULOP3.LUT UR4, UR7, 0xf, URZ, 0xc0, !UPT ;  /* 0x0000000f07047892 */ /* 0x000fc8000f8ec0ff */
[----:B------:R-:W-:-:S03]  /*07a0*/  UISETP.NE.AND UP1, UPT, UR4, URZ, UPT ;  /* 0x000000ff0400728c */ /* 0x000fc6000bf25270 */
[----:B------:R-:W-:Y:S08]  /*07b0*/  BRA.U !UP0, `(.L_x_9) ;  /* 0x0000000108607547 */ /* 0x000ff0000b800000 */
[----:B------:R-:W-:Y:S01]  /*07c0*/  ULOP3.LUT UR5, UR7, 0x7ffffff0, URZ, 0xc0, !UPT ;  /* 0x7ffffff007057892 */ /* 0x000fe2000f8ec0ff */
[----:B------:R-:W-:Y:S02]  /*07d0*/  IMAD.MOV.U32 R0, RZ, RZ, RZ ;  /* 0x000000ffff007224 */ /* 0x000fe400078e00ff */
[----:B------:R-:W-:-:S03]  /*07e0*/  IMAD.MOV.U32 R11, RZ, RZ, 0x7fffffff ;  /* 0x7fffffffff0b7424 */ /* 0x000fc600078e00ff */
[----:B------:R-:W-:-:S07]  /*07f0*/  IMAD.U32 R3, RZ, RZ, UR5 ;  /* 0x00000005ff037e24 */ /* 0x000fce000f8e00ff */
.L_x_10:
[----:B0-----:R-:W-:-:S04]  /*0800*/  IMAD.WIDE.U32 R12, R0, 0x4, R4 ;  /* 0x00000004000c7825 */ /* 0x001fc800078e0004 */
[----:B------:R-:W-:Y:S01]  /*0810*/  VIADD R0, R0, 0x10 ;  /* 0x0000001000007836 */ /* 0x000fe20000000000 */
[----:B------:R0:W-:Y:S04]  /*0820*/  STG.E desc[UR12][R12.64], R11 ;  /* 0x0000000b0c007986 */ /* 0x0001e8000c10190c */
[----:B------:R0:W-:Y:S01]  /*0830*/  STG.E desc[UR12][R12.64+0x4], R11 ;  /* 0x0000040b0c007986 */ /* 0x0001e2000c10190c */
[----:B------:R-:W-:-:S03]  /*0840*/  ISETP.NE.AND P0, PT, R0, R3, PT ;  /* 0x000000030000720c */ /* 0x000fc60003f05270 */
[----:B------:R0:W-:Y:S04]  /*0850*/  STG.E desc[UR12][R12.64+0x8], R11 ;  /* 0x0000080b0c007986 */ /* 0x0001e8000c10190c */
        /* <DEDUP_REMOVED lines=12> */
[----:B------:R0:W-:Y:S01]  /*0920*/  STG.E desc[UR12][R12.64+0x3c], R11 ;  /* 0x00003c0b0c007986 */ /* 0x0001e2000c10190c */
[----:B------:R-:W-:Y:S05]  /*0930*/  @P0 BRA `(.L_x_10) ;  /* 0xfffffffc00b00947 */ /* 0x000fea000383ffff */
.L_x_9:
[----:B------:R-:W-:Y:S05]  /*0940*/  BRA.U !UP1, `(.L_x_8) ;  /* 0x0000000109907547 */ /* 0x000fea000b800000 */
[----:B------:R-:W-:Y:S02]  /*0950*/  UISETP.GE.U32.AND UP0, UPT, UR4, 0x8, UPT ;  /* 0x000000080400788c */ /* 0x000fe4000bf06070 */
[----:B------:R-:W-:-:S04]  /*0960*/  ULOP3.LUT UR5, UR7, 0x7, URZ, 0xc0, !UPT ;  /* 0x0000000707057892 */ /* 0x000fc8000f8ec0ff */
[----:B------:R-:W-:-:S03]  /*0970*/  UISETP.NE.AND UP1, UPT, UR5, URZ, UPT ;  /* 0x000000ff0500728c */ /* 0x000fc6000bf25270 */
[----:B------:R-:W-:Y:S08]  /*0980*/  BRA.U !UP0, `(.L_x_11) ;  /* 0x00000001082c7547 */ /* 0x000ff0000b800000 */
[----:B0-----:R-:W-:Y:S01]  /*0990*/  MOV R11, 0x7fffffff ;  /* 0x7fffffff000b7802 */ /* 0x001fe20000000f00 */
[----:B------:R-:W-:-:S04]  /*09a0*/  IMAD.WIDE.U32 R12, R3, 0x4, R4 ;  /* 0x00000004030c7825 */ /* 0x000fc800078e0004 */
[----:B------:R-:W-:Y:S01]  /*09b0*/  VIADD R3, R3, 0x8 ;  /* 0x0000000803037836 */ /* 0x000fe20000000000 */
[----:B------:R1:W-:Y:S04]  /*09c0*/  STG.E desc[UR12][R12.64], R11 ;  /* 0x0000000b0c007986 */ /* 0x0003e8000c10190c */
[----:B------:R1:W-:Y:S04]  /*09d0*/  STG.E desc[UR12][R12.64+0x4], R11 ;  /* 0x0000040b0c007986 */ /* 0x0003e8000c10190c */
[----:B------:R1:W-:Y:S04]  /*09e0*/  STG.E desc[UR12][R12.64+0x8], R11 ;  /* 0x0000080b0c007986 */ /* 0x0003e8000c10190c */
[----:B------:R1:W-:Y:S04]  /*09f0*/  STG.E desc[UR12][R12.64+0xc], R11 ;  /* 0x00000c0b0c007986 */ /* 0x0003e8000c10190c */
[----:B------:R1:W-:Y:S04]  /*0a00*/  STG.E desc[UR12][R12.64+0x10], R11 ;  /* 0x0000100b0c007986 */ /* 0x0003e8000c10190c */
[----:B------:R1:W-:Y:S04]  /*0a10*/  STG.E desc[UR12][R12.64+0x14], R11 ;  /* 0x0000140b0c007986 */ /* 0x0003e8000c10190c */
[----:B------:R1:W-:Y:S04]  /*0a20*/  STG.E desc[UR12][R12.64+0x18], R11 ;  /* 0x0000180b0c007986 */ /* 0x0003e8000c10190c */
[----:B------:R1:W-:Y:S02]  /*0a30*/  STG.E desc[UR12][R12.64+0x1c], R11 ;  /* 0x00001c0b0c007986 */ /* 0x0003e4000c10190c */
.L_x_11:
[----:B------:R-:W-:Y:S05]  /*0a40*/  BRA.U !UP1, `(.L_x_8) ;  /* 0x0000000109507547 */ /* 0x000fea000b800000 */
[----:B------:R-:W-:Y:S02]  /*0a50*/  UISETP.GE.U32.AND UP0, UPT, UR5, 0x4, UPT ;  /* 0x000000040500788c */ /* 0x000fe4000bf06070 */
[----:B------:R-:W-:-:S04]  /*0a60*/  ULOP3.LUT UR6, UR7, 0x3, URZ, 0xc0, !UPT ;  /* 0x0000000307067892 */ /* 0x000fc8000f8ec0ff */
[----:B------:R-:W-:-:S03]  /*0a70*/  UISETP.NE.AND UP1, UPT, UR6, URZ, UPT ;  /* 0x000000ff0600728c */ /* 0x000fc6000bf25270 */
[----:B------:R-:W-:Y:S08]  /*0a80*/  BRA.U !UP0, `(.L_x_12) ;  /* 0x00000001081c7547 */ /* 0x000ff0000b800000 */
[----:B01----:R-:W-:Y:S02]  /*0a90*/  IMAD.MOV.U32 R11, RZ, RZ, 0x7fffffff ;  /* 0x7fffffffff0b7424 */ /* 0x003fe400078e00ff */
[----:B------:R-:W-:-:S04]  /*0aa0*/  IMAD.WIDE.U32 R12, R3, 0x4, R4 ;  /* 0x00000004030c7825 */ /* 0x000fc800078e0004 */
[----:B------:R-:W-:Y:S01]  /*0ab0*/  VIADD R3, R3, 0x4 ;  /* 0x0000000403037836 */ /* 0x000fe20000000000 */
[----:B------:R2:W-:Y:S04]  /*0ac0*/  STG.E desc[UR12][R12.64], R11 ;  /* 0x0000000b0c007986 */ /* 0x0005e8000c10190c */
[----:B------:R2:W-:Y:S04]  /*0ad0*/  STG.E desc[UR12][R12.64+0x4], R11 ;  /* 0x0000040b0c007986 */ /* 0x0005e8000c10190c */
[----:B------:R2:W-:Y:S04]  /*0ae0*/  STG.E desc[UR12][R12.64+0x8], R11 ;  /* 0x0000080b0c007986 */ /* 0x0005e8000c10190c */
[----:B------:R2:W-:Y:S02]  /*0af0*/  STG.E desc[UR12][R12.64+0xc], R11 ;  /* 0x00000c0b0c007986 */ /* 0x0005e4000c10190c */
.L_x_12:
[----:B------:R-:W-:Y:S05]  /*0b00*/  BRA.U !UP1, `(.L_x_8) ;  /* 0x0000000109207547 */ /* 0x000fea000b800000 */
[----:B012---:R-:W-:Y:S01]  /*0b10*/  IMAD.MOV.U32 R11, RZ, RZ, 0x7fffffff ;  /* 0x7fffffffff0b7424 */ /* 0x007fe200078e00ff */
[----:B------:R-:W-:-:S06]  /*0b20*/  UMOV UR4, URZ ;  /* 0x000000ff00047c82 */ /* 0x000fcc0008000000 */
.L_x_13:
[C---:B---3--:R-:W-:Y:S01]  /*0b30*/  IMAD.WIDE.U32 R12, R3.reuse, 0x4, R4 ;  /* 0x00000004030c7825 */ /* 0x048fe200078e0004 */
[----:B------:R-:W-:Y:S01]  /*0b40*/  UIADD3 UR4, UPT, UPT, UR4, 0x1, URZ ;  /* 0x0000000104047890 */ /* 0x000fe2000fffe0ff */
[----:B------:R-:W-:-:S03]  /*0b50*/  IADD3 R3, PT, PT, R3, 0x1, RZ ;  /* 0x0000000103037810 */ /* 0x000fc60007ffe0ff */
[----:B------:R3:W-:Y:S01]  /*0b60*/  STG.E desc[UR12][R12.64], R11 ;  /* 0x0000000b0c007986 */ /* 0x0007e2000c10190c */
[----:B------:R-:W-:-:S09]  /*0b70*/  UISETP.NE.AND UP0, UPT, UR4, UR6, UPT ;  /* 0x000000060400728c */ /* 0x000fd2000bf05270 */
[----:B------:R-:W-:Y:S05]  /*0b80*/  BRA.U UP0, `(.L_x_13) ;  /* 0xfffffffd00e87547 */ /* 0x000fea000b83ffff */
.L_x_8:
[----:B0123--:R-:W0:Y:S02]  /*0b90*/  LDC.64 R12, c[0x0][0x390] ;  /* 0x0000e400ff0c7b82 */ /* 0x00fe240000000a00 */
[----:B0-----:R-:W-:-:S06]  /*0ba0*/  IMAD.WIDE R10, R10, 0x4, R12 ;  /* 0x000000040a0a7825 */ /* 0x001fcc00078e020c */
[----:B------:R-:W0:Y:S01]  /*0bb0*/  LDC R12, c[0x0][0x398] ;  /* 0x0000e600ff0c7b82 */ /* 0x000e220000000800 */
[----:B------:R-:W2:Y:S01]  /*0bc0*/  LDG.E.CONSTANT R10, desc[UR12][R10.64] ;  /* 0x0000000c0a0a7981 */ /* 0x000ea2000c1e9900 */
[----:B0-----:R-:W-:-:S04]  /*0bd0*/  ISETP.GT.AND P0, PT, R12, UR7, PT ;  /* 0x000000070c007c0c */ /* 0x001fc8000bf04270 */
[----:B------:R-:W-:Y:S02]  /*0be0*/  ISETP.LT.OR P0, PT, R12, 0x1, P0 ;  /* 0x000000010c00780c */ /* 0x000fe40000701670 */
[----:B--2---:R-:W-:-:S11]  /*0bf0*/  VIMNMX R3, PT, PT, RZ, R10, !PT ;  /* 0x0000000aff037248 */ /* 0x004fd60007fe0100 */
[----:B------:R-:W-:Y:S05]  /*0c00*/  @P0 EXIT ;  /* 0x000000000000094d */ /* 0x000fea0003800000 */
[----:B------:R-:W-:Y:S01]  /*0c10*/  IMAD.SHL.U32 R11, R12, 0x2, RZ ;  /* 0x000000020c0b7824 */ /* 0x000fe200078e00ff */
[----:B------:R-:W-:-:S04]  /*0c20*/  IADD3 R0, PT, PT, -R3, UR7, RZ ;  /* 0x0000000703007c10 */ /* 0x000fc8000fffe1ff */
[----:B------:R-:W-:-:S13]  /*0c30*/  ISETP.GE.AND P0, PT, R0, R11, PT ;  /* 0x0000000b0000720c */ /* 0x000fda0003f06270 */
[----:B------:R-:W-:Y:S05]  /*0c40*/  @!P0 EXIT ;  /* 0x000000000000894d */ /* 0x000fea0003800000 */
[C---:B------:R-:W-:Y:S01]  /*0c50*/  IMAD.IADD R10, R3.reuse, 0x1, R12 ;  /* 0x00000001030a7824 */ /* 0x040fe200078e020c */
[----:B------:R-:W-:Y:S01]  /*0c60*/  BSSY.RECONVERGENT B0, `(.L_x_14) ;  /* 0x0000033000007945 */ /* 0x000fe20003800200 */
[----:B------:R-:W-:Y:S02]  /*0c70*/  HFMA2 R11, -RZ, RZ, 0, 0 ;  /* 0x00000000ff0b7431 */ /* 0x000fe400000001ff */
[----:B------:R-:W-:Y:S01]  /*0c80*/  IMAD.MOV.U32 R15, RZ, RZ, R3 ;  /* 0x000000ffff0f7224 */ /* 0x000fe200078e0003 */
[----:B------:R-:W-:-:S05]  /*0c90*/  VIADDMNMX R14, R3, 0x1, R10, !PT ;  /* 0x00000001030e7846 */ /* 0x000fca000780010a */
[----:B------:R-:W-:Y:S02]  /*0ca0*/  IMAD.IADD R0, R14, 0x1, -R3 ;  /* 0x000000010e007824 */ /* 0x000fe400078e0a03 */
[----:B------:R-:W-:-:S03]  /*0cb0*/  IMAD.IADD R14, R3, 0x1, -R14 ;  /* 0x00000001030e7824 */ /* 0x000fc600078e0a0e */
[----:B------:R-:W-:Y:S02]  /*0cc0*/  LOP3.LUT R24, R0, 0xf, RZ, 0xc0, !PT ;  /* 0x0000000f00187812 */ /* 0x000fe400078ec0ff */
[----:B------:R-:W-:Y:S02]  /*0cd0*/  ISETP.GT.U32.AND P0, PT, R14, -0x10, PT ;  /* 0xfffffff00e00780c */ /* 0x000fe40003f04070 */
[----:B------:R-:W-:-:S11]  /*0ce0*/  ISETP.NE.AND P1, PT, R24, RZ, PT ;  /* 0x000000ff1800720c */ /* 0x000fd60003f25270 */
[----:B------:R-:W-:Y:S05]  /*0cf0*/  @P0 BRA `(.L_x_15) ;  /* 0x0000000000a40947 */ /* 0x000fea0003800000 */
[----:B------:R-:W-:Y:S01]  /*0d00*/  LOP3.LUT R17, R0, 0xfffffff0, RZ, 0xc0, !PT ;  /* 0xfffffff000117812 */ /* 0x000fe200078ec0ff */
[----:B------:R-:W-:Y:S02]  /*0d10*/  IMAD.MOV.U32 R20, RZ, RZ, RZ ;  /* 0x000000ffff147224 */ /* 0x000fe400078e00ff */
[----:B------:R-:W-:Y:S02]  /*0d20*/  IMAD.MOV.U32 R11, RZ, RZ, RZ ;  /* 0x000000ffff0b7224 */ /* 0x000fe400078e00ff */
[----:B------:R-:W-:-:S07]  /*0d30*/  IMAD.MOV.U32 R15, RZ, RZ, R3 ;  /* 0x000000ffff0f7224 */ /* 0x000fce00078e0003 */
.L_x_16:
[----:B------:R-:W-:-:S05]  /*0d40*/  IMAD.WIDE.U32 R12, R15, 0x4, R6 ;  /* 0x000000040f0c7825 */ /* 0x000fca00078e0006 */
[----:B------:R-:W2:Y:S04]  /*0d50*/  LDG.E.CONSTANT R22, desc[UR12][R12.64] ;  /* 0x0000000c0c167981 */ /* 0x000ea8000c1e9900 */
[----:B------:R-:W3:Y:S04]  /*0d60*/  LDG.E.CONSTANT R23, desc[UR12][R12.64+0x4] ;  /* 0x0000040c0c177981 */ /* 0x000ee8000c1e9900 */
[----:B------:R-:W4:Y:S04]  /*0d70*/  LDG.E.CONSTANT R25, desc[UR12][R12.64+0x8] ;  /* 0x0000080c0c197981 */ /* 0x000f28000c1e9900 */
[----:B------:R-:W5:Y:S04]  /*0d80*/  LDG.E.CONSTANT R27, desc[UR12][R12.64+0xc] ;  /* 0x00000c0c0c1b7981 */ /* 0x000f68000c1e9900 */
        /* <DEDUP_REMOVED lines=11> */
[----:B------:R-:W5:Y:S01]  /*0e40*/  LDG.E.CONSTANT R21, desc[UR12][R12.64+0x3c] ;  /* 0x00003c0c0c157981 */ /* 0x000f62000c1e9900 */
[----:B------:R-:W-:Y:S01]  /*0e50*/  IADD3 R20, PT, PT, R20, 0x10, RZ ;  /* 0x0000001014147810 */ /* 0x000fe20007ffe0ff */
[----:B------:R-:W-:-:S03]  /*0e60*/  VIADD R15, R15, 0x10 ;  /* 0x000000100f0f7836 */ /* 0x000fc60000000000 */
[----:B------:R-:W-:Y:S01]  /*0e70*/  ISETP.NE.AND P0, PT, R20, R17, PT ;  /* 0x000000111400720c */ /* 0x000fe20003f05270 */
[----:B--2---:R-:W-:-:S04]  /*0e80*/  FADD R22, R22, R11 ;  /* 0x0000000b16167221 */ /* 0x004fc80000000000 */
[----:B---3--:R-:W-:-:S04]  /*0e90*/  FADD R22, R22, R23 ;  /* 0x0000001716167221 */ /* 0x008fc80000000000 */
[----:B----4-:R-:W-:-:S04]  /*0ea0*/  FADD R22, R22, R25 ;  /* 0x0000001916167221 */ /* 0x010fc80000000000 */
[----:B-----5:R-:W-:-:S04]  /*0eb0*/  FADD R22, R22, R27 ;  /* 0x0000001b16167221 */ /* 0x020fc80000000000 */
[----:B------:R-:W-:-:S04]  /*0ec0*/  FADD R22, R22, R29 ;  /* 0x0000001d16167221 */ /* 0x000fc80000000000 */
        /* <DEDUP_REMOVED lines=10> */
[----:B------:R-:W-:Y:S01]  /*0f70*/  FADD R11, R18, R21 ;  /* 0x00000015120b7221 */ /* 0x000fe20000000000 */
[----:B------:R-:W-:Y:S06]  /*0f80*/  @P0 BRA `(.L_x_16) ;  /* 0xfffffffc006c0947 */ /* 0x000fec000383ffff */
.L_x_15:
[----:B------:R-:W-:Y:S05]  /*0f90*/  BSYNC.RECONVERGENT B0 ;  /* 0x0000000000007941 */ /* 0x000fea0003800200 */
.L_x_14:
[----:B------:R-:W-:Y:S04]  /*0fa0*/  BSSY.RECONVERGENT B0, `(.L_x_17) ;  /* 0x0000034000007945 */ /* 0x000fe80003800200 */
[----:B------:R-:W-:Y:S05]  /*0fb0*/  @!P1 BRA `(.L_x_18) ;  /* 0x0000000000c89947 */ /* 0x000fea0003800000 */
[----:B------:R-:W-:Y:S01]  /*0fc0*/  ISETP.GE.U32.AND P0, PT, R24, 0x8, PT ;  /* 0x000000081800780c */ /* 0x000fe20003f06070 */
[----:B------:R-:W-:Y:S01]  /*0fd0*/  BSSY.RECONVERGENT B1, `(.L_x_19) ;  /* 0x0000016000017945 */ /* 0x000fe20003800200 */
[----:B------:R-:W-:-:S04]  /*0fe0*/  LOP3.LUT R18, R0, 0x7, RZ, 0xc0, !PT ;  /* 0x0000000700127812 */ /* 0x000fc800078ec0ff */
[----:B------:R-:W-:-:S07]  /*0ff0*/  ISETP.NE.AND P1, PT, R18, RZ, PT ;  /* 0x000000ff1200720c */ /* 0x000fce0003f25270 */
[----:B------:R-:W-:Y:S06]  /*1000*/  @!P0 BRA `(.L_x_20) ;  /* 0x0000000000488947 */ /* 0x000fec0003800000 */
        /* <DEDUP_REMOVED lines=8> */
[----:B------:R-:W5:Y:S01]  /*1090*/  LDG.E.CONSTANT R29, desc[UR12][R12.64+0x1c] ;  /* 0x00001c0c0c1d7981 */ /* 0x000f62000c1e9900 */
[----:B------:R-:W-:-:S02]  /*10a0*/  VIADD R15, R15, 0x8 ;  /* 0x000000080f0f7836 */ /* 0x000fc40000000000 */
[----:B--2---:R-:W-:-:S04]  /*10b0*/  FADD R16, R11, R16 ;  /* 0x000000100b107221 */ /* 0x004fc80000000000 */
[----:B---3--:R-:W-:-:S04]  /*10c0*/  FADD R16, R16, R17 ;  /* 0x0000001110107221 */ /* 0x008fc80000000000 */
[----:B----4-:R-:W-:-:S04]  /*10d0*/  FADD R16, R16, R19 ;  /* 0x0000001310107221 */ /* 0x010fc80000000000 */
[----:B-----5:R-:W-:-:S04]  /*10e0*/  FADD R16, R16, R21 ;  /* 0x0000001510107221 */ /* 0x020fc80000000000 */
[----:B------:R-:W-:-:S04]  /*10f0*/  FADD R16, R16, R23 ;  /* 0x0000001710107221 */ /* 0x000fc80000000000 */
[----:B------:R-:W-:-:S04]  /*1100*/  FADD R16, R16, R25 ;  /* 0x0000001910107221 */ /* 0x000fc80000000000 */
[----:B------:R-:W-:-:S04]  /*1110*/  FADD R16, R16, R27 ;  /* 0x0000001b10107221 */ /* 0x000fc80000000000 */
[----:B------:R-:W-:-:S07]  /*1120*/  FADD R11, R16, R29 ;  /* 0x0000001d100b7221 */ /* 0x000fce0000000000 */
.L_x_20:
[----:B------:R-:W-:Y:S05]  /*1130*/  BSYNC.RECONVERGENT B1 ;  /* 0x0000000000017941 */ /* 0x000fea0003800200 */
.L_x_19:
        /* <DEDUP_REMOVED lines=10> */
[----:B------:R-:W5:Y:S01]  /*11e0*/  LDG.E.CONSTANT R23, desc[UR12][R12.64+0xc] ;  /* 0x00000c0c0c177981 */ /* 0x000f62000c1e9900 */
[----:B------:R-:W-:-:S02]  /*11f0*/  VIADD R15, R15, 0x4 ;  /* 0x000000040f0f7836 */ /* 0x000fc40000000000 */
[----:B--2---:R-:W-:-:S04]  /*1200*/  FADD R16, R11, R16 ;  /* 0x000000100b107221 */ /* 0x004fc80000000000 */
[----:B---3--:R-:W-:-:S04]  /*1210*/  FADD R16, R16, R19 ;  /* 0x0000001310107221 */ /* 0x008fc80000000000 */
[----:B----4-:R-:W-:-:S04]  /*1220*/  FADD R16, R16, R21 ;  /* 0x0000001510107221 */ /* 0x010fc80000000000 */
[----:B-----5:R-:W-:-:S07]  /*1230*/  FADD R11, R16, R23 ;  /* 0x00000017100b7221 */ /* 0x020fce0000000000 */
.L_x_22:
[----:B------:R-:W-:Y:S05]  /*1240*/  BSYNC.RECONVERGENT B1 ;  /* 0x0000000000017941 */ /* 0x000fea0003800200 */
.L_x_21:
[----:B------:R-:W-:Y:S05]  /*1250*/  @!P1 BRA `(.L_x_18) ;  /* 0x0000000000209947 */ /* 0x000fea0003800000 */
[----:B------:R-:W-:-:S07]  /*1260*/  IMAD.MOV.U32 R16, RZ, RZ, RZ ;  /* 0x000000ffff107224 */ /* 0x000fce00078e00ff */
.L_x_23:
[----:B------:R-:W-:-:S06]  /*1270*/  IMAD.WIDE.U32 R12, R15, 0x4, R6 ;  /* 0x000000040f0c7825 */ /* 0x000fcc00078e0006 */
[----:B------:R-:W2:Y:S01]  /*1280*/  LDG.E.CONSTANT R12, desc[UR12][R12.64] ;  /* 0x0000000c0c0c7981 */ /* 0x000ea2000c1e9900 */
[----:B------:R-:W-:Y:S01]  /*1290*/  IADD3 R16, PT, PT, R16, 0x1, RZ ;  /* 0x0000000110107810 */ /* 0x000fe20007ffe0ff */
[----:B------:R-:W-:-:S03]  /*12a0*/  VIADD R15, R15, 0x1 ;  /* 0x000000010f0f7836 */ /* 0x000fc60000000000 */
[----:B------:R-:W-:Y:S01]  /*12b0*/  ISETP.NE.AND P0, PT, R16, R17, PT ;  /* 0x000000111000720c */ /* 0x000fe20003f05270 */
[----:B--2---:R-:W-:-:S12]  /*12c0*/  FADD R11, R12, R11 ;  /* 0x0000000b0c0b7221 */ /* 0x004fd80000000000 */
[----:B------:R-:W-:Y:S05]  /*12d0*/  @P0 BRA `(.L_x_23) ;  /* 0xfffffffc00e40947 */ /* 0x000fea000383ffff */
.L_x_18:
[----:B------:R-:W-:Y:S05]  /*12e0*/  BSYNC.RECONVERGENT B0 ;  /* 0x0000000000007941 */ /* 0x000fea0003800200 */
.L_x_17:
[----:B------:R-:W-:Y:S01]  /*12f0*/  ISETP.GT.U32.AND P0, PT, R14, -0x10, PT ;  /* 0xfffffff00e00780c */ /* 0x000fe20003f04070 */
[----:B------:R-:W-:Y:S01]  /*1300*/  BSSY.RECONVERGENT B0, `(.L_x_24) ;  /* 0x000003d000007945 */ /* 0x000fe20003800200 */
[----:B------:R-:W-:Y:S01]  /*1310*/  ISETP.NE.AND P1, PT, R24, RZ, PT ;  /* 0x000000ff1800720c */ /* 0x000fe20003f25270 */
[----:B------:R-:W-:Y:S01]  /*1320*/  FMUL R14, R11, R2 ;  /* 0x000000020b0e7220 */ /* 0x000fe20000400000 */
[----:B------:R-:W-:-:S09]  /*1330*/  IMAD.MOV.U32 R37, RZ, RZ, RZ ;  /* 0x000000ffff257224 */ /* 0x000fd200078e00ff */
[----:B------:R-:W-:Y:S05]  /*1340*/  @P0 BRA `(.L_x_25) ;  /* 0x0000000000e00947 */ /* 0x000fea0003800000 */
[----:B------:R-:W-:Y:S01]  /*1350*/  LOP3.LUT R16, R0, 0xfffffff0, RZ, 0xc0, !PT ;  /* 0xfffffff000107812 */ /* 0x000fe200078ec0ff */
[----:B------:R-:W-:Y:S02]  /*1360*/  IMAD.MOV.U32 R15, RZ, RZ, RZ ;  /* 0x000000ffff0f7224 */ /* 0x000fe400078e00ff */
[----:B------:R-:W-:-:S07]  /*1370*/  IMAD.MOV.U32 R37, RZ, RZ, RZ ;  /* 0x000000ffff257224 */ /* 0x000fce00078e00ff */
.L_x_26:
        /* <DEDUP_REMOVED lines=16> */
[----:B------:R0:W5:Y:S01]  /*1480*/  LDG.E.CONSTANT R35, desc[UR12][R12.64+0x3c] ;  /* 0x00003c0c0c237981 */ /* 0x000162000c1e9900 */
[----:B------:R-:W-:Y:S01]  /*1490*/  IADD3 R15, PT, PT, R15, 0x10, RZ ;  /* 0x000000100f0f7810 */ /* 0x000fe20007ffe0ff */
[----:B------:R-:W-:-:S03]  /*14a0*/  VIADD R3, R3, 0x10 ;  /* 0x0000001003037836 */ /* 0x000fc60000000000 */
[----:B------:R-:W-:Y:S01]  /*14b0*/  ISETP.NE.AND P0, PT, R15, R16, PT ;  /* 0x000000100f00720c */ /* 0x000fe20003f05270 */
[----:B--2---:R-:W-:-:S04]  /*14c0*/  FADD R18, -R14, R39 ;  /* 0x000000270e127221 */ /* 0x004fc80000000100 */
[----:B------:R-:W-:Y:S01]  /*14d0*/  FADD R18, |R18|, R37 ;  /* 0x0000002512127221 */ /* 0x000fe20000000200 */
[C---:B---3--:R-:W-:Y:S01]  /*14e0*/  FADD R41, -R14.reuse, R41 ;  /* 0x000000290e297221 */ /* 0x048fe20000000100 */
[----:B----4-:R-:W-:-:S03]  /*14f0*/  FADD R43, -R14, R43 ;  /* 0x0000002b0e2b7221 */ /* 0x010fc60000000100 */
[----:B------:R-:W-:Y:S01]  /*1500*/  FADD R18, R18, |R41| ;  /* 0x4000002912127221 */ /* 0x000fe20000000000 */
[----:B-----5:R-:W-:-:S03]  /*1510*/  FADD R45, -R14, R45 ;  /* 0x0000002d0e2d7221 */ /* 0x020fc60000000100 */
[----:B------:R-:W-:Y:S01]  /*1520*/  FADD R18, R18, |R43| ;  /* 0x4000002b12127221 */ /* 0x000fe20000000000 */
[----:B------:R-:W-:-:S03]  /*1530*/  FADD R37, -R14, R20 ;  /* 0x000000140e257221 */ /* 0x000fc60000000100 */
[----:B------:R-:W-:Y:S01]  /*1540*/  FADD R18, R18, |R45| ;  /* 0x4000002d12127221 */ /* 0x000fe20000000000 */
[----:B0-----:R-:W-:-:S03]  /*1550*/  FADD R13, -R14, R22 ;  /* 0x000000160e0d7221 */ /* 0x001fc60000000100 */
[----:B------:R-:W-:Y:S01]  /*1560*/  FADD R18, R18, |R37| ;  /* 0x4000002512127221 */ /* 0x000fe20000000000 */
[----:B------:R-:W-:-:S03]  /*1570*/  FADD R12, -R14, R33 ;  /* 0x000000210e0c7221 */ /* 0x000fc60000000100 */
        /* <DEDUP_REMOVED lines=18> */
[----:B------:R-:W-:-:S04]  /*16a0*/  FADD R12, R12, |R17| ;  /* 0x400000110c0c7221 */ /* 0x000fc80000000000 */
[----:B------:R-:W-:Y:S01]  /*16b0*/  FADD R37, R12, |R35| ;  /* 0x400000230c257221 */ /* 0x000fe20000000000 */
[----:B------:R-:W-:Y:S06]  /*16c0*/  @P0 BRA `(.L_x_26) ;  /* 0xfffffffc002c0947 */ /* 0x000fec000383ffff */
.L_x_25:
[----:B------:R-:W-:Y:S05]  /*16d0*/  BSYNC.RECONVERGENT B0 ;  /* 0x0000000000007941 */ /* 0x000fea0003800200 */
.L_x_24:
        /* <DEDUP_REMOVED lines=17> */
[----:B--2---:R-:W-:-:S04]  /*17f0*/  FADD R16, -R14, R15 ;  /* 0x0000000f0e107221 */ /* 0x004fc80000000100 */
[----:B------:R-:W-:Y:S01]  /*1800*/  FADD R16, R37, |R16| ;  /* 0x4000001025107221 */ /* 0x000fe20000000000 */
[C---:B---3--:R-:W-:Y:S01]  /*1810*/  FADD R17, -R14.reuse, R17 ;  /* 0x000000110e117221 */ /* 0x048fe20000000100 */
[----:B----4-:R-:W-:-:S03]  /*1820*/  FADD R19, -R14, R19 ;  /* 0x000000130e137221 */ /* 0x010fc60000000100 */
[----:B------:R-:W-:Y:S01]  /*1830*/  FADD R16, R16, |R17| ;  /* 0x4000001110107221 */ /* 0x000fe20000000000 */
[----:B-----5:R-:W-:-:S03]  /*1840*/  FADD R21, -R14, R21 ;  /* 0x000000150e157221 */ /* 0x020fc60000000100 */
        /* <DEDUP_REMOVED lines=9> */
[----:B------:R-:W-:-:S07]  /*18e0*/  FADD R37, R16, |R29| ;  /* 0x4000001d10257221 */ /* 0x000fce0000000000 */
.L_x_30:
[----:B------:R-:W-:Y:S05]  /*18f0*/  BSYNC.RECONVERGENT B1 ;  /* 0x0000000000017941 */ /* 0x000fea0003800200 */
.L_x_29:
        /* <DEDUP_REMOVED lines=18> */
[----:B------:R-:W-:-:S04]  /*1a20*/  FADD R0, R0, |R21| ;  /* 0x4000001500007221 */ /* 0x000fc80000000000 */
[----:B------:R-:W-:-:S07]  /*1a30*/  FADD R37, R0, |R23| ;  /* 0x4000001700257221 */ /* 0x000fce0000000000 */
.L_x_32:
[----:B------:R-:W-:Y:S05]  /*1a40*/  BSYNC.RECONVERGENT B1 ;  /* 0x0000000000017941 */ /* 0x000fea0003800200 */
.L_x_31:
[----:B------:R-:W-:Y:S05]  /*1a50*/  @!P1 BRA `(.L_x_28) ;  /* 0x0000000000249947 */ /* 0x000fea0003800000 */
[----:B------:R-:W-:-:S07]  /*1a60*/  IMAD.MOV.U32 R0, RZ, RZ, RZ ;  /* 0x000000ffff007224 */ /* 0x000fce00078e00ff */
.L_x_33:
[----:B------:R-:W-:-:S06]  /*1a70*/  IMAD.WIDE.U32 R12, R3, 0x4, R6 ;  /* 0x00000004030c7825 */ /* 0x000fcc00078e0006 */
[----:B------:R-:W2:Y:S01]  /*1a80*/  LDG.E.CONSTANT R13, desc[UR12][R12.64] ;  /* 0x0000000c0c0d7981 */ /* 0x000ea2000c1e9900 */
[----:B------:R-:W-:Y:S01]  /*1a90*/  IADD3 R0, PT, PT, R0, 0x1, RZ ;  /* 0x0000000100007810 */ /* 0x000fe20007ffe0ff */
[----:B------:R-:W-:-:S03]  /*1aa0*/  VIADD R3, R3, 0x1 ;  /* 0x0000000103037836 */ /* 0x000fc60000000000 */
[----:B------:R-:W-:Y:S01]  /*1ab0*/  ISETP.NE.AND P0, PT, R0, R15, PT ;  /* 0x0000000f0000720c */ /* 0x000fe20003f05270 */
[----:B--2---:R-:W-:-:S04]  /*1ac0*/  FADD R16, -R14, R13 ;  /* 0x0000000d0e107221 */ /* 0x004fc80000000100 */
[----:B------:R-:W-:-:S08]  /*1ad0*/  FADD R37, |R16|, R37 ;  /* 0x0000002510257221 */ /* 0x000fd00000000200 */
[----:B------:R-:W-:Y:S05]  /*1ae0*/  @P0 BRA `(.L_x_33) ;  /* 0xfffffffc00e00947 */ /* 0x000fea000383ffff */
.L_x_28:
[----:B------:R-:W-:Y:S05]  /*1af0*/  BSYNC.RECONVERGENT B0 ;  /* 0x0000000000007941 */ /* 0x000fea0003800200 */
.L_x_27:
[----:B------:R-:W-:Y:S01]  /*1b00*/  FMUL R37, R37, R2 ;  /* 0x0000000225257220 */ /* 0x000fe20000400000 */
[----:B------:R-:W-:Y:S01]  /*1b10*/  BSSY.RECONVERGENT B2, `(.L_x_34) ;  /* 0x0000017000027945 */ /* 0x000fe20003800200 */
[----:B------:R-:W-:Y:S02]  /*1b20*/  VIADD R13, R10, 0xffffffff ;  /* 0xffffffff0a0d7836 */ /* 0x000fe40000000000 */
[----:B------:R-:W-:Y:S01]  /*1b30*/  FMUL R37, R37, 0.014999999664723873138 ;  /* 0x3c75c28f25257820 */ /* 0x000fe20000400000 */
[----:B------:R-:W-:-:S04]  /*1b40*/  IMAD.MOV.U32 R20, RZ, RZ, RZ ;  /* 0x000000ffff147224 */ /* 0x000fc800078e00ff */
[----:B------:R-:W-:-:S13]  /*1b50*/  FSETP.NEU.AND P0, PT, R37, RZ, PT ;  /* 0x000000ff2500720b */ /* 0x000fda0003f0d000 */
[----:B------:R-:W-:Y:S05]  /*1b60*/  @!P0 BRA `(.L_x_35) ;  /* 0x0000000000448947 */ /* 0x000fea0003800000 */
[----:B------:R-:W-:-:S06]  /*1b70*/  IMAD.WIDE.U32 R16, R13, 0x4, R6 ;  /* 0x000000040d107825 */ /* 0x000fcc00078e0006 */
[----:B------:R-:W2:Y:S01]  /*1b80*/  LDG.E.CONSTANT R17, desc[UR12][R16.64] ;  /* 0x0000000c10117981 */ /* 0x000ea2000c1e9900 */
[----:B------:R-:W0:Y:S01]  /*1b90*/  MUFU.RCP R3, R37 ;  /* 0x0000002500037308 */ /* 0x000e220000001000 */
[----:B------:R-:W-:Y:S01]  /*1ba0*/  BSSY.RECONVERGENT B3, `(.L_x_35) ;  /* 0x000000d000037945 */ /* 0x000fe20003800200 */
[----:B0-----:R-:W-:-:S04]  /*1bb0*/  FFMA R12, -R37, R3, 1 ;  /* 0x3f800000250c7423 */ /* 0x001fc80000000103 */
[----:B------:R-:W-:Y:S01]  /*1bc0*/  FFMA R3, R3, R12, R3 ;  /* 0x0000000c03037223 */ /* 0x000fe20000000003 */
[----:B--2---:R-:W-:-:S04]  /*1bd0*/  FADD R0, -R14, R17 ;  /* 0x000000110e007221 */ /* 0x004fc80000000100 */
[----:B------:R-:W0:Y:S01]  /*1be0*/  FCHK P0, R0, R37 ;  /* 0x0000002500007302 */ /* 0x000e220000000000 */
[----:B------:R-:W-:-:S04]  /*1bf0*/  FFMA R12, R0, R3, RZ ;  /* 0x00000003000c7223 */ /* 0x000fc800000000ff */
[----:B------:R-:W-:-:S04]  /*1c00*/  FFMA R14, -R37, R12, R0 ;  /* 0x0000000c250e7223 */ /* 0x000fc80000000100 */
[----:B------:R-:W-:Y:S01]  /*1c10*/  FFMA R20, R3, R14, R12 ;  /* 0x0000000e03147223 */ /* 0x000fe2000000000c */
[----:B0-----:R-:W-:Y:S06]  /*1c20*/  @!P0 BRA `(.L_x_36) ;  /* 0x0000000000108947 */ /* 0x001fec0003800000 */
[----:B------:R-:W-:Y:S01]  /*1c30*/  IMAD.MOV.U32 R3, RZ, RZ, R37 ;  /* 0x000000ffff037224 */ /* 0x000fe200078e0025 */
[----:B------:R-:W-:-:S07]  /*1c40*/  MOV R22, 0x1c60 ;  /* 0x00001c6000167802 */ /* 0x000fce0000000f00 */
[----:B------:R-:W-:Y:S05]  /*1c50*/  CALL.REL.NOINC `($__internal_2_$__cuda_sm3x_div_rn_noftz_f32_slowpath) ;  /* 0x0000004c00447944 */ /* 0x000fea0003c00000 */
[----:B------:R-:W-:-:S07]  /*1c60*/  MOV R20, R3 ;  /* 0x0000000300147202 */ /* 0x000fce0000000f00 */
.L_x_36:
[----:B------:R-:W-:Y:S05]  /*1c70*/  BSYNC.RECONVERGENT B3 ;  /* 0x0000000000037941 */ /* 0x000fea0003800200 */
.L_x_35:
[----:B------:R-:W-:Y:S05]  /*1c80*/  BSYNC.RECONVERGENT B2 ;  /* 0x0000000000027941 */ /* 0x000fea0003800200 */
.L_x_34:
[----:B------:R-:W0:Y:S01]  /*1c90*/  LDCU UR4, c[0x0][0x398] ;  /* 0x00007300ff0477ac */ /* 0x000e220008000800 */
[----:B------:R-:W1:Y:S01]  /*1ca0*/  LDCU UR5, c[0x0][0x388] ;  /* 0x00007100ff0577ac */ /* 0x000e620008000800 */
[----:B0-----:R-:W-:Y:S01]  /*1cb0*/  IMAD.U32 R0, RZ, RZ, UR4 ;  /* 0x00000004ff007e24 */ /* 0x001fe2000f8e00ff */
[----:B-1----:R-:W-:-:S04]  /*1cc0*/  ISETP.GT.AND P0, PT, R10, UR5, PT ;  /* 0x000000050a007c0c */ /* 0x002fc8000bf04270 */
[----:B------:R-:W-:-:S13]  /*1cd0*/  ISETP.GT.U32.OR P0, PT, R0, 0x800, P0 ;  /* 0x000008000000780c */ /* 0x000fda0000704470 */
[----:B------:R-:W-:Y:S05]  /*1ce0*/  @P0 EXIT ;  /* 0x000000000000094d */ /* 0x000fea0003800000 */
[----:B------:R-:W-:Y:S01]  /*1cf0*/  ULOP3.LUT UR5, UR4, 0xffff, URZ, 0xc0, !UPT ;  /* 0x0000ffff04057892 */ /* 0x000fe2000f8ec0ff */
[----:B------:R-:W-:Y:S02]  /*1d00*/  HFMA2 R17, -RZ, RZ, 0, 0 ;  /* 0x00000000ff117431 */ /* 0x000fe400000001ff */
[----:B------:R-:W-:Y:S01]  /*1d10*/  IMAD.MOV.U32 R21, RZ, RZ, RZ ;  /* 0x000000ffff157224 */ /* 0x000fe200078e00ff */
[----:B------:R-:W-:Y:S01]  /*1d20*/  PRMT R24, RZ, 0x7610, R24 ;  /* 0x00007610ff187816 */ /* 0x000fe20000000018 */
[----:B------:R-:W-:Y:S01]  /*1d30*/  USHF.R.U32.HI UR5, URZ, 0x4, UR5 ;  /* 0x00000004ff057899 */ /* 0x000fe20008011605 */
[----:B------:R-:W-:Y:S01]  /*1d40*/  IMAD.MOV.U32 R19, RZ, RZ, 0x7fffffff ;  /* 0x7fffffffff137424 */ /* 0x000fe200078e00ff */
[----:B------:R-:W-:Y:S01]  /*1d50*/  MOV R12, RZ ;  /* 0x000000ff000c7202 */ /* 0x000fe20000000f00 */
[----:B------:R-:W-:Y:S01]  /*1d60*/  IMAD.MOV.U32 R18, RZ, RZ, RZ ;  /* 0x000000ffff127224 */ /* 0x000fe200078e00ff */
[----:B------:R-:W-:Y:S01]  /*1d70*/  USHF.L.U32 UR5, UR5, 0x4, URZ ;  /* 0x0000000405057899 */ /* 0x000fe200080006ff */
[----:B------:R-:W-:Y:S01]  /*1d80*/  IMAD.MOV.U32 R16, RZ, RZ, 0x7fffffff ;  /* 0x7fffffffff107424 */ /* 0x000fe200078e00ff */
[----:B------:R-:W-:Y:S01]  /*1d90*/  ULOP3.LUT UR10, UR4, 0x7, URZ, 0xc0, !UPT ;  /* 0x00000007040a7892 */ /* 0x000fe2000f8ec0ff */
[----:B------:R-:W-:Y:S01]  /*1da0*/  IMAD.MOV.U32 R25, RZ, RZ, 0x7fffffff ;  /* 0x7fffffffff197424 */ /* 0x000fe200078e00ff */
[----:B------:R-:W-:Y:S01]  /*1db0*/  ULOP3.LUT UR5, UR5, 0xff0, URZ, 0xe2, !UPT ;  /* 0x00000ff005057892 */ /* 0x000fe2000f8ee2ff */
[----:B------:R-:W-:Y:S01]  /*1dc0*/  IMAD.MOV.U32 R14, RZ, RZ, R20 ;  /* 0x000000ffff0e7224 */ /* 0x000fe200078e0014 */
[----:B------:R-:W-:Y:S01]  /*1dd0*/  ULOP3.LUT UR4, UR4, 0x3, URZ, 0xc0, !UPT ;  /* 0x0000000304047892 */ /* 0x000fe2000f8ec0ff */
[----:B------:R-:W-:Y:S01]  /*1de0*/  IMAD.MOV.U32 R26, RZ, RZ, 0x7fffffff ;  /* 0x7fffffffff1a7424 */ /* 0x000fe200078e00ff */
[----:B------:R-:W-:-:S02]  /*1df0*/  UIADD3 UR6, UPT, UPT, UR9, 0x2000, URZ ;  /* 0x0000200009067890 */ /* 0x000fc4000fffe0ff */
[----:B------:R-:W-:-:S12]  /*1e00*/  UIADD3 UR7, UPT, UPT, -UR5, URZ, URZ ;  /* 0x000000ff05077290 */ /* 0x000fd8000fffe1ff */
.L_x_83:
[----:B0-----:R-:W0:Y:S01]  /*1e10*/  LDCU UR5, c[0x0][0x398] ;  /* 0x00007300ff0577ac */ /* 0x001e220008000800 */
[C---:B------:R-:W-:Y:S01]  /*1e20*/  IMAD.WIDE.U32 R22, R13.reuse, 0x4, R6 ;  /* 0x000000040d167825 */ /* 0x040fe200078e0006 */
[----:B------:R-:W1:Y:S04]  /*1e30*/  LDCU UR9, c[0x0][0x388] ;  /* 0x00007100ff0977ac */ /* 0x000e680008000800 */
[----:B------:R-:W2:Y:S01]  /*1e40*/  LDG.E.CONSTANT R0, desc[UR12][R22.64] ;  /* 0x0000000c16007981 */ /* 0x000ea2000c1e9900 */
[----:B0-----:R-:W-:-:S04]  /*1e50*/  VIADD R33, R13, -UR5 ;  /* 0x800000050d217c36 */ /* 0x001fc80008000000 */
[----:B------:R-:W-:-:S06]  /*1e60*/  IMAD.WIDE R30, R33, 0x4, R6 ;  /* 0x00000004211e7825 */ /* 0x000fcc00078e0206 */
[----:B------:R-:W3:Y:S01]  /*1e70*/  LDG.E.CONSTANT R30, desc[UR12][R30.64] ;  /* 0x0000000c1e1e7981 */ /* 0x000ee2000c1e9900 */
[----:B------:R-:W-:-:S04]  /*1e80*/  VIADD R3, R13, 0x1 ;  /* 0x000000010d037836 */ /* 0x000fc80000000000 */
[----:B------:R-:W-:-:S05]  /*1e90*/  VIADD R29, R3, -UR5 ;  /* 0x80000005031d7c36 */ /* 0x000fca0008000000 */
[----:B------:R-:W-:Y:S01]  /*1ea0*/  ISETP.GT.AND P0, PT, R29, R13, PT ;  /* 0x0000000d1d00720c */ /* 0x000fe20003f04270 */
[----:B------:R-:W-:Y:S01]  /*1eb0*/  BSSY.RECONVERGENT B0, `(.L_x_37) ;  /* 0x000008d000007945 */ /* 0x000fe20003800200 */
[----:B-1----:R-:W-:Y:S01]  /*1ec0*/  ISETP.NE.AND P1, PT, R3, UR9, PT ;  /* 0x0000000903007c0c */ /* 0x002fe2000bf25270 */
[----:B------:R-:W-:Y:S01]  /*1ed0*/  IMAD.MOV.U32 R15, RZ, RZ, R13 ;  /* 0x000000ffff0f7224 */ /* 0x000fe200078e000d */
[----:B------:R-:W-:Y:S01]  /*1ee0*/  MOV R28, R16 ;  /* 0x00000010001c7202 */ /* 0x000fe20000000f00 */
[----:B------:R-:W-:Y:S02]  /*1ef0*/  IMAD.MOV.U32 R13, RZ, RZ, R3 ;  /* 0x000000ffff0d7224 */ /* 0x000fe400078e0003 */
[----:B------:R-:W-:Y:S02]  /*1f00*/  IMAD.MOV.U32 R10, RZ, RZ, R19 ;  /* 0x000000ffff0a7224 */ /* 0x000fe400078e0013 */
[----:B------:R-:W-:Y:S02]  /*1f10*/  IMAD.MOV.U32 R27, RZ, RZ, RZ ;  /* 0x000000ffff1b7224 */ /* 0x000fe400078e00ff */
[----:B---3--:R-:W-:-:S04]  /*1f20*/  FADD R11, -R30, R11 ;  /* 0x0000000b1e0b7221 */ /* 0x008fc80000000100 */
[----:B--2---:R-:W-:-:S04]  /*1f30*/  FADD R11, R0, R11 ;  /* 0x0000000b000b7221 */ /* 0x004fc80000000000 */
[----:B------:R-:W-:Y:S01]  /*1f40*/  FMUL R3, R11, R2 ;  /* 0x000000020b037220 */ /* 0x000fe20000400000 */
[----:B------:R-:W-:Y:S06]  /*1f50*/  @P0 BRA `(.L_x_38) ;  /* 0x0000000800080947 */ /* 0x000fec0003800000 */
[----:B------:R-:W0:Y:S01]  /*1f60*/  LDCU UR9, c[0x0][0x398] ;  /* 0x00007300ff0977ac */ /* 0x000e220008000800 */
[----:B------:R-:W-:Y:S01]  /*1f70*/  IMAD.MOV.U32 R27, RZ, RZ, RZ ;  /* 0x000000ffff1b7224 */ /* 0x000fe200078e00ff */
[----:B0-----:R-:W-:-:S04]  /*1f80*/  UIADD3 UR5, UPT, UPT, UR9, -0x1, URZ ;  /* 0xffffffff09057890 */ /* 0x001fc8000fffe0ff */
[----:B------:R-:W-:-:S09]  /*1f90*/  UISETP.GE.U32.AND UP0, UPT, UR5, 0xf, UPT ;  /* 0x0000000f0500788c */ /* 0x000fd2000bf06070 */
[----:B------:R-:W-:Y:S05]  /*1fa0*/  BRA.U !UP0, `(.L_x_39) ;  /* 0x0000000108e87547 */ /* 0x000fea000b800000 */
[----:B------:R-:W-:Y:S01]  /*1fb0*/  MOV R29, R33 ;  /* 0x00000021001d7202 */ /* 0x000fe20000000f00 */
[----:B------:R-:W-:Y:S01]  /*1fc0*/  IMAD.MOV.U32 R27, RZ, RZ, RZ ;  /* 0x000000ffff1b7224 */ /* 0x000fe200078e00ff */
[----:B------:R-:W-:-:S06]  /*1fd0*/  UMOV UR5, UR7 ;  /* 0x0000000700057c82 */ /* 0x000fcc0008000000 */
.L_x_40:
[----:B------:R-:W-:-:S04]  /*1fe0*/  VIADD R23, R29, 0x1 ;  /* 0x000000011d177836 */ /* 0x000fc80000000000 */
[----:B------:R-:W-:-:S05]  /*1ff0*/  IMAD.WIDE R22, R23, 0x4, R6 ;  /* 0x0000000417167825 */ /* 0x000fca00078e0206 */
        /* <DEDUP_REMOVED lines=11> */
[----:B--2---:R-:W-:-:S03]  /*20b0*/  FADD R33, -R3, R31 ;  /* 0x0000001f03217221 */ /* 0x004fc60000000100 */
[----:B------:R-:W2:Y:S01]  /*20c0*/  LDG.E.CONSTANT R31, desc[UR12][R22.64+0x28] ;  /* 0x0000280c161f7981 */ /* 0x000ea2000c1e9900 */
[----:B------:R-:W-:-:S03]  /*20d0*/  FADD R35, |R33|, R27 ;  /* 0x0000001b21237221 */ /* 0x000fc60000000200 */
[----:B------:R-:W2:Y:S01]  /*20e0*/  LDG.E.CONSTANT R27, desc[UR12][R22.64+0x2c] ;  /* 0x00002c0c161b7981 */ /* 0x000ea2000c1e9900 */
[----:B---3--:R-:W-:-:S03]  /*20f0*/  FADD R37, -R3, R37 ;  /* 0x0000002503257221 */ /* 0x008fc60000000100 */
[----:B------:R-:W3:Y:S01]  /*2100*/  LDG.E.CONSTANT R33, desc[UR12][R22.64+0x30] ;  /* 0x0000300c16217981 */ /* 0x000ee2000c1e9900 */
[----:B------:R-:W-:-:S03]  /*2110*/  FADD R41, R35, |R37| ;  /* 0x4000002523297221 */ /* 0x000fc60000000000 */
[----:B------:R-:W3:Y:S04]  /*2120*/  LDG.E.CONSTANT R37, desc[UR12][R22.64+0x34] ;  /* 0x0000340c16257981 */ /* 0x000ee8000c1e9900 */
[----:B------:R0:W3:Y:S01]  /*2130*/  LDG.E.CONSTANT R35, desc[UR12][R22.64+0x38] ;  /* 0x0000380c16237981 */ /* 0x0000e2000c1e9900 */
[----:B----4-:R-:W-:-:S04]  /*2140*/  FADD R30, -R3, R30 ;  /* 0x0000001e031e7221 */ /* 0x010fc80000000100 */
[----:B------:R-:W-:Y:S01]  /*2150*/  FADD R30, R41, |R30| ;  /* 0x4000001e291e7221 */ /* 0x000fe20000000000 */
[----:B-----5:R-:W-:-:S04]  /*2160*/  FADD R41, -R3, R32 ;  /* 0x0000002003297221 */ /* 0x020fc80000000100 */
[----:B------:R-:W-:Y:S01]  /*2170*/  FADD R30, R30, |R41| ;  /* 0x400000291e1e7221 */ /* 0x000fe20000000000 */
[----:B------:R-:W-:-:S04]  /*2180*/  FADD R41, -R3, R44 ;  /* 0x0000002c03297221 */ /* 0x000fc80000000100 */
[----:B------:R-:W-:Y:S01]  /*2190*/  FADD R30, R30, |R41| ;  /* 0x400000291e1e7221 */ /* 0x000fe20000000000 */
[----:B------:R-:W-:-:S04]  /*21a0*/  FADD R41, -R3, R42 ;  /* 0x0000002a03297221 */ /* 0x000fc80000000100 */
[----:B------:R-:W-:Y:S01]  /*21b0*/  FADD R30, R30, |R41| ;  /* 0x400000291e1e7221 */ /* 0x000fe20000000000 */
[C---:B------:R-:W-:Y:S01]  /*21c0*/  FADD R41, -R3.reuse, R40 ;  /* 0x0000002803297221 */ /* 0x040fe20000000100 */
[----:B0-----:R-:W-:-:S03]  /*21d0*/  FADD R23, -R3, R38 ;  /* 0x0000002603177221 */ /* 0x001fc60000000100 */
[----:B------:R-:W-:Y:S01]  /*21e0*/  FADD R30, R30, |R41| ;  /* 0x400000291e1e7221 */ /* 0x000fe20000000000 */
[----:B------:R-:W-:-:S03]  /*21f0*/  FADD R36, -R3, R36 ;  /* 0x0000002403247221 */ /* 0x000fc60000000100 */
[----:B------:R-:W-:Y:S01]  /*2200*/  FADD R23, R30, |R23| ;  /* 0x400000171e177221 */ /* 0x000fe20000000000 */
[----:B------:R-:W-:-:S03]  /*2210*/  FADD R34, -R3, R34 ;  /* 0x0000002203227221 */ /* 0x000fc60000000100 */
[----:B------:R-:W-:-:S04]  /*2220*/  FADD R23, R23, |R36| ;  /* 0x4000002417177221 */ /* 0x000fc80000000000 */
[----:B------:R-:W-:Y:S01]  /*2230*/  FADD R23, R23, |R34| ;  /* 0x4000002217177221 */ /* 0x000fe20000000000 */
[----:B------:R-:W-:-:S04]  /*2240*/  UIADD3 UR5, UPT, UPT, UR5, 0x10, URZ ;  /* 0x0000001005057890 */ /* 0x000fc8000fffe0ff */
[----:B------:R-:W-:Y:S01]  /*2250*/  UISETP.NE.AND UP0, UPT, UR5, URZ, UPT ;  /* 0x000000ff0500728c */ /* 0x000fe2000bf05270 */
[----:B------:R-:W-:Y:S01]  /*2260*/  FADD R39, -R3, R39 ;  /* 0x0000002703277221 */ /* 0x000fe20000000100 */
[----:B------:R-:W-:Y:S02]  /*2270*/  VIADD R29, R29, 0x10 ;  /* 0x000000101d1d7836 */ /* 0x000fe40000000000 */
[----:B--2---:R-:W-:-:S04]  /*2280*/  FADD R22, -R3, R31 ;  /* 0x0000001f03167221 */ /* 0x004fc80000000100 */
[----:B------:R-:W-:Y:S01]  /*2290*/  FADD R22, R23, |R22| ;  /* 0x4000001617167221 */ /* 0x000fe20000000000 */
[C---:B------:R-:W-:Y:S01]  /*22a0*/  FADD R27, -R3.reuse, R27 ;  /* 0x0000001b031b7221 */ /* 0x040fe20000000100 */
[----:B---3--:R-:W-:-:S03]  /*22b0*/  FADD R33, -R3, R33 ;  /* 0x0000002103217221 */ /* 0x008fc60000000100 */
[----:B------:R-:W-:Y:S01]  /*22c0*/  FADD R22, R22, |R27| ;  /* 0x4000001b16167221 */ /* 0x000fe20000000000 */
[----:B------:R-:W-:-:S03]  /*22d0*/  FADD R37, -R3, R37 ;  /* 0x0000002503257221 */ /* 0x000fc60000000100 */
[----:B------:R-:W-:Y:S01]  /*22e0*/  FADD R22, R22, |R33| ;  /* 0x4000002116167221 */ /* 0x000fe20000000000 */
[----:B------:R-:W-:-:S03]  /*22f0*/  FADD R35, -R3, R35 ;  /* 0x0000002303237221 */ /* 0x000fc60000000100 */
[----:B------:R-:W-:-:S04]  /*2300*/  FADD R22, R22, |R37| ;  /* 0x4000002516167221 */ /* 0x000fc80000000000 */
[----:B------:R-:W-:-:S04]  /*2310*/  FADD R22, R22, |R35| ;  /* 0x4000002316167221 */ /* 0x000fc80000000000 */
[----:B------:R-:W-:Y:S01]  /*2320*/  FADD R27, R22, |R39| ;  /* 0x40000027161b7221 */ /* 0x000fe20000000000 */
[----:B------:R-:W-:Y:S06]  /*2330*/  BRA.U UP0, `(.L_x_40) ;  /* 0xfffffffd00287547 */ /* 0x000fec000b83ffff */
[----:B------:R-:W-:-:S07]  /*2340*/  VIADD R29, R29, 0x1 ;  /* 0x000000011d1d7836 */ /* 0x000fce0000000000 */
.L_x_39:
[----:B------:R-:W-:-:S04]  /*2350*/  ULOP3.LUT UR5, UR9, 0xf, URZ, 0xc0, !UPT ;  /* 0x0000000f09057892 */ /* 0x000fc8000f8ec0ff */
[----:B------:R-:W-:-:S09]  /*2360*/  UISETP.NE.AND UP0, UPT, UR5, URZ, UPT ;  /* 0x000000ff0500728c */ /* 0x000fd2000bf05270 */
[----:B------:R-:W-:Y:S05]  /*2370*/  BRA.U !UP0, `(.L_x_38) ;  /* 0x0000000508007547 */ /* 0x000fea000b800000 */
[----:B------:R-:W-:Y:S02]  /*2380*/  UIADD3 UR5, UPT, UPT, UR5, -0x1, URZ ;  /* 0xffffffff05057890 */ /* 0x000fe4000fffe0ff */
[----:B------:R-:W-:Y:S02]  /*2390*/  UISETP.NE.AND UP1, UPT, UR10, URZ, UPT ;  /* 0x000000ff0a00728c */ /* 0x000fe4000bf25270 */
[----:B------:R-:W-:-:S09]  /*23a0*/  UISETP.GE.U32.AND UP0, UPT, UR5, 0x7, UPT ;  /* 0x000000070500788c */ /* 0x000fd2000bf06070 */
[----:B------:R-:W-:Y:S05]  /*23b0*/  BRA.U !UP0, `(.L_x_41) ;  /* 0x0000000108687547 */ /* 0x000fea000b800000 */
        /* <DEDUP_REMOVED lines=9> */
[----:B------:R-:W-:Y:S01]  /*2450*/  IADD3 R29, PT, PT, R29, 0x8, RZ ;  /* 0x000000081d1d7810 */ /* 0x000fe20007ffe0ff */
        /* <DEDUP_REMOVED lines=16> */
.L_x_41:
        /* <DEDUP_REMOVED lines=19> */
.L_x_42:
[----:B------:R-:W-:Y:S05]  /*2690*/  BRA.U !UP1, `(.L_x_38) ;  /* 0x0000000109387547 */ /* 0x000fea000b800000 */
[----:B------:R-:W-:-:S05]  /*26a0*/  IMAD.WIDE R22, R29, 0x4, R6 ;  /* 0x000000041d167825 */ /* 0x000fca00078e0206 */
[----:B------:R-:W2:Y:S01]  /*26b0*/  LDG.E.CONSTANT R30, desc[UR12][R22.64] ;  /* 0x0000000c161e7981 */ /* 0x000ea2000c1e9900 */
[----:B------:R-:W-:Y:S01]  /*26c0*/  UISETP.NE.AND UP0, UPT, UR4, 0x1, UPT ;  /* 0x000000010400788c */ /* 0x000fe2000bf05270 */
[----:B--2---:R-:W-:-:S04]  /*26d0*/  FADD R30, -R3, R30 ;  /* 0x0000001e031e7221 */ /* 0x004fc80000000100 */
[----:B------:R-:W-:-:S04]  /*26e0*/  FADD R27, R27, |R30| ;  /* 0x4000001e1b1b7221 */ /* 0x000fc80000000000 */
[----:B------:R-:W-:Y:S05]  /*26f0*/  BRA.U !UP0, `(.L_x_38) ;  /* 0x0000000108207547 */ /* 0x000fea000b800000 */
[----:B------:R-:W-:Y:S01]  /*2700*/  UISETP.NE.AND UP0, UPT, UR4, 0x2, UPT ;  /* 0x000000020400788c */ /* 0x000fe2000bf05270 */
[----:B------:R-:W2:Y:S05]  /*2710*/  LDG.E.CONSTANT R30, desc[UR12][R22.64+0x4] ;  /* 0x0000040c161e7981 */ /* 0x000eaa000c1e9900 */
[----:B------:R-:W-:-:S13]  /*2720*/  PLOP3.LUT P0, PT, PT, PT, UP0, 0x80, 0x8 ;  /* 0x000000000008781c */ /* 0x000fda0003f0f008 */
[----:B------:R-:W3:Y:S01]  /*2730*/  @P0 LDG.E.CONSTANT R32, desc[UR12][R22.64+0x8] ;  /* 0x0000080c16200981 */ /* 0x000ee2000c1e9900 */
[----:B--2---:R-:W-:-:S04]  /*2740*/  FADD R30, -R3, R30 ;  /* 0x0000001e031e7221 */ /* 0x004fc80000000100 */
[----:B------:R-:W-:Y:S01]  /*2750*/  FADD R27, R27, |R30| ;  /* 0x4000001e1b1b7221 */ /* 0x000fe20000000000 */
[----:B---3--:R-:W-:-:S04]  /*2760*/  @P0 FADD R32, -R3, R32 ;  /* 0x0000002003200221 */ /* 0x008fc80000000100 */
[----:B------:R-:W-:-:S07]  /*2770*/  @P0 FADD R27, R27, |R32| ;  /* 0x400000201b1b0221 */ /* 0x000fce0000000000 */
.L_x_38:
[----:B------:R-:W-:Y:S05]  /*2780*/  BSYNC.RECONVERGENT B0 ;  /* 0x0000000000007941 */ /* 0x000fea0003800200 */
.L_x_37:
[----:B------:R-:W-:Y:S01]  /*2790*/  FMUL R27, R27, R2 ;  /* 0x000000021b1b7220 */ /* 0x000fe20000400000 */
[----:B------:R-:W-:Y:S01]  /*27a0*/  BSSY.RECONVERGENT B2, `(.L_x_43) ;  /* 0x0000014000027945 */ /* 0x000fe20003800200 */
[----:B------:R-:W-:Y:S02]  /*27b0*/  IMAD.MOV.U32 R22, RZ, RZ, RZ ;  /* 0x000000ffff167224 */ /* 0x000fe400078e00ff */
[----:B------:R-:W-:-:S05]  /*27c0*/  FMUL R27, R27, 0.014999999664723873138 ;  /* 0x3c75c28f1b1b7820 */ /* 0x000fca0000400000 */
[----:B------:R-:W-:-:S13]  /*27d0*/  FSETP.NEU.AND P0, PT, R27, RZ, PT ;  /* 0x000000ff1b00720b */ /* 0x000fda0003f0d000 */
[----:B------:R-:W-:Y:S05]  /*27e0*/  @!P0 BRA `(.L_x_44) ;  /* 0x00000000003c8947 */ /* 0x000fea0003800000 */
[----:B------:R-:W0:Y:S01]  /*27f0*/  MUFU.RCP R22, R27 ;  /* 0x0000001b00167308 */ /* 0x000e220000001000 */
[----:B------:R-:W-:Y:S01]  /*2800*/  FADD R0, R0, -R3 ;  /* 0x8000000300007221 */ /* 0x000fe20000000000 */
[----:B------:R-:W-:Y:S06]  /*2810*/  BSSY.RECONVERGENT B3, `(.L_x_44) ;  /* 0x000000c000037945 */ /* 0x000fec0003800200 */
[----:B------:R-:W1:Y:S01]  /*2820*/  FCHK P0, R0, R27 ;  /* 0x0000001b00007302 */ /* 0x000e620000000000 */
[----:B0-----:R-:W-:-:S04]  /*2830*/  FFMA R23, -R27, R22, 1 ;  /* 0x3f8000001b177423 */ /* 0x001fc80000000116 */
[----:B------:R-:W-:-:S04]  /*2840*/  FFMA R23, R22, R23, R22 ;  /* 0x0000001716177223 */ /* 0x000fc80000000016 */
[----:B------:R-:W-:-:S04]  /*2850*/  FFMA R22, R0, R23, RZ ;  /* 0x0000001700167223 */ /* 0x000fc800000000ff */
[----:B------:R-:W-:-:S04]  /*2860*/  FFMA R3, -R27, R22, R0 ;  /* 0x000000161b037223 */ /* 0x000fc80000000100 */
[----:B------:R-:W-:Y:S01]  /*2870*/  FFMA R22, R23, R3, R22 ;  /* 0x0000000317167223 */ /* 0x000fe20000000016 */
[----:B-1----:R-:W-:Y:S06]  /*2880*/  @!P0 BRA `(.L_x_45) ;  /* 0x0000000000108947 */ /* 0x002fec0003800000 */
[----:B------:R-:W-:Y:S01]  /*2890*/  IMAD.MOV.U32 R3, RZ, RZ, R27 ;  /* 0x000000ffff037224 */ /* 0x000fe200078e001b */
[----:B------:R-:W-:-:S07]  /*28a0*/  MOV R22, 0x28c0 ;  /* 0x000028c000167802 */ /* 0x000fce0000000f00 */
[----:B------:R-:W-:Y:S05]  /*28b0*/  CALL.REL.NOINC `($__internal_2_$__cuda_sm3x_div_rn_noftz_f32_slowpath) ;  /* 0x00000040002c7944 */ /* 0x000fea0003c00000 */
[----:B------:R-:W-:-:S07]  /*28c0*/  IMAD.MOV.U32 R22, RZ, RZ, R3 ;  /* 0x000000ffff167224 */ /* 0x000fce00078e0003 */
.L_x_45:
[----:B------:R-:W-:Y:S05]  /*28d0*/  BSYNC.RECONVERGENT B3 ;  /* 0x0000000000037941 */ /* 0x000fea0003800200 */
.L_x_44:
[----:B------:R-:W-:Y:S05]  /*28e0*/  BSYNC.RECONVERGENT B2 ;  /* 0x0000000000027941 */ /* 0x000fea0003800200 */
.L_x_43:
[----:B------:R-:W-:Y:S01]  /*28f0*/  LOP3.LUT P0, RZ, R24, 0xff, RZ, 0xc0, !PT ;  /* 0x000000ff18ff7812 */ /* 0x000fe2000780c0ff */
[----:B------:R-:W-:Y:S01]  /*2900*/  FMUL R3, R22, R8 ;  /* 0x0000000816037220 */ /* 0x000fe20000400000 */
[----:B------:R-:W-:Y:S01]  /*2910*/  FADD R0, -R8, 1 ;  /* 0x3f80000008007421 */ /* 0x000fe20000000100 */
[----:B------:R-:W-:Y:S01]  /*2920*/  FMUL R23, R22, R9 ;  /* 0x0000000916177220 */ /* 0x000fe20000400000 */
[----:B------:R-:W-:Y:S01]  /*2930*/  FADD R22, -R9, 1 ;  /* 0x3f80000009167421 */ /* 0x000fe20000000100 */
[----:B------:R-:W-:Y:S01]  /*2940*/  BSSY.RECONVERGENT B2, `(.L_x_46) ;  /* 0x0000031000027945 */ /* 0x000fe20003800200 */
[----:B------:R-:W-:Y:S01]  /*2950*/  FFMA R20, R0, R20, R3 ;  /* 0x0000001400147223 */ /* 0x000fe20000000003 */
[----:B------:R-:W-:Y:S01]  /*2960*/  I2FP.F32.U32 R30, UR8 ;  /* 0x00000008001e7c45 */ /* 0x000fe20008201000 */
[----:B------:R-:W-:Y:S02]  /*2970*/  FFMA R14, R22, R14, R23 ;  /* 0x0000000e160e7223 */ /* 0x000fe40000000017 */
[----:B------:R-:W-:-:S04]  /*2980*/  FADD R3, R20, R20 ;  /* 0x0000001414037221 */ /* 0x000fc80000000000 */
[----:B------:R-:W-:Y:S01]  /*2990*/  FADD R0, -R14, R3 ;  /* 0x000000030e007221 */ /* 0x000fe20000000100 */
[----:B------:R-:W-:Y:S06]  /*29a0*/  @P0 BRA `(.L_x_47) ;  /* 0x00000000005c0947 */ /* 0x000fec0003800000 */
[----:B------:R-:W-:Y:S02]  /*29b0*/  FSETP.NE.AND P0, PT, |R0|, +INF , PT ;  /* 0x7f8000000000780b */ /* 0x000fe40003f05200 */
[----:B------:R-:W-:-:S11]  /*29c0*/  PRMT R24, RZ, 0x7610, R24 ;  /* 0x00007610ff187816 */ /* 0x000fd60000000018 */
[----:B------:R-:W-:Y:S05]  /*29d0*/  @!P0 BRA `(.L_x_48) ;  /* 0x00000000009c8947 */ /* 0x000fea0003800000 */
[----:B------:R-:W0:Y:S01]  /*29e0*/  MUFU.RCP R3, R30 ;  /* 0x0000001e00037308 */ /* 0x000e220000001000 */
[----:B------:R-:W-:Y:S01]  /*29f0*/  FADD R0, R21, R0 ;  /* 0x0000000015007221 */ /* 0x000fe20000000000 */
[----:B------:R-:W-:Y:S01]  /*2a00*/  IADD3 R12, PT, PT, R12, 0x1, RZ ;  /* 0x000000010c0c7810 */ /* 0x000fe20007ffe0ff */
[----:B------:R-:W-:Y:S03]  /*2a10*/  BSSY.RECONVERGENT B3, `(.L_x_49) ;  /* 0x000000d000037945 */ /* 0x000fe60003800200 */
[----:B------:R-:W-:Y:S02]  /*2a20*/  ISETP.GE.AND P3, PT, R12, UR8, PT ;  /* 0x000000080c007c0c */ /* 0x000fe4000bf66270 */
[----:B------:R-:W1:Y:S01]  /*2a30*/  FCHK P0, R0, R30 ;  /* 0x0000001e00007302 */ /* 0x000e620000000000 */
[----:B0-----:R-:W-:-:S04]  /*2a40*/  FFMA R22, -R30, R3, 1 ;  /* 0x3f8000001e167423 */ /* 0x001fc80000000103 */
[----:B------:R-:W-:-:S04]  /*2a50*/  FFMA R3, R3, R22, R3 ;  /* 0x0000001603037223 */ /* 0x000fc80000000003 */
[----:B------:R-:W-:-:S04]  /*2a60*/  FFMA R22, R0, R3, RZ ;  /* 0x0000000300167223 */ /* 0x000fc800000000ff */
[----:B------:R-:W-:-:S04]  /*2a70*/  FFMA R21, -R30, R22, R0 ;  /* 0x000000161e157223 */ /* 0x000fc80000000100 */
[----:B------:R-:W-:Y:S01]  /*2a80*/  FFMA R3, R3, R21, R22 ;  /* 0x0000001503037223 */ /* 0x000fe20000000016 */
[----:B------:R-:W-:Y:S01]  /*2a90*/  IMAD.MOV.U32 R21, RZ, RZ, R0 ;  /* 0x000000ffff157224 */ /* 0x000fe200078e0000 */
[----:B-1----:R-:W-:Y:S06]  /*2aa0*/  @!P0 BRA `(.L_x_50) ;  /* 0x00000000000c8947 */ /* 0x002fec0003800000 */
[----:B------:R-:W-:Y:S01]  /*2ab0*/  IMAD.MOV.U32 R3, RZ, RZ, R30 ;  /* 0x000000ffff037224 */ /* 0x000fe200078e001e */
[----:B------:R-:W-:-:S07]  /*2ac0*/  MOV R22, 0x2ae0 ;  /* 0x00002ae000167802 */ /* 0x000fce0000000f00 */
[----:B------:R-:W-:Y:S05]  /*2ad0*/  CALL.REL.NOINC `($__internal_2_$__cuda_sm3x_div_rn_noftz_f32_slowpath) ;  /* 0x0000003c00a47944 */ /* 0x000fea0003c00000 */
.L_x_50:
[----:B------:R-:W-:Y:S05]  /*2ae0*/  BSYNC.RECONVERGENT B3 ;  /* 0x0000000000037941 */ /* 0x000fea0003800200 */
.L_x_49:
[----:B------:R-:W-:Y:S02]  /*2af0*/  SEL R24, RZ, 0x1, !P3 ;  /* 0x00000001ff187807 */ /* 0x000fe40005800000 */
[----:B------:R-:W-:Y:S01]  /*2b00*/  FSEL R26, R3, R26, P3 ;  /* 0x0000001a031a7208 */ /* 0x000fe20001800000 */
[----:B------:R-:W-:Y:S06]  /*2b10*/  BRA `(.L_x_48) ;  /* 0x00000000004c7947 */ /* 0x000fec0003800000 */
.L_x_47:
[----:B------:R-:W0:Y:S01]  /*2b20*/  MUFU.RCP R3, R30 ;  /* 0x0000001e00037308 */ /* 0x000e220000001000 */
[----:B------:R-:W-:Y:S01]  /*2b30*/  UIADD3 UR5, UPT, UPT, UR8, -0x1, URZ ;  /* 0xffffffff08057890 */ /* 0x000fe2000fffe0ff */
[----:B------:R-:W-:Y:S05]  /*2b40*/  BSSY.RECONVERGENT B3, `(.L_x_51) ;  /* 0x000000f000037945 */ /* 0x000fea0003800200 */
[----:B------:R-:W-:-:S05]  /*2b50*/  I2FP.F32.U32 R23, UR5 ;  /* 0x0000000500177c45 */ /* 0x000fca0008201000 */
[----:B------:R-:W-:-:S04]  /*2b60*/  FFMA R23, R23, R26, R0 ;  /* 0x0000001a17177223 */ /* 0x000fc80000000000 */
        /* <DEDUP_REMOVED lines=8> */
[----:B------:R-:W-:Y:S01]  /*2bf0*/  MOV R22, 0x2c20 ;  /* 0x00002c2000167802 */ /* 0x000fe20000000f00 */
[----:B------:R-:W-:-:S07]  /*2c00*/  IMAD.MOV.U32 R3, RZ, RZ, R30 ;  /* 0x000000ffff037224 */ /* 0x000fce00078e001e */
[----:B------:R-:W-:Y:S05]  /*2c10*/  CALL.REL.NOINC `($__internal_2_$__cuda_sm3x_div_rn_noftz_f32_slowpath) ;  /* 0x0000003c00547944 */ /* 0x000fea0003c00000 */
[----:B------:R-:W-:-:S07]  /*2c20*/  MOV R26, R3 ;  /* 0x00000003001a7202 */ /* 0x000fce0000000f00 */
.L_x_52:
[----:B------:R-:W-:Y:S05]  /*2c30*/  BSYNC.RECONVERGENT B3 ;  /* 0x0000000000037941 */ /* 0x000fea0003800200 */
.L_x_51:
[----:B------:R-:W-:-:S07]  /*2c40*/  IMAD.MOV.U32 R24, RZ, RZ, 0x1 ;  /* 0x00000001ff187424 */ /* 0x000fce00078e00ff */
.L_x_48:
[----:B------:R-:W-:Y:S05]  /*2c50*/  BSYNC.RECONVERGENT B2 ;  /* 0x0000000000027941 */ /* 0x000fea0003800200 */
.L_x_46:
[----:B------:R-:W0:Y:S01]  /*2c60*/  LDCU UR5, c[0x0][0x398] ;  /* 0x00007300ff0577ac */ /* 0x000e220008000800 */
[----:B------:R-:W-:Y:S01]  /*2c70*/  BSSY.RECONVERGENT B0, `(.L_x_53) ;  /* 0x000019f000007945 */ /* 0x000fe20003800200 */
[----:B------:R-:W-:Y:S02]  /*2c80*/  IMAD.MOV.U32 R34, RZ, RZ, 0x7f800000 ;  /* 0x7f800000ff227424 */ /* 0x000fe400078e00ff */
[----:B0-----:R-:W-:-:S04]  /*2c90*/  IMAD.U32 R30, RZ, RZ, UR5 ;  /* 0x00000005ff1e7e24 */ /* 0x001fc8000f8e00ff */
[----:B------:R-:W0:Y:S01]  /*2ca0*/  I2F.U32.RP R0, R30 ;  /* 0x0000001e00007306 */ /* 0x000e220000209000 */
[----:B------:R-:W-:Y:S02]  /*2cb0*/  ISETP.NE.U32.AND P2, PT, R30, RZ, PT ;  /* 0x000000ff1e00720c */ /* 0x000fe40003f45070 */
[----:B------:R-:W-:-:S05]  /*2cc0*/  LOP3.LUT R31, RZ, R30, RZ, 0x33, !PT ;  /* 0x0000001eff1f7212 */ /* 0x000fca00078e33ff */
[----:B0-----:R-:W0:Y:S02]  /*2cd0*/  MUFU.RCP R0, R0 ;  /* 0x0000000000007308 */ /* 0x001e240000001000 */
[----:B0-----:R-:W-:Y:S02]  /*2ce0*/  VIADD R22, R0, 0xffffffe ;  /* 0x0ffffffe00167836 */ /* 0x001fe40000000000 */
[----:B------:R-:W-:-:S04]  /*2cf0*/  VIADD R0, R17, 0x1 ;  /* 0x0000000111007836 */ /* 0x000fc80000000000 */
[----:B------:R0:W1:Y:S02]  /*2d00*/  F2I.FTZ.U32.TRUNC.NTZ R23, R22 ;  /* 0x0000001600177305 */ /* 0x000064000021f000 */
[----:B0-----:R-:W-:Y:S02]  /*2d10*/  HFMA2 R22, -RZ, RZ, 0, 0 ;  /* 0x00000000ff167431 */ /* 0x001fe400000001ff */
[----:B-1----:R-:W-:-:S04]  /*2d20*/  IMAD R3, R23, R30, RZ ;  /* 0x0000001e17037224 */ /* 0x002fc800078e02ff */
[----:B------:R-:W-:-:S04]  /*2d30*/  IMAD.MOV R3, RZ, RZ, -R3 ;  /* 0x000000ffff037224 */ /* 0x000fc800078e0a03 */
[----:B------:R-:W-:-:S04]  /*2d40*/  IMAD.HI.U32 R32, R23, R3, R22 ;  /* 0x0000000317207227 */ /* 0x000fc800078e0016 */
[----:B------:R-:W-:Y:S02]  /*2d50*/  IMAD.MOV.U32 R3, RZ, RZ, -0x800000 ;  /* 0xff800000ff037424 */ /* 0x000fe400078e00ff */
[----:B------:R-:W-:-:S04]  /*2d60*/  IMAD.HI.U32 R32, R32, R15, RZ ;  /* 0x0000000f20207227 */ /* 0x000fc800078e00ff */
[----:B------:R-:W-:-:S04]  /*2d70*/  IMAD.MOV R32, RZ, RZ, -R32 ;  /* 0x000000ffff207224 */ /* 0x000fc800078e0a20 */
[----:B------:R-:W-:-:S05]  /*2d80*/  IMAD R27, R30, R32, R15 ;  /* 0x000000201e1b7224 */ /* 0x000fca00078e020f */
[----:B------:R-:W-:-:S13]  /*2d90*/  ISETP.GE.U32.AND P0, PT, R27, R30, PT ;  /* 0x0000001e1b00720c */ /* 0x000fda0003f06070 */
[----:B------:R-:W-:-:S05]  /*2da0*/  @P0 IMAD.IADD R27, R27, 0x1, -R30 ;  /* 0x000000011b1b0824 */ /* 0x000fca00078e0a1e */
[----:B------:R-:W-:-:S13]  /*2db0*/  ISETP.GE.U32.AND P0, PT, R27, R30, PT ;  /* 0x0000001e1b00720c */ /* 0x000fda0003f06070 */
[----:B------:R-:W-:Y:S01]  /*2dc0*/  @P0 IMAD.IADD R27, R27, 0x1, -R30 ;  /* 0x000000011b1b0824 */ /* 0x000fe200078e0a1e */
[----:B------:R-:W-:-:S04]  /*2dd0*/  ISETP.GE.AND P0, PT, R17, R30, PT ;  /* 0x0000001e1100720c */ /* 0x000fc80003f06270 */
[----:B------:R-:W-:-:S04]  /*2de0*/  SEL R27, R31, R27, !P2 ;  /* 0x0000001b1f1b7207 */ /* 0x000fc80005000000 */
[----:B------:R-:W-:-:S05]  /*2df0*/  LEA R23, R27, UR16, 0x2 ;  /* 0x000000101b177c11 */ /* 0x000fca000f8e10ff */
[----:B------:R0:W-:Y:S01]  /*2e00*/  STL [R23], R26 ;  /* 0x0000001a17007387 */ /* 0x0001e20000100800 */
[----:B------:R-:W-:-:S04]  /*2e10*/  @P0 IADD3 R0, PT, PT, R17, RZ, RZ ;  /* 0x000000ff11000210 */ /* 0x000fc80007ffe0ff */
[----:B------:R-:W-:Y:S01]  /*2e20*/  ISETP.NE.AND P0, PT, R0, RZ, PT ;  /* 0x000000ff0000720c */ /* 0x000fe20003f05270 */
[----:B------:R-:W-:-:S12]  /*2e30*/  IMAD.MOV.U32 R17, RZ, RZ, R0 ;  /* 0x000000ffff117224 */ /* 0x000fd800078e0000 */
[----:B0-----:R-:W-:Y:S05]  /*2e40*/  @!P0 BRA `(.L_x_54) ;  /* 0x0000001800048947 */ /* 0x001fea0003800000 */
[----:B------:R-:W-:Y:S01]  /*2e50*/  VIMNMX R29, PT, PT, R17, R30, PT ;  /* 0x0000001e111d7248 */ /* 0x000fe20003fe0100 */
[----:B------:R-:W-:Y:S01]  /*2e60*/  BSSY.RECONVERGENT B1, `(.L_x_55) ;  /* 0x00000c1000017945 */ /* 0x000fe20003800200 */
[----:B------:R-:W-:Y:S01]  /*2e70*/  IMAD.MOV.U32 R34, RZ, RZ, 0x7f800000 ;  /* 0x7f800000ff227424 */ /* 0x000fe200078e00ff */
[----:B------:R-:W-:Y:S01]  /*2e80*/  MOV R3, 0xff800000 ;  /* 0xff80000000037802 */ /* 0x000fe20000000f00 */
[----:B------:R-:W-:Y:S01]  /*2e90*/  IMAD.MOV.U32 R0, RZ, RZ, RZ ;  /* 0x000000ffff007224 */ /* 0x000fe200078e00ff */
[C---:B------:R-:W-:Y:S02]  /*2ea0*/  ISETP.GE.AND P0, PT, R29.reuse, 0x8, PT ;  /* 0x000000081d00780c */ /* 0x040fe40003f06270 */
[----:B------:R-:W-:-:S11]  /*2eb0*/  VIMNMX R29, PT, PT, R29, 0x1, !PT ;  /* 0x000000011d1d7848 */ /* 0x000fd60007fe0100 */
[----:B------:R-:W-:Y:S05]  /*2ec0*/  @!P0 BRA `(.L_x_56) ;  /* 0x0000000800e88947 */ /* 0x000fea0003800000 */
[----:B------:R-:W-:Y:S01]  /*2ed0*/  IABS R32, R30 ;  /* 0x0000001e00207213 */ /* 0x000fe20000000000 */
[----:B------:R-:W-:Y:S01]  /*2ee0*/  IMAD.MOV.U32 R22, RZ, RZ, RZ ;  /* 0x000000ffff167224 */ /* 0x000fe200078e00ff */
[----:B------:R-:W0:Y:S01]  /*2ef0*/  LDC R30, c[0x0][0x398] ;  /* 0x0000e600ff1e7b82 */ /* 0x000e220000000800 */
[----:B------:R-:W-:Y:S01]  /*2f00*/  LOP3.LUT R0, R29, 0xff8, RZ, 0xc0, !PT ;  /* 0x00000ff81d007812 */ /* 0x000fe200078ec0ff */
[----:B------:R-:W1:Y:S01]  /*2f10*/  I2F.RP R3, R32 ;  /* 0x0000002000037306 */ /* 0x000e620000209400 */
[----:B------:R-:W-:Y:S01]  /*2f20*/  MOV R34, 0x7f800000 ;  /* 0x7f80000000227802 */ /* 0x000fe20000000f00 */
[----:B------:R-:W-:-:S06]  /*2f30*/  IMAD.MOV.U32 R35, RZ, RZ, RZ ;  /* 0x000000ffff237224 */ /* 0x000fcc00078e00ff */
[----:B-1----:R-:W1:Y:S02]  /*2f40*/  MUFU.RCP R3, R3 ;  /* 0x0000000300037308 */ /* 0x002e640000001000 */
[----:B-1----:R-:W-:Y:S02]  /*2f50*/  VIADD R23, R3, 0xffffffe ;  /* 0x0ffffffe03177836 */ /* 0x002fe40000000000 */
[----:B------:R-:W-:-:S04]  /*2f60*/  IMAD.MOV.U32 R3, RZ, RZ, -0x800000 ;  /* 0xff800000ff037424 */ /* 0x000fc800078e00ff */
[----:B------:R-:W1:Y:S02]  /*2f70*/  F2I.FTZ.U32.TRUNC.NTZ R23, R23 ;  /* 0x0000001700177305 */ /* 0x000e64000021f000 */
[----:B-1----:R-:W-:-:S04]  /*2f80*/  IMAD.MOV R31, RZ, RZ, -R23 ;  /* 0x000000ffff1f7224 */ /* 0x002fc800078e0a17 */
[----:B------:R-:W-:-:S04]  /*2f90*/  IMAD R31, R31, R32, RZ ;  /* 0x000000201f1f7224 */ /* 0x000fc800078e02ff */
[----:B0-----:R-:W-:-:S07]  /*2fa0*/  IMAD.HI.U32 R22, R23, R31, R22 ;  /* 0x0000001f17167227 */ /* 0x001fce00078e0016 */
.L_x_57:
[----:B------:R-:W-:Y:S01]  /*2fb0*/  IABS R33, R30 ;  /* 0x0000001e00217213 */ /* 0x000fe20000000000 */
[----:B------:R-:W-:Y:S01]  /*2fc0*/  IMAD.IADD R36, R15, 0x1, -R35 ;  /* 0x000000010f247824 */ /* 0x000fe200078e0a23 */
[----:B------:R-:W-:Y:S02]  /*2fd0*/  LOP3.LUT R38, RZ, R35, RZ, 0x33, !PT ;  /* 0x00000023ff267212 */ /* 0x000fe400078e33ff */
[----:B------:R-:W0:Y:S02]  /*2fe0*/  I2F.RP R31, R33 ;  /* 0x00000021001f7306 */ /* 0x000e240000209400 */
[----:B------:R-:W-:-:S05]  /*2ff0*/  IABS R37, R36 ;  /* 0x0000002400257213 */ /* 0x000fca0000000000 */
[----:B------:R-:W-:-:S04]  /*3000*/  IMAD.HI.U32 R22, R22, R37, RZ ;  /* 0x0000002516167227 */ /* 0x000fc800078e00ff */
[----:B------:R-:W-:Y:S01]  /*3010*/  IMAD.MOV R22, RZ, RZ, -R22 ;  /* 0x000000ffff167224 */ /* 0x000fe200078e0a16 */
[----:B0-----:R-:W0:Y:S03]  /*3020*/  MUFU.RCP R31, R31 ;  /* 0x0000001f001f7308 */ /* 0x001e260000001000 */
[----:B------:R-:W-:Y:S02]  /*3030*/  IMAD R37, R33, R22, R37 ;  /* 0x0000001621257224 */ /* 0x000fe400078e0225 */
[----:B------:R-:W-:-:S03]  /*3040*/  IMAD.MOV.U32 R22, RZ, RZ, RZ ;  /* 0x000000ffff167224 */ /* 0x000fc600078e00ff */
[----:B------:R-:W-:Y:S01]  /*3050*/  ISETP.GT.U32.AND P0, PT, R32, R37, PT ;  /* 0x000000252000720c */ /* 0x000fe20003f04070 */
[----:B0-----:R-:W-:Y:S02]  /*3060*/  VIADD R23, R31, 0xffffffe ;  /* 0x0ffffffe1f177836 */ /* 0x001fe40000000000 */
[----:B------:R-:W-:-:S10]  /*3070*/  IMAD.IADD R31, R38, 0x1, R15 ;  /* 0x00000001261f7824 */ /* 0x000fd400078e020f */
[----:B------:R-:W-:Y:S01]  /*3080*/  @!P0 IMAD.IADD R37, R37, 0x1, -R33 ;  /* 0x0000000125258824 */ /* 0x000fe200078e0a21 */
[----:B------:R-:W0:Y:S01]  /*3090*/  F2I.FTZ.U32.TRUNC.NTZ R23, R23 ;  /* 0x0000001700177305 */ /* 0x000e22000021f000 */
[----:B------:R-:W-:-:S03]  /*30a0*/  IABS R38, R31 ;  /* 0x0000001f00267213 */ /* 0x000fc60000000000 */
[----:B------:R-:W-:Y:S01]  /*30b0*/  ISETP.GT.U32.AND P0, PT, R32, R37, PT ;  /* 0x000000252000720c */ /* 0x000fe20003f04070 */
[----:B------:R-:W-:Y:S01]  /*30c0*/  IMAD.MOV.U32 R32, RZ, RZ, R33 ;  /* 0x000000ffff207224 */ /* 0x000fe200078e0021 */
[----:B------:R-:W-:Y:S02]  /*30d0*/  ISETP.GE.AND P4, PT, R31, RZ, PT ;  /* 0x000000ff1f00720c */ /* 0x000fe40003f86270 */
[----:B------:R-:W-:Y:S02]  /*30e0*/  LOP3.LUT R31, RZ, R30, RZ, 0x33, !PT ;  /* 0x0000001eff1f7212 */ /* 0x000fe400078e33ff */
[----:B0-----:R-:W-:-:S07]  /*30f0*/  IADD3 R40, PT, PT, RZ, -R23, RZ ;  /* 0x80000017ff287210 */ /* 0x001fce0007ffe0ff */
[----:B------:R-:W-:Y:S01]  /*3100*/  @!P0 IMAD.IADD R37, R37, 0x1, -R33 ;  /* 0x0000000125258824 */ /* 0x000fe200078e0a21 */
[----:B------:R-:W-:Y:S01]  /*3110*/  ISETP.NE.AND P0, PT, R30, RZ, PT ;  /* 0x000000ff1e00720c */ /* 0x000fe20003f05270 */
[----:B------:R-:W-:-:S04]  /*3120*/  IMAD R39, R40, R33, RZ ;  /* 0x0000002128277224 */ /* 0x000fc800078e02ff */
[----:B------:R-:W-:-:S06]  /*3130*/  IMAD.HI.U32 R22, R23, R39, R22 ;  /* 0x0000002717167227 */ /* 0x000fcc00078e0016 */
[----:B------:R-:W-:-:S05]  /*3140*/  IMAD.HI.U32 R23, R22, R38, RZ ;  /* 0x0000002616177227 */ /* 0x000fca00078e00ff */
[----:B------:R-:W-:-:S05]  /*3150*/  IADD3 R23, PT, PT, -R23, RZ, RZ ;  /* 0x000000ff17177210 */ /* 0x000fca0007ffe1ff */
[----:B------:R-:W-:-:S05]  /*3160*/  IMAD R23, R33, R23, R38 ;  /* 0x0000001721177224 */ /* 0x000fca00078e0226 */
[----:B------:R-:W-:-:S13]  /*3170*/  ISETP.GT.U32.AND P2, PT, R32, R23, PT ;  /* 0x000000172000720c */ /* 0x000fda0003f44070 */
[----:B------:R-:W-:Y:S01]  /*3180*/  @!P2 IMAD.IADD R23, R23, 0x1, -R33 ;  /* 0x000000011717a824 */ /* 0x000fe200078e0a21 */
[----:B------:R-:W-:-:S04]  /*3190*/  ISETP.GE.AND P2, PT, R36, RZ, PT ;  /* 0x000000ff2400720c */ /* 0x000fc80003f46270 */
[----:B------:R-:W-:-:S09]  /*31a0*/  ISETP.GT.U32.AND P3, PT, R32, R23, PT ;  /* 0x000000172000720c */ /* 0x000fd20003f64070 */
[----:B------:R-:W-:-:S04]  /*31b0*/  @!P2 IMAD.MOV R37, RZ, RZ, -R37 ;  /* 0x000000ffff25a224 */ /* 0x000fc800078e0a25 */
[----:B------:R-:W-:Y:S02]  /*31c0*/  @!P3 IADD3 R23, PT, PT, R23, -R33, RZ ;  /* 0x800000211717b210 */ /* 0x000fe40007ffe0ff */
[----:B------:R-:W-:-:S03]  /*31d0*/  SEL R37, R31, R37, !P0 ;  /* 0x000000251f257207 */ /* 0x000fc60004000000 */
[----:B------:R-:W-:Y:S01]  /*31e0*/  IMAD.MOV.U32 R38, RZ, RZ, R23 ;  /* 0x000000ffff267224 */ /* 0x000fe200078e0017 */
[----:B------:R-:W-:-:S03]  /*31f0*/  LEA R23, R37, UR16, 0x2 ;  /* 0x0000001025177c11 */ /* 0x000fc6000f8e10ff */
[----:B------:R-:W-:-:S03]  /*3200*/  @!P4 IMAD.MOV R38, RZ, RZ, -R38 ;  /* 0x000000ffff26c224 */ /* 0x000fc600078e0a26 */
[----:B------:R-:W2:Y:S02]  /*3210*/  LDL R23, [R23] ;  /* 0x0000000017177983 */ /* 0x000ea40000100800 */
[----:B------:R-:W-:-:S04]  /*3220*/  SEL R38, R31, R38, !P0 ;  /* 0x000000261f267207 */ /* 0x000fc80004000000 */
[----:B------:R-:W-:-:S06]  /*3230*/  LEA R38, R38, UR16, 0x2 ;  /* 0x0000001026267c11 */ /* 0x000fcc000f8e10ff */
[----:B------:R-:W3:Y:S01]  /*3240*/  LDL R38, [R38] ;  /* 0x0000000026267983 */ /* 0x000ee20000100800 */
[----:B------:R-:W-:-:S05]  /*3250*/  VIADD R37, R36, 0xfffffffe ;  /* 0xfffffffe24257836 */ /* 0x000fca0000000000 */
[----:B------:R-:W-:Y:S02]  /*3260*/  IABS R39, R37 ;  /* 0x0000002500277213 */ /* 0x000fe40000000000 */
[----:B------:R-:W-:-:S03]  /*3270*/  ISETP.GE.AND P2, PT, R37, RZ, PT ;  /* 0x000000ff2500720c */ /* 0x000fc60003f46270 */
[----:B------:R-:W-:-:S04]  /*3280*/  IMAD.HI.U32 R37, R22, R39, RZ ;  /* 0x0000002716257227 */ /* 0x000fc800078e00ff */
[----:B------:R-:W-:-:S04]  /*3290*/  IMAD.MOV R40, RZ, RZ, -R37 ;  /* 0x000000ffff287224 */ /* 0x000fc800078e0a25 */
[----:B------:R-:W-:Y:S01]  /*32a0*/  IMAD R37, R33, R40, R39 ;  /* 0x0000002821257224 */ /* 0x000fe200078e0227 */
[C---:B------:R-:W-:Y:S01]  /*32b0*/  IADD3 R39, PT, PT, R36.reuse, -0x3, RZ ;  /* 0xfffffffd24277810 */ /* 0x040fe20007ffe0ff */
[----:B------:R-:W-:Y:S01]  /*32c0*/  VIADD R41, R36, 0xfffffffb ;  /* 0xfffffffb24297836 */ /* 0x000fe20000000000 */
[C---:B--2---:R-:W-:Y:S02]  /*32d0*/  FSETP.NE.AND P5, PT, |R23|.reuse, +INF , PT ;  /* 0x7f8000001700780b */ /* 0x044fe40003fa5200 */
[C---:B------:R-:W-:Y:S02]  /*32e0*/  FSETP.GEU.AND P6, PT, R23.reuse, R34, PT ;  /* 0x000000221700720b */ /* 0x040fe40003fce000 */
[----:B------:R-:W-:Y:S02]  /*32f0*/  FSETP.GT.AND P3, PT, R23, R3, PT ;  /* 0x000000031700720b */ /* 0x000fe40003f64000 */
[----:B---3--:R-:W-:-:S07]  /*3300*/  FSETP.NE.AND P4, PT, |R38|, +INF , PT ;  /* 0x7f8000002600780b */ /* 0x008fce0003f85200 */
[C---:B------:R-:W-:Y:S02]  /*3310*/  @P5 FSEL R34, R23.reuse, R34, !P6 ;  /* 0x0000002217225208 */ /* 0x040fe40007000000 */
[----:B------:R-:W-:Y:S02]  /*3320*/  @P5 FSEL R3, R23, R3, P3 ;  /* 0x0000000317035208 */ /* 0x000fe40001800000 */
[CC--:B------:R-:W-:Y:S02]  /*3330*/  FSETP.GEU.AND P6, PT, R38.reuse, R34.reuse, PT ;  /* 0x000000222600720b */ /* 0x0c0fe40003fce000 */
[----:B------:R-:W-:Y:S02]  /*3340*/  ISETP.GE.AND P5, PT, R39, RZ, PT ;  /* 0x000000ff2700720c */ /* 0x000fe40003fa6270 */
[----:B------:R-:W-:Y:S02]  /*3350*/  IABS R39, R39 ;  /* 0x0000002700277213 */ /* 0x000fe40000000000 */
[----:B------:R-:W-:-:S02]  /*3360*/  @P4 FSEL R34, R38, R34, !P6 ;  /* 0x0000002226224208 */ /* 0x000fc40007000000 */
[----:B------:R-:W-:Y:S01]  /*3370*/  FSETP.GT.AND P6, PT, R38, R3, PT ;  /* 0x000000032600720b */ /* 0x000fe20003fc4000 */
[----:B------:R-:W-:-:S03]  /*3380*/  IMAD.HI.U32 R23, R22, R39, RZ ;  /* 0x0000002716177227 */ /* 0x000fc600078e00ff */
[----:B------:R-:W-:Y:S01]  /*3390*/  @P4 FSEL R3, R38, R3, P6 ;  /* 0x0000000326034208 */ /* 0x000fe20003000000 */
[----:B------:R-:W-:-:S05]  /*33a0*/  VIADD R38, R36, 0xfffffffc ;  /* 0xfffffffc24267836 */ /* 0x000fca0000000000 */
[----:B------:R-:W-:Y:S02]  /*33b0*/  ISETP.GE.AND P4, PT, R38, RZ, PT ;  /* 0x000000ff2600720c */ /* 0x000fe40003f86270 */
[----:B------:R-:W-:Y:S01]  /*33c0*/  IABS R40, R38 ;  /* 0x0000002600287213 */ /* 0x000fe20000000000 */
[----:B------:R-:W-:-:S04]  /*33d0*/  IMAD.MOV R38, RZ, RZ, -R23 ;  /* 0x000000ffff267224 */ /* 0x000fc800078e0a17 */
[----:B------:R-:W-:-:S05]  /*33e0*/  IMAD R38, R33, R38, R39 ;  /* 0x0000002621267224 */ /* 0x000fca00078e0227 */
[C---:B------:R-:W-:Y:S02]  /*33f0*/  ISETP.GT.U32.AND P6, PT, R32.reuse, R38, PT ;  /* 0x000000262000720c */ /* 0x040fe40003fc4070 */
[----:B------:R-:W-:Y:S01]  /*3400*/  ISETP.GT.U32.AND P3, PT, R32, R37, PT ;  /* 0x000000252000720c */ /* 0x000fe20003f64070 */
[----:B------:R-:W-:-:S10]  /*3410*/  IMAD.HI.U32 R23, R22, R40, RZ ;  /* 0x0000002816177227 */ /* 0x000fd400078e00ff */
[--C-:B------:R-:W-:Y:S01]  /*3420*/  @!P6 IMAD.IADD R38, R38, 0x1, -R33.reuse ;  /* 0x000000012626e824 */ /* 0x100fe200078e0a21 */
[----:B------:R-:W-:Y:S01]  /*3430*/  IADD3 R23, PT, PT, -R23, RZ, RZ ;  /* 0x000000ff17177210 */ /* 0x000fe20007ffe1ff */
[----:B------:R-:W-:-:S03]  /*3440*/  @!P3 IMAD.IADD R37, R37, 0x1, -R33 ;  /* 0x000000012525b824 */ /* 0x000fc600078e0a21 */
[C---:B------:R-:W-:Y:S01]  /*3450*/  ISETP.GT.U32.AND P6, PT, R32.reuse, R38, PT ;  /* 0x000000262000720c */ /* 0x040fe20003fc4070 */
[----:B------:R-:W-:Y:S01]  /*3460*/  IMAD R40, R33, R23, R40 ;  /* 0x0000001721287224 */ /* 0x000fe200078e0228 */
[----:B------:R-:W-:Y:S02]  /*3470*/  ISETP.GT.U32.AND P3, PT, R32, R37, PT ;  /* 0x000000252000720c */ /* 0x000fe40003f64070 */
[----:B------:R-:W-:-:S05]  /*3480*/  IABS R39, R41 ;  /* 0x0000002900277213 */ /* 0x000fca0000000000 */
[----:B------:R-:W-:-:S04]  /*3490*/  IMAD.HI.U32 R23, R22, R39, RZ ;  /* 0x0000002716177227 */ /* 0x000fc800078e00ff */
[----:B------:R-:W-:Y:S01]  /*34a0*/  @!P6 IMAD.IADD R38, R38, 0x1, -R33 ;  /* 0x000000012626e824 */ /* 0x000fe200078e0a21 */
[----:B------:R-:W-:Y:S01]  /*34b0*/  ISETP.GT.U32.AND P6, PT, R32, R40, PT ;  /* 0x000000282000720c */ /* 0x000fe20003fc4070 */
[----:B------:R-:W-:Y:S02]  /*34c0*/  IMAD.MOV R42, RZ, RZ, -R23 ;  /* 0x000000ffff2a7224 */ /* 0x000fe400078e0a17 */
[----:B------:R-:W-:Y:S01]  /*34d0*/  @!P3 IMAD.IADD R37, R37, 0x1, -R33 ;  /* 0x000000012525b824 */ /* 0x000fe200078e0a21 */
[----:B------:R-:W-:Y:S01]  /*34e0*/  ISETP.GE.AND P3, PT, R41, RZ, PT ;  /* 0x000000ff2900720c */ /* 0x000fe20003f66270 */
[----:B------:R-:W-:Y:S02]  /*34f0*/  IMAD R23, R33, R42, R39 ;  /* 0x0000002a21177224 */ /* 0x000fe400078e0227 */
[----:B------:R-:W-:Y:S02]  /*3500*/  VIADD R41, R36, 0xfffffffa ;  /* 0xfffffffa24297836 */ /* 0x000fe40000000000 */
[----:B------:R-:W-:Y:S01]  /*3510*/  @!P5 IMAD.MOV R38, RZ, RZ, -R38 ;  /* 0x000000ffff26d224 */ /* 0x000fe200078e0a26 */
[----:B------:R-:W-:-:S02]  /*3520*/  ISETP.GT.U32.AND P5, PT, R32, R23, PT ;  /* 0x000000172000720c */ /* 0x000fc40003fa4070 */
[----:B------:R-:W-:Y:S01]  /*3530*/  IABS R39, R41 ;  /* 0x0000002900277213 */ /* 0x000fe20000000000 */
[----:B------:R-:W-:Y:S01]  /*3540*/  @!P6 IMAD.IADD R40, R40, 0x1, -R33 ;  /* 0x000000012828e824 */ /* 0x000fe200078e0a21 */
[----:B------:R-:W-:-:S03]  /*3550*/  MOV R42, R37 ;  /* 0x00000025002a7202 */ /* 0x000fc60000000f00 */
[----:B------:R-:W-:Y:S01]  /*3560*/  IMAD.HI.U32 R37, R22, R39, RZ ;  /* 0x0000002716257227 */ /* 0x000fe200078e00ff */
[----:B------:R-:W-:Y:S02]  /*3570*/  ISETP.GT.U32.AND P6, PT, R32, R40, PT ;  /* 0x000000282000720c */ /* 0x000fe40003fc4070 */
[----:B------:R-:W-:Y:S01]  /*3580*/  IADD3 R36, PT, PT, R36, -0x7, RZ ;  /* 0xfffffff924247810 */ /* 0x000fe20007ffe0ff */
[----:B------:R-:W-:Y:S02]  /*3590*/  IMAD.MOV R44, RZ, RZ, -R37 ;  /* 0x000000ffff2c7224 */ /* 0x000fe400078e0a25 */
[----:B------:R-:W-:Y:S02]  /*35a0*/  @!P5 IMAD.IADD R23, R23, 0x1, -R33 ;  /* 0x000000011717d824 */ /* 0x000fe400078e0a21 */
[----:B------:R-:W-:Y:S01]  /*35b0*/  IMAD R37, R33, R44, R39 ;  /* 0x0000002c21257224 */ /* 0x000fe200078e0227 */
[----:B------:R-:W-:Y:S02]  /*35c0*/  IABS R39, R36 ;  /* 0x0000002400277213 */ /* 0x000fe40000000000 */
[----:B------:R-:W-:-:S03]  /*35d0*/  ISETP.GT.U32.AND P5, PT, R32, R23, PT ;  /* 0x000000172000720c */ /* 0x000fc60003fa4070 */
[----:B------:R-:W-:Y:S01]  /*35e0*/  @!P6 IMAD.IADD R40, R40, 0x1, -R33 ;  /* 0x000000012828e824 */ /* 0x000fe200078e0a21 */
[----:B------:R-:W-:Y:S01]  /*35f0*/  ISETP.GE.AND P6, PT, R36, RZ, PT ;  /* 0x000000ff2400720c */ /* 0x000fe20003fc6270 */
[----:B------:R-:W-:-:S03]  /*3600*/  IMAD.HI.U32 R36, R22, R39, RZ ;  /* 0x0000002716247227 */ /* 0x000fc600078e00ff */
[----:B------:R-:W-:Y:S01]  /*3610*/  @!P4 IADD3 R40, PT, PT, -R40, RZ, RZ ;  /* 0x000000ff2828c210 */ /* 0x000fe20007ffe1ff */
[----:B------:R-:W-:Y:S01]  /*3620*/  IMAD.MOV R36, RZ, RZ, -R36 ;  /* 0x000000ffff247224 */ /* 0x000fe200078e0a24 */
[C---:B------:R-:W-:Y:S01]  /*3630*/  ISETP.GT.U32.AND P4, PT, R32.reuse, R37, PT ;  /* 0x000000252000720c */ /* 0x040fe20003f84070 */
[----:B------:R-:W-:Y:S02]  /*3640*/  @!P2 IMAD.MOV R42, RZ, RZ, -R42 ;  /* 0x000000ffff2aa224 */ /* 0x000fe400078e0a2a */
[----:B------:R-:W-:Y:S02]  /*3650*/  IMAD R36, R33, R36, R39 ;  /* 0x0000002421247224 */ /* 0x000fe400078e0227 */
[----:B------:R-:W-:Y:S01]  /*3660*/  @!P5 IMAD.IADD R23, R23, 0x1, -R33 ;  /* 0x000000011717d824 */ /* 0x000fe200078e0a21 */
[----:B------:R-:W-:Y:S02]  /*3670*/  SEL R42, R31, R42, !P0 ;  /* 0x0000002a1f2a7207 */ /* 0x000fe40004000000 */
[----:B------:R-:W-:-:S02]  /*3680*/  ISETP.GT.U32.AND P5, PT, R32, R36, PT ;  /* 0x000000242000720c */ /* 0x000fc40003fa4070 */
[----:B------:R-:W-:-:S03]  /*3690*/  LEA R42, R42, UR16, 0x2 ;  /* 0x000000102a2a7c11 */ /* 0x000fc6000f8e10ff */
[--C-:B------:R-:W-:Y:S01]  /*36a0*/  @!P4 IMAD.IADD R37, R37, 0x1, -R33.reuse ;  /* 0x000000012525c824 */ /* 0x100fe200078e0a21 */
[----:B------:R-:W-:Y:S02]  /*36b0*/  SEL R39, R31, R38, !P0 ;  /* 0x000000261f277207 */ /* 0x000fe40004000000 */
[----:B------:R-:W2:Y:S02]  /*36c0*/  LDL R38, [R42] ;  /* 0x000000002a267983 */ /* 0x000ea40000100800 */
[----:B------:R-:W-:Y:S02]  /*36d0*/  ISETP.GT.U32.AND P4, PT, R32, R37, PT ;  /* 0x000000252000720c */ /* 0x000fe40003f84070 */
[----:B------:R-:W-:Y:S01]  /*36e0*/  LEA R39, R39, UR16, 0x2 ;  /* 0x0000001027277c11 */ /* 0x000fe2000f8e10ff */
[----:B------:R-:W-:Y:S01]  /*36f0*/  @!P5 IMAD.IADD R36, R36, 0x1, -R33 ;  /* 0x000000012424d824 */ /* 0x000fe200078e0a21 */
[----:B------:R-:W-:Y:S01]  /*3700*/  ISETP.GE.AND P2, PT, R41, RZ, PT ;  /* 0x000000ff2900720c */ /* 0x000fe20003f46270 */
[----:B------:R-:W-:Y:S01]  /*3710*/  IMAD.MOV.U32 R44, RZ, RZ, R23 ;  /* 0x000000ffff2c7224 */ /* 0x000fe200078e0017 */
[----:B------:R-:W-:-:S02]  /*3720*/  SEL R40, R31, R40, !P0 ;  /* 0x000000281f287207 */ /* 0x000fc40004000000 */
[----:B------:R-:W3:Y:S01]  /*3730*/  LDL R39, [R39] ;  /* 0x0000000027277983 */ /* 0x000ee20000100800 */
[----:B------:R-:W-:Y:S02]  /*3740*/  ISETP.GT.U32.AND P5, PT, R32, R36, PT ;  /* 0x000000242000720c */ /* 0x000fe40003fa4070 */
[----:B------:R-:W-:Y:S02]  /*3750*/  LEA R23, R40, UR16, 0x2 ;  /* 0x0000001028177c11 */ /* 0x000fe4000f8e10ff */
[----:B------:R-:W-:Y:S01]  /*3760*/  @!P3 IADD3 R44, PT, PT, -R44, RZ, RZ ;  /* 0x000000ff2c2cb210 */ /* 0x000fe20007ffe1ff */
[----:B------:R-:W-:-:S03]  /*3770*/  @!P4 IMAD.IADD R37, R37, 0x1, -R33 ;  /* 0x000000012525c824 */ /* 0x000fc600078e0a21 */
[C---:B------:R-:W-:Y:S01]  /*3780*/  SEL R44, R31.reuse, R44, !P0 ;  /* 0x0000002c1f2c7207 */ /* 0x040fe20004000000 */
[----:B------:R-:W4:Y:S01]  /*3790*/  LDL R23, [R23] ;  /* 0x0000000017177983 */ /* 0x000f220000100800 */
[----:B------:R-:W-:Y:S02]  /*37a0*/  @!P2 IMAD.MOV R37, RZ, RZ, -R37 ;  /* 0x000000ffff25a224 */ /* 0x000fe400078e0a25 */
[----:B------:R-:W-:Y:S01]  /*37b0*/  LEA R44, R44, UR16, 0x2 ;  /* 0x000000102c2c7c11 */ /* 0x000fe2000f8e10ff */
[----:B------:R-:W-:Y:S02]  /*37c0*/  @!P5 IMAD.IADD R36, R36, 0x1, -R33 ;  /* 0x000000012424d824 */ /* 0x000fe400078e0a21 */
[----:B------:R-:W-:Y:S02]  /*37d0*/  SEL R37, R31, R37, !P0 ;  /* 0x000000251f257207 */ /* 0x000fe40004000000 */
[----:B------:R-:W5:Y:S01]  /*37e0*/  LDL R33, [R44] ;  /* 0x000000002c217983 */ /* 0x000f620000100800 */
[----:B------:R-:W-:Y:S01]  /*37f0*/  IMAD.MOV.U32 R40, RZ, RZ, R36 ;  /* 0x000000ffff287224 */ /* 0x000fe200078e0024 */
[----:B------:R-:W-:-:S04]  /*3800*/  LEA R36, R37, UR16, 0x2 ;  /* 0x0000001025247c11 */ /* 0x000fc8000f8e10ff */
[----:B------:R-:W-:Y:S02]  /*3810*/  @!P6 IADD3 R40, PT, PT, -R40, RZ, RZ ;  /* 0x000000ff2828e210 */ /* 0x000fe40007ffe1ff */
[----:B------:R-:W5:Y:S02]  /*3820*/  LDL R36, [R36] ;  /* 0x0000000024247983 */ /* 0x000f640000100800 */
[----:B------:R-:W-:-:S04]  /*3830*/  SEL R40, R31, R40, !P0 ;  /* 0x000000281f287207 */ /* 0x000fc80004000000 */
[----:B------:R-:W-:-:S06]  /*3840*/  LEA R37, R40, UR16, 0x2 ;  /* 0x0000001028257c11 */ /* 0x000fcc000f8e10ff */
[----:B------:R-:W5:Y:S01]  /*3850*/  LDL R37, [R37] ;  /* 0x0000000025257983 */ /* 0x000f620000100800 */
[----:B------:R-:W-:Y:S01]  /*3860*/  VIADD R35, R35, 0x8 ;  /* 0x0000000823237836 */ /* 0x000fe20000000000 */
[C---:B--2---:R-:W-:Y:S02]  /*3870*/  FSETP.NE.AND P3, PT, |R38|.reuse, +INF , PT ;  /* 0x7f8000002600780b */ /* 0x044fe40003f65200 */
[C---:B------:R-:W-:Y:S02]  /*3880*/  FSETP.GEU.AND P4, PT, R38.reuse, R34, PT ;  /* 0x000000222600720b */ /* 0x040fe40003f8e000 */
[----:B------:R-:W-:Y:S02]  /*3890*/  FSETP.GT.AND P2, PT, R38, R3, PT ;  /* 0x000000032600720b */ /* 0x000fe40003f44000 */
[----:B---3--:R-:W-:-:S07]  /*38a0*/  FSETP.NE.AND P0, PT, |R39|, +INF , PT ;  /* 0x7f8000002700780b */ /* 0x008fce0003f05200 */
[C---:B------:R-:W-:Y:S02]  /*38b0*/  @P3 FSEL R34, R38.reuse, R34, !P4 ;  /* 0x0000002226223208 */ /* 0x040fe40006000000 */
[----:B------:R-:W-:Y:S02]  /*38c0*/  @P3 FSEL R3, R38, R3, P2 ;  /* 0x0000000326033208 */ /* 0x000fe40001000000 */
[-C--:B------:R-:W-:Y:S02]  /*38d0*/  FSETP.GEU.AND P4, PT, R39, R34.reuse, PT ;  /* 0x000000222700720b */ /* 0x080fe40003f8e000 */
[----:B----4-:R-:W-:Y:S02]  /*38e0*/  FSETP.NE.AND P2, PT, |R23|, +INF , PT ;  /* 0x7f8000001700780b */ /* 0x010fe40003f45200 */
[C---:B------:R-:W-:Y:S02]  /*38f0*/  FSETP.GT.AND P3, PT, R39.reuse, R3, PT ;  /* 0x000000032700720b */ /* 0x040fe40003f64000 */
[----:B------:R-:W-:-:S02]  /*3900*/  @P0 FSEL R34, R39, R34, !P4 ;  /* 0x0000002227220208 */ /* 0x000fc40006000000 */
[----:B------:R-:W-:Y:S02]  /*3910*/  @P0 FSEL R3, R39, R3, P3 ;  /* 0x0000000327030208 */ /* 0x000fe40001800000 */
[----:B-----5:R-:W-:Y:S02]  /*3920*/  FSETP.NE.AND P0, PT, |R33|, +INF , PT ;  /* 0x7f8000002100780b */ /* 0x020fe40003f05200 */
[CC--:B------:R-:W-:Y:S02]  /*3930*/  FSETP.GEU.AND P4, PT, R23.reuse, R34.reuse, PT ;  /* 0x000000221700720b */ /* 0x0c0fe40003f8e000 */
[CC--:B------:R-:W-:Y:S02]  /*3940*/  FSETP.GT.AND P3, PT, R23.reuse, R3.reuse, PT ;  /* 0x000000031700720b */ /* 0x0c0fe40003f64000 */
[C---:B------:R-:W-:Y:S02]  /*3950*/  @P2 FSEL R34, R23.reuse, R34, !P4 ;  /* 0x0000002217222208 */ /* 0x040fe40006000000 */
[----:B------:R-:W-:-:S02]  /*3960*/  @P2 FSEL R3, R23, R3, P3 ;  /* 0x0000000317032208 */ /* 0x000fc40001800000 */
[----:B------:R-:W-:Y:S02]  /*3970*/  FSETP.NE.AND P2, PT, |R36|, +INF , PT ;  /* 0x7f8000002400780b */ /* 0x000fe40003f45200 */
[----:B------:R-:W-:-:S04]  /*3980*/  FSETP.GEU.AND P4, PT, R33, R34, PT ;  /* 0x000000222100720b */ /* 0x000fc80003f8e000 */
[C---:B------:R-:W-:Y:S02]  /*3990*/  @P0 FSEL R34, R33.reuse, R34, !P4 ;  /* 0x0000002221220208 */ /* 0x040fe40006000000 */
[CC--:B------:R-:W-:Y:S02]  /*39a0*/  FSETP.GT.AND P3, PT, R33.reuse, R3.reuse, PT ;  /* 0x000000032100720b */ /* 0x0c0fe40003f64000 */
[CC--:B------:R-:W-:Y:S02]  /*39b0*/  FSETP.GEU.AND P4, PT, R36.reuse, R34.reuse, PT ;  /* 0x000000222400720b */ /* 0x0c0fe40003f8e000 */
[----:B------:R-:W-:Y:S02]  /*39c0*/  @P0 FSEL R3, R33, R3, P3 ;  /* 0x0000000321030208 */ /* 0x000fe40001800000 */
[----:B------:R-:W-:Y:S02]  /*39d0*/  @P2 FSEL R34, R36, R34, !P4 ;  /* 0x0000002224222208 */ /* 0x000fe40006000000 */
[----:B------:R-:W-:-:S02]  /*39e0*/  ISETP.NE.AND P4, PT, R35, R0, PT ;  /* 0x000000002300720c */ /* 0x000fc40003f85270 */
[----:B------:R-:W-:Y:S02]  /*39f0*/  FSETP.NE.AND P0, PT, |R37|, +INF , PT ;  /* 0x7f8000002500780b */ /* 0x000fe40003f05200 */
[----:B------:R-:W-:-:S04]  /*3a00*/  FSETP.GT.AND P3, PT, R36, R3, PT ;  /* 0x000000032400720b */ /* 0x000fc80003f64000 */
[----:B------:R-:W-:Y:S02]  /*3a10*/  @P2 FSEL R3, R36, R3, P3 ;  /* 0x0000000324032208 */ /* 0x000fe40001800000 */
[C---:B------:R-:W-:Y:S02]  /*3a20*/  FSETP.GEU.AND P3, PT, R37.reuse, R34, PT ;  /* 0x000000222500720b */ /* 0x040fe40003f6e000 */
[----:B------:R-:W-:-:S03]  /*3a30*/  FSETP.GT.AND P2, PT, R37, R3, PT ;  /* 0x000000032500720b */ /* 0x000fc60003f44000 */
[C---:B------:R-:W-:Y:S02]  /*3a40*/  @P0 FSEL R34, R37.reuse, R34, !P3 ;  /* 0x0000002225220208 */ /* 0x040fe40005800000 */
[----:B------:R-:W-:Y:S01]  /*3a50*/  @P0 FSEL R3, R37, R3, P2 ;  /* 0x0000000325030208 */ /* 0x000fe20001000000 */
[----:B------:R-:W-:Y:S07]  /*3a60*/  @P4 BRA `(.L_x_57) ;  /* 0xfffffff400504947 */ /* 0x000fee000383ffff */
.L_x_56:
[----:B------:R-:W-:Y:S05]  /*3a70*/  BSYNC.RECONVERGENT B1 ;  /* 0x0000000000017941 */ /* 0x000fea0003800200 */
.L_x_55:
[----:B------:R-:W-:-:S04]  /*3a80*/  LOP3.LUT R22, R29, 0x7, RZ, 0xc0, !PT ;  /* 0x000000071d167812 */ /* 0x000fc800078ec0ff */
[----:B------:R-:W-:-:S13]  /*3a90*/  ISETP.NE.AND P0, PT, R22, RZ, PT ;  /* 0x000000ff1600720c */ /* 0x000fda0003f05270 */
[----:B------:R-:W-:Y:S05]  /*3aa0*/  @!P0 BRA `(.L_x_54) ;  /* 0x0000000800ec8947 */ /* 0x000fea0003800000 */
[----:B------:R-:W-:Y:S01]  /*3ab0*/  ISETP.GE.U32.AND P2, PT, R22, 0x4, PT ;  /* 0x000000041600780c */ /* 0x000fe20003f46070 */
[----:B------:R-:W-:Y:S01]  /*3ac0*/  BSSY.RECONVERGENT B1, `(.L_x_58) ;  /* 0x000005e000017945 */ /* 0x000fe20003800200 */
[----:B------:R-:W-:-:S04]  /*3ad0*/  LOP3.LUT R36, R29, 0x3, RZ, 0xc0, !PT ;  /* 0x000000031d247812 */ /* 0x000fc800078ec0ff */
[----:B------:R-:W-:-:S07]  /*3ae0*/  ISETP.NE.AND P0, PT, R36, RZ, PT ;  /* 0x000000ff2400720c */ /* 0x000fce0003f05270 */
[----:B------:R-:W-:Y:S06]  /*3af0*/  @!P2 BRA `(.L_x_59) ;  /* 0x000000040068a947 */ /* 0x000fec0003800000 */
[----:B------:R-:W-:Y:S01]  /*3b00*/  IABS R32, R30 ;  /* 0x0000001e00207213 */ /* 0x000fe20000000000 */
[----:B------:R-:W-:Y:S01]  /*3b10*/  IMAD.IADD R33, R15, 0x1, -R0 ;  /* 0x000000010f217824 */ /* 0x000fe200078e0a00 */
[----:B------:R-:W-:Y:S02]  /*3b20*/  LOP3.LUT R22, RZ, R0, RZ, 0x33, !PT ;  /* 0x00000000ff167212 */ /* 0x000fe400078e33ff */
[----:B------:R-:W0:Y:S01]  /*3b30*/  I2F.RP R37, R32 ;  /* 0x0000002000257306 */ /* 0x000e220000209400 */
[----:B------:R-:W-:Y:S01]  /*3b40*/  VIADD R40, R33, 0xfffffffe ;  /* 0xfffffffe21287836 */ /* 0x000fe20000000000 */
[----:B------:R-:W-:Y:S01]  /*3b50*/  IADD3 R35, PT, PT, R22, R15, RZ ;  /* 0x0000000f16237210 */ /* 0x000fe20007ffe0ff */
[----:B------:R-:W-:-:S03]  /*3b60*/  IMAD.MOV.U32 R22, RZ, RZ, RZ ;  /* 0x000000ffff167224 */ /* 0x000fc600078e00ff */
[----:B------:R-:W-:Y:S02]  /*3b70*/  IABS R41, R40 ;  /* 0x0000002800297213 */ /* 0x000fe40000000000 */
[----:B0-----:R-:W0:Y:S02]  /*3b80*/  MUFU.RCP R37, R37 ;  /* 0x0000002500257308 */ /* 0x001e240000001000 */
[----:B0-----:R-:W-:Y:S01]  /*3b90*/  VIADD R23, R37, 0xffffffe ;  /* 0x0ffffffe25177836 */ /* 0x001fe20000000000 */
[----:B------:R-:W-:-:S05]  /*3ba0*/  IABS R37, R33 ;  /* 0x0000002100257213 */ /* 0x000fca0000000000 */
[----:B------:R-:W0:Y:S02]  /*3bb0*/  F2I.FTZ.U32.TRUNC.NTZ R23, R23 ;  /* 0x0000001700177305 */ /* 0x000e24000021f000 */
[----:B0-----:R-:W-:-:S04]  /*3bc0*/  IMAD.MOV R39, RZ, RZ, -R23 ;  /* 0x000000ffff277224 */ /* 0x001fc800078e0a17 */
[----:B------:R-:W-:-:S04]  /*3bd0*/  IMAD R39, R39, R32, RZ ;  /* 0x0000002027277224 */ /* 0x000fc800078e02ff */
[----:B------:R-:W-:Y:S01]  /*3be0*/  IMAD.HI.U32 R22, R23, R39, R22 ;  /* 0x0000002717167227 */ /* 0x000fe200078e0016 */
[----:B------:R-:W-:-:S05]  /*3bf0*/  IABS R39, R35 ;  /* 0x0000002300277213 */ /* 0x000fca0000000000 */
[----:B------:R-:W-:-:S04]  /*3c00*/  IMAD.HI.U32 R23, R22, R37, RZ ;  /* 0x0000002516177227 */ /* 0x000fc800078e00ff */
[----:B------:R-:W-:Y:S02]  /*3c10*/  IMAD.MOV R38, RZ, RZ, -R23 ;  /* 0x000000ffff267224 */ /* 0x000fe400078e0a17 */
[----:B------:R-:W-:-:S04]  /*3c20*/  IMAD.HI.U32 R23, R22, R39, RZ ;  /* 0x0000002716177227 */ /* 0x000fc800078e00ff */
[----:B------:R-:W-:Y:S01]  /*3c30*/  IMAD R37, R32, R38, R37 ;  /* 0x0000002620257224 */ /* 0x000fe200078e0225 */
[----:B------:R-:W-:Y:S01]  /*3c40*/  IADD3 R38, PT, PT, R33, -0x3, RZ ;  /* 0xfffffffd21267810 */ /* 0x000fe20007ffe0ff */
[----:B------:R-:W-:-:S03]  /*3c50*/  IMAD.MOV R23, RZ, RZ, -R23 ;  /* 0x000000ffff177224 */ /* 0x000fc600078e0a17 */
[C---:B------:R-:W-:Y:S01]  /*3c60*/  ISETP.GT.U32.AND P2, PT, R32.reuse, R37, PT ;  /* 0x000000252000720c */ /* 0x040fe20003f44070 */
[----:B------:R-:W-:Y:S01]  /*3c70*/  IMAD R39, R32, R23, R39 ;  /* 0x0000001720277224 */ /* 0x000fe200078e0227 */
[----:B------:R-:W-:Y:S01]  /*3c80*/  IABS R43, R38 ;  /* 0x00000026002b7213 */ /* 0x000fe20000000000 */
[----:B------:R-:W-:-:S03]  /*3c90*/  IMAD.HI.U32 R23, R22, R41, RZ ;  /* 0x0000002916177227 */ /* 0x000fc600078e00ff */
[----:B------:R-:W-:Y:S01]  /*3ca0*/  ISETP.GT.U32.AND P3, PT, R32, R39, PT ;  /* 0x000000272000720c */ /* 0x000fe20003f64070 */
[----:B------:R-:W-:Y:S02]  /*3cb0*/  IMAD.MOV R23, RZ, RZ, -R23 ;  /* 0x000000ffff177224 */ /* 0x000fe400078e0a17 */
[----:B------:R-:W-:-:S04]  /*3cc0*/  IMAD.HI.U32 R22, R22, R43, RZ ;  /* 0x0000002b16167227 */ /* 0x000fc800078e00ff */
[C---:B------:R-:W-:Y:S02]  /*3cd0*/  IMAD R41, R32.reuse, R23, R41 ;  /* 0x0000001720297224 */ /* 0x040fe400078e0229 */
[----:B------:R-:W-:Y:S02]  /*3ce0*/  @!P2 IMAD.IADD R37, R37, 0x1, -R32 ;  /* 0x000000012525a824 */ /* 0x000fe400078e0a20 */
[----:B------:R-:W-:Y:S01]  /*3cf0*/  IMAD.MOV R22, RZ, RZ, -R22 ;  /* 0x000000ffff167224 */ /* 0x000fe200078e0a16 */
[C---:B------:R-:W-:Y:S01]  /*3d00*/  ISETP.GT.U32.AND P4, PT, R32.reuse, R41, PT ;  /* 0x000000292000720c */ /* 0x040fe20003f84070 */
[----:B------:R-:W-:Y:S01]  /*3d10*/  @!P3 IMAD.IADD R39, R39, 0x1, -R32 ;  /* 0x000000012727b824 */ /* 0x000fe200078e0a20 */
[C---:B------:R-:W-:Y:S01]  /*3d20*/  ISETP.GT.U32.AND P6, PT, R32.reuse, R37, PT ;  /* 0x000000252000720c */ /* 0x040fe20003fc4070 */
[----:B------:R-:W-:-:S03]  /*3d30*/  IMAD R23, R32, R22, R43 ;  /* 0x0000001620177224 */ /* 0x000fc600078e022b */
[C---:B------:R-:W-:Y:S02]  /*3d40*/  ISETP.GT.U32.AND P2, PT, R32.reuse, R39, PT ;  /* 0x000000272000720c */ /* 0x040fe40003f44070 */
[----:B------:R-:W-:-:S05]  /*3d50*/  ISETP.GT.U32.AND P3, PT, R32, R23, PT ;  /* 0x000000172000720c */ /* 0x000fca0003f64070 */
[----:B------:R-:W-:Y:S02]  /*3d60*/  @!P4 IADD3 R41, PT, PT, R41, -R32, RZ ;  /* 0x800000202929c210 */ /* 0x000fe40007ffe0ff */
[----:B------:R-:W-:Y:S01]  /*3d70*/  ISETP.GE.AND P4, PT, R33, RZ, PT ;  /* 0x000000ff2100720c */ /* 0x000fe20003f86270 */
[--C-:B------:R-:W-:Y:S01]  /*3d80*/  @!P6 IMAD.IADD R37, R37, 0x1, -R32.reuse ;  /* 0x000000012525e824 */ /* 0x100fe200078e0a20 */
[----:B------:R-:W-:Y:S02]  /*3d90*/  ISETP.GE.AND P6, PT, R35, RZ, PT ;  /* 0x000000ff2300720c */ /* 0x000fe40003fc6270 */
[----:B------:R-:W-:Y:S01]  /*3da0*/  ISETP.GT.U32.AND P5, PT, R32, R41, PT ;  /* 0x000000292000720c */ /* 0x000fe20003fa4070 */
[--C-:B------:R-:W-:Y:S01]  /*3db0*/  @!P2 IMAD.IADD R39, R39, 0x1, -R32.reuse ;  /* 0x000000012727a824 */ /* 0x100fe200078e0a20 */
[----:B------:R-:W-:Y:S01]  /*3dc0*/  ISETP.GE.AND P2, PT, R40, RZ, PT ;  /* 0x000000ff2800720c */ /* 0x000fe20003f46270 */
[----:B------:R-:W-:Y:S01]  /*3dd0*/  @!P3 IMAD.IADD R23, R23, 0x1, -R32 ;  /* 0x000000011717b824 */ /* 0x000fe200078e0a20 */
[----:B------:R-:W-:-:S05]  /*3de0*/  ISETP.NE.AND P3, PT, R30, RZ, PT ;  /* 0x000000ff1e00720c */ /* 0x000fca0003f65270 */
[----:B------:R-:W-:Y:S01]  /*3df0*/  @!P4 IMAD.MOV R37, RZ, RZ, -R37 ;  /* 0x000000ffff25c224 */ /* 0x000fe200078e0a25 */
[----:B------:R-:W-:Y:S01]  /*3e00*/  ISETP.GT.U32.AND P4, PT, R32, R23, PT ;  /* 0x000000172000720c */ /* 0x000fe20003f84070 */
[----:B------:R-:W-:Y:S02]  /*3e10*/  @!P6 IMAD.MOV R39, RZ, RZ, -R39 ;  /* 0x000000ffff27e224 */ /* 0x000fe400078e0a27 */
[----:B------:R-:W-:Y:S02]  /*3e20*/  @!P5 IADD3 R41, PT, PT, R41, -R32, RZ ;  /* 0x800000202929d210 */ /* 0x000fe40007ffe0ff */
[C---:B------:R-:W-:Y:S02]  /*3e30*/  SEL R37, R31.reuse, R37, !P3 ;  /* 0x000000251f257207 */ /* 0x040fe40005800000 */
[----:B------:R-:W-:Y:S01]  /*3e40*/  ISETP.GE.AND P5, PT, R38, RZ, PT ;  /* 0x000000ff2600720c */ /* 0x000fe20003fa6270 */
[----:B------:R-:W-:Y:S01]  /*3e50*/  @!P2 IMAD.MOV R41, RZ, RZ, -R41 ;  /* 0x000000ffff29a224 */ /* 0x000fe200078e0a29 */
[----:B------:R-:W-:-:S02]  /*3e60*/  SEL R39, R31, R39, !P3 ;  /* 0x000000271f277207 */ /* 0x000fc40005800000 */
[----:B------:R-:W-:Y:S02]  /*3e70*/  LEA R37, R37, UR16, 0x2 ;  /* 0x0000001025257c11 */ /* 0x000fe4000f8e10ff */
[----:B------:R-:W-:Y:S01]  /*3e80*/  LEA R39, R39, UR16, 0x2 ;  /* 0x0000001027277c11 */ /* 0x000fe2000f8e10ff */
[----:B------:R-:W-:Y:S01]  /*3e90*/  @!P4 IMAD.IADD R23, R23, 0x1, -R32 ;  /* 0x000000011717c824 */ /* 0x000fe200078e0a20 */
[----:B------:R-:W-:Y:S02]  /*3ea0*/  SEL R41, R31, R41, !P3 ;  /* 0x000000291f297207 */ /* 0x000fe40005800000 */
[----:B------:R-:W2:Y:S02]  /*3eb0*/  LDL R37, [R37] ;  /* 0x0000000025257983 */ /* 0x000ea40000100800 */
[----:B------:R-:W-:Y:S01]  /*3ec0*/  LEA R41, R41, UR16, 0x2 ;  /* 0x0000001029297c11 */ /* 0x000fe2000f8e10ff */
[----:B------:R-:W-:Y:S01]  /*3ed0*/  @!P5 IMAD.MOV R23, RZ, RZ, -R23 ;  /* 0x000000ffff17d224 */ /* 0x000fe200078e0a17 */
[----:B------:R-:W3:Y:S04]  /*3ee0*/  LDL R39, [R39] ;  /* 0x0000000027277983 */ /* 0x000ee80000100800 */
[----:B------:R-:W-:Y:S01]  /*3ef0*/  SEL R23, R31, R23, !P3 ;  /* 0x000000171f177207 */ /* 0x000fe20005800000 */
[----:B------:R-:W4:Y:S03]  /*3f00*/  LDL R41, [R41] ;  /* 0x0000000029297983 */ /* 0x000f260000100800 */
[----:B------:R-:W-:-:S06]  /*3f10*/  LEA R32, R23, UR16, 0x2 ;  /* 0x0000001017207c11 */ /* 0x000fcc000f8e10ff */
[----:B------:R-:W5:Y:S01]  /*3f20*/  LDL R32, [R32] ;  /* 0x0000000020207983 */ /* 0x000f620000100800 */
[----:B------:R-:W-:Y:S02]  /*3f30*/  IADD3 R0, PT, PT, R0, 0x4, RZ ;  /* 0x0000000400007810 */ /* 0x000fe40007ffe0ff */
[CC--:B--2---:R-:W-:Y:S02]  /*3f40*/  FSETP.GEU.AND P5, PT, R37.reuse, R34.reuse, PT ;  /* 0x000000222500720b */ /* 0x0c4fe40003fae000 */
[----:B------:R-:W-:Y:S02]  /*3f50*/  FSETP.GT.AND P3, PT, R37, R3, PT ;  /* 0x000000032500720b */ /* 0x000fe40003f64000 */
[----:B---3--:R-:W-:Y:S02]  /*3f60*/  FSETP.NE.AND P2, PT, |R39|, +INF , PT ;  /* 0x7f8000002700780b */ /* 0x008fe40003f45200 */
[C---:B------:R-:W-:Y:S02]  /*3f70*/  FSETP.NE.AND P4, PT, |R37|.reuse, +INF , PT ;  /* 0x7f8000002500780b */ /* 0x040fe40003f85200 */
[----:B------:R-:W-:-:S02]  /*3f80*/  FSEL R23, R37, R34, !P5 ;  /* 0x0000002225177208 */ /* 0x000fc40006800000 */
[----:B------:R-:W-:Y:S02]  /*3f90*/  FSEL R22, R37, R3, P3 ;  /* 0x0000000325167208 */ /* 0x000fe40001800000 */
[----:B------:R-:W-:Y:S02]  /*3fa0*/  FSEL R34, R34, R23, !P4 ;  /* 0x0000001722227208 */ /* 0x000fe40006000000 */
[----:B------:R-:W-:Y:S02]  /*3fb0*/  FSEL R3, R3, R22, !P4 ;  /* 0x0000001603037208 */ /* 0x000fe40006000000 */
[----:B----4-:R-:W-:Y:S02]  /*3fc0*/  FSETP.NE.AND P3, PT, |R41|, +INF , PT ;  /* 0x7f8000002900780b */ /* 0x010fe40003f65200 */
[C---:B------:R-:W-:Y:S02]  /*3fd0*/  FSETP.GEU.AND P5, PT, R39.reuse, R34, PT ;  /* 0x000000222700720b */ /* 0x040fe40003fae000 */
[----:B------:R-:W-:-:S02]  /*3fe0*/  FSETP.GT.AND P4, PT, R39, R3, PT ;  /* 0x000000032700720b */ /* 0x000fc40003f84000 */
[C---:B------:R-:W-:Y:S02]  /*3ff0*/  @P2 FSEL R34, R39.reuse, R34, !P5 ;  /* 0x0000002227222208 */ /* 0x040fe40006800000 */
[----:B------:R-:W-:Y:S02]  /*4000*/  @P2 FSEL R3, R39, R3, P4 ;  /* 0x0000000327032208 */ /* 0x000fe40002000000 */
[----:B-----5:R-:W-:Y:S02]  /*4010*/  FSETP.NE.AND P2, PT, |R32|, +INF , PT ;  /* 0x7f8000002000780b */ /* 0x020fe40003f45200 */
[CC--:B------:R-:W-:Y:S02]  /*4020*/  FSETP.GEU.AND P5, PT, R41.reuse, R34.reuse, PT ;  /* 0x000000222900720b */ /* 0x0c0fe40003fae000 */
[C---:B------:R-:W-:Y:S02]  /*4030*/  FSETP.GT.AND P4, PT, R41.reuse, R3, PT ;  /* 0x000000032900720b */ /* 0x040fe40003f84000 */
[----:B------:R-:W-:-:S02]  /*4040*/  @P3 FSEL R34, R41, R34, !P5 ;  /* 0x0000002229223208 */ /* 0x000fc40006800000 */
[----:B------:R-:W-:Y:S02]  /*4050*/  @P3 FSEL R3, R41, R3, P4 ;  /* 0x0000000329033208 */ /* 0x000fe40002000000 */
[CC--:B------:R-:W-:Y:S02]  /*4060*/  FSETP.GEU.AND P4, PT, R32.reuse, R34.reuse, PT ;  /* 0x000000222000720b */ /* 0x0c0fe40003f8e000 */
[CC--:B------:R-:W-:Y:S02]  /*4070*/  FSETP.GT.AND P3, PT, R32.reuse, R3.reuse, PT ;  /* 0x000000032000720b */ /* 0x0c0fe40003f64000 */
[C---:B------:R-:W-:Y:S02]  /*4080*/  @P2 FSEL R34, R32.reuse, R34, !P4 ;  /* 0x0000002220222208 */ /* 0x040fe40006000000 */
[----:B------:R-:W-:-:S09]  /*4090*/  @P2 FSEL R3, R32, R3, P3 ;  /* 0x0000000320032208 */ /* 0x000fd20001800000 */
.L_x_59:
[----:B------:R-:W-:Y:S05]  /*40a0*/  BSYNC.RECONVERGENT B1 ;  /* 0x0000000000017941 */ /* 0x000fea0003800200 */
.L_x_58:
[----:B------:R-:W-:Y:S05]  /*40b0*/  @!P0 BRA `(.L_x_54) ;  /* 0x0000000400688947 */ /* 0x000fea0003800000 */
[----:B------:R-:W-:Y:S01]  /*40c0*/  ISETP.NE.AND P2, PT, R36, 0x1, PT ;  /* 0x000000012400780c */ /* 0x000fe20003f45270 */
[----:B------:R-:W-:Y:S01]  /*40d0*/  BSSY.RECONVERGENT B1, `(.L_x_60) ;  /* 0x0000039000017945 */ /* 0x000fe20003800200 */
[----:B------:R-:W-:-:S04]  /*40e0*/  LOP3.LUT R29, R29, 0x1, RZ, 0xc0, !PT ;  /* 0x000000011d1d7812 */ /* 0x000fc800078ec0ff */
[----:B------:R-:W-:-:S07]  /*40f0*/  ISETP.NE.U32.AND P0, PT, R29, 0x1, PT ;  /* 0x000000011d00780c */ /* 0x000fce0003f05070 */
[----:B------:R-:W-:Y:S06]  /*4100*/  @!P2 BRA `(.L_x_61) ;  /* 0x0000000000d4a947 */ /* 0x000fec0003800000 */
[----:B------:R-:W-:Y:S01]  /*4110*/  IABS R29, R30 ;  /* 0x0000001e001d7213 */ /* 0x000fe20000000000 */
[----:B------:R-:W-:Y:S01]  /*4120*/  IMAD.IADD R32, R15, 0x1, -R0 ;  /* 0x000000010f207824 */ /* 0x000fe200078e0a00 */
[----:B------:R-:W-:Y:S02]  /*4130*/  LOP3.LUT R36, RZ, R0, RZ, 0x33, !PT ;  /* 0x00000000ff247212 */ /* 0x000fe400078e33ff */
[----:B------:R-:W0:Y:S03]  /*4140*/  I2F.RP R35, R29 ;  /* 0x0000001d00237306 */ /* 0x000e260000209400 */
[----:B------:R-:W-:Y:S01]  /*4150*/  IMAD.IADD R33, R36, 0x1, R15 ;  /* 0x0000000124217824 */ /* 0x000fe200078e020f */
[----:B------:R-:W-:-:S04]  /*4160*/  IABS R36, R32 ;  /* 0x0000002000247213 */ /* 0x000fc80000000000 */
[----:B------:R-:W-:Y:S01]  /*4170*/  ISETP.GE.AND P5, PT, R33, RZ, PT ;  /* 0x000000ff2100720c */ /* 0x000fe20003fa6270 */
[----:B0-----:R-:W0:Y:S02]  /*4180*/  MUFU.RCP R35, R35 ;  /* 0x0000002300237308 */ /* 0x001e240000001000 */
[----:B0-----:R-:W-:-:S06]  /*4190*/  VIADD R22, R35, 0xffffffe ;  /* 0x0ffffffe23167836 */ /* 0x001fcc0000000000 */
[----:B------:R0:W1:Y:S02]  /*41a0*/  F2I.FTZ.U32.TRUNC.NTZ R23, R22 ;  /* 0x0000001600177305 */ /* 0x000064000021f000 */
[----:B0-----:R-:W-:Y:S02]  /*41b0*/  HFMA2 R22, -RZ, RZ, 0, 0 ;  /* 0x00000000ff167431 */ /* 0x001fe400000001ff */
[----:B-1----:R-:W-:-:S04]  /*41c0*/  IMAD.MOV R38, RZ, RZ, -R23 ;  /* 0x000000ffff267224 */ /* 0x002fc800078e0a17 */
[----:B------:R-:W-:Y:S01]  /*41d0*/  IMAD R37, R38, R29, RZ ;  /* 0x0000001d26257224 */ /* 0x000fe200078e02ff */
[----:B------:R-:W-:-:S03]  /*41e0*/  IABS R38, R33 ;  /* 0x0000002100267213 */ /* 0x000fc60000000000 */
[----:B------:R-:W-:-:S06]  /*41f0*/  IMAD.HI.U32 R37, R23, R37, R22 ;  /* 0x0000002517257227 */ /* 0x000fcc00078e0016 */
[----:B------:R-:W-:-:S04]  /*4200*/  IMAD.HI.U32 R22, R37, R36, RZ ;  /* 0x0000002425167227 */ /* 0x000fc800078e00ff */
[----:B------:R-:W-:-:S04]  /*4210*/  IMAD.HI.U32 R37, R37, R38, RZ ;  /* 0x0000002625257227 */ /* 0x000fc800078e00ff */
[----:B------:R-:W-:Y:S02]  /*4220*/  IMAD.MOV R22, RZ, RZ, -R22 ;  /* 0x000000ffff167224 */ /* 0x000fe400078e0a16 */
[----:B------:R-:W-:Y:S02]  /*4230*/  IMAD.MOV R37, RZ, RZ, -R37 ;  /* 0x000000ffff257224 */ /* 0x000fe400078e0a25 */
[C---:B------:R-:W-:Y:S02]  /*4240*/  IMAD R22, R29.reuse, R22, R36 ;  /* 0x000000161d167224 */ /* 0x040fe400078e0224 */
[----:B------:R-:W-:-:S03]  /*4250*/  IMAD R38, R29, R37, R38 ;  /* 0x000000251d267224 */ /* 0x000fc600078e0226 */
[C---:B------:R-:W-:Y:S02]  /*4260*/  ISETP.GT.U32.AND P2, PT, R29.reuse, R22, PT ;  /* 0x000000161d00720c */ /* 0x040fe40003f44070 */
[----:B------:R-:W-:-:S11]  /*4270*/  ISETP.GT.U32.AND P3, PT, R29, R38, PT ;  /* 0x000000261d00720c */ /* 0x000fd60003f64070 */
[--C-:B------:R-:W-:Y:S02]  /*4280*/  @!P2 IMAD.IADD R22, R22, 0x1, -R29.reuse ;  /* 0x000000011616a824 */ /* 0x100fe400078e0a1d */
[----:B------:R-:W-:Y:S01]  /*4290*/  @!P3 IMAD.IADD R38, R38, 0x1, -R29 ;  /* 0x000000012626b824 */ /* 0x000fe200078e0a1d */
[----:B------:R-:W-:Y:S02]  /*42a0*/  ISETP.GE.AND P3, PT, R32, RZ, PT ;  /* 0x000000ff2000720c */ /* 0x000fe40003f66270 */
[C---:B------:R-:W-:Y:S02]  /*42b0*/  ISETP.GT.U32.AND P2, PT, R29.reuse, R22, PT ;  /* 0x000000161d00720c */ /* 0x040fe40003f44070 */
[----:B------:R-:W-:-:S11]  /*42c0*/  ISETP.GT.U32.AND P4, PT, R29, R38, PT ;  /* 0x000000261d00720c */ /* 0x000fd60003f84070 */
[----:B------:R-:W-:Y:S02]  /*42d0*/  @!P2 IADD3 R22, PT, PT, R22, -R29, RZ ;  /* 0x8000001d1616a210 */ /* 0x000fe40007ffe0ff */
[----:B------:R-:W-:Y:S01]  /*42e0*/  @!P4 IMAD.IADD R38, R38, 0x1, -R29 ;  /* 0x000000012626c824 */ /* 0x000fe200078e0a1d */
[----:B------:R-:W-:Y:S02]  /*42f0*/  ISETP.NE.AND P2, PT, R30, RZ, PT ;  /* 0x000000ff1e00720c */ /* 0x000fe40003f45270 */
[----:B------:R-:W-:Y:S02]  /*4300*/  @!P3 IMAD.MOV R22, RZ, RZ, -R22 ;  /* 0x000000ffff16b224 */ /* 0x000fe400078e0a16 */
[----:B------:R-:W-:-:S03]  /*4310*/  IMAD.MOV.U32 R32, RZ, RZ, R38 ;  /* 0x000000ffff207224 */ /* 0x000fc600078e0026 */
[----:B------:R-:W-:Y:S01]  /*4320*/  SEL R22, R31, R22, !P2 ;  /* 0x000000161f167207 */ /* 0x000fe20005000000 */
[----:B------:R-:W-:-:S03]  /*4330*/  @!P5 IMAD.MOV R32, RZ, RZ, -R32 ;  /* 0x000000ffff20d224 */ /* 0x000fc600078e0a20 */
[----:B------:R-:W-:Y:S02]  /*4340*/  LEA R22, R22, UR16, 0x2 ;  /* 0x0000001016167c11 */ /* 0x000fe4000f8e10ff */
[----:B------:R-:W-:-:S04]  /*4350*/  SEL R32, R31, R32, !P2 ;  /* 0x000000201f207207 */ /* 0x000fc80005000000 */
[----:B------:R-:W-:Y:S01]  /*4360*/  LEA R29, R32, UR16, 0x2 ;  /* 0x00000010201d7c11 */ /* 0x000fe2000f8e10ff */
[----:B------:R-:W2:Y:S05]  /*4370*/  LDL R22, [R22] ;  /* 0x0000000016167983 */ /* 0x000eaa0000100800 */
[----:B------:R-:W3:Y:S01]  /*4380*/  LDL R29, [R29] ;  /* 0x000000001d1d7983 */ /* 0x000ee20000100800 */
[----:B------:R-:W-:Y:S02]  /*4390*/  IADD3 R0, PT, PT, R0, 0x2, RZ ;  /* 0x0000000200007810 */ /* 0x000fe40007ffe0ff */
[C---:B--2---:R-:W-:Y:S02]  /*43a0*/  FSETP.GEU.AND P5, PT, R22.reuse, R34, PT ;  /* 0x000000221600720b */ /* 0x044fe40003fae000 */
[----:B------:R-:W-:-:S02]  /*43b0*/  FSETP.GT.AND P3, PT, R22, R3, PT ;  /* 0x000000031600720b */ /* 0x000fc40003f64000 */
[C---:B------:R-:W-:Y:S02]  /*43c0*/  FSETP.NE.AND P4, PT, |R22|.reuse, +INF , PT ;  /* 0x7f8000001600780b */ /* 0x040fe40003f85200 */
[----:B---3--:R-:W-:Y:S02]  /*43d0*/  FSETP.NE.AND P2, PT, |R29|, +INF , PT ;  /* 0x7f8000001d00780b */ /* 0x008fe40003f45200 */
[C---:B------:R-:W-:Y:S02]  /*43e0*/  FSEL R23, R22.reuse, R34, !P5 ;  /* 0x0000002216177208 */ /* 0x040fe40006800000 */
[----:B------:R-:W-:Y:S02]  /*43f0*/  FSEL R32, R22, R3, P3 ;  /* 0x0000000316207208 */ /* 0x000fe40001800000 */
[----:B------:R-:W-:Y:S02]  /*4400*/  FSEL R34, R34, R23, !P4 ;  /* 0x0000001722227208 */ /* 0x000fe40006000000 */
[----:B------:R-:W-:-:S02]  /*4410*/  FSEL R3, R3, R32, !P4 ;  /* 0x0000002003037208 */ /* 0x000fc40006000000 */
[CC--:B------:R-:W-:Y:S02]  /*4420*/  FSETP.GEU.AND P4, PT, R29.reuse, R34.reuse, PT ;  /* 0x000000221d00720b */ /* 0x0c0fe40003f8e000 */
[CC--:B------:R-:W-:Y:S02]  /*4430*/  FSETP.GT.AND P3, PT, R29.reuse, R3.reuse, PT ;  /* 0x000000031d00720b */ /* 0x0c0fe40003f64000 */
[C---:B------:R-:W-:Y:S02]  /*4440*/  @P2 FSEL R34, R29.reuse, R34, !P4 ;  /* 0x000000221d222208 */ /* 0x040fe40006000000 */
[----:B------:R-:W-:-:S09]  /*4450*/  @P2 FSEL R3, R29, R3, P3 ;  /* 0x000000031d032208 */ /* 0x000fd20001800000 */
.L_x_61:
[----:B------:R-:W-:Y:S05]  /*4460*/  BSYNC.RECONVERGENT B1 ;  /* 0x0000000000017941 */ /* 0x000fea0003800200 */
.L_x_60:
[----:B------:R-:W-:Y:S05]  /*4470*/  @P0 BRA `(.L_x_54) ;  /* 0x0000000000780947 */ /* 0x000fea0003800000 */
[----:B------:R-:W-:Y:S01]  /*4480*/  IABS R29, R30 ;  /* 0x0000001e001d7213 */ /* 0x000fe20000000000 */
[----:B------:R-:W-:-:S03]  /*4490*/  IMAD.IADD R0, R15, 0x1, -R0 ;  /* 0x000000010f007824 */ /* 0x000fc600078e0a00 */
[----:B------:R-:W0:Y:S02]  /*44a0*/  I2F.RP R32, R29 ;  /* 0x0000001d00207306 */ /* 0x000e240000209400 */
[----:B------:R-:W-:Y:S02]  /*44b0*/  IABS R36, R0 ;  /* 0x0000000000247213 */ /* 0x000fe40000000000 */
[----:B------:R-:W-:-:S04]  /*44c0*/  ISETP.GE.AND P2, PT, R0, RZ, PT ;  /* 0x000000ff0000720c */ /* 0x000fc80003f46270 */
[----:B0-----:R-:W0:Y:S02]  /*44d0*/  MUFU.RCP R32, R32 ;  /* 0x0000002000207308 */ /* 0x001e240000001000 */
[----:B0-----:R-:W-:-:S06]  /*44e0*/  VIADD R33, R32, 0xffffffe ;  /* 0x0ffffffe20217836 */ /* 0x001fcc0000000000 */
[----:B------:R-:W0:Y:S02]  /*44f0*/  F2I.FTZ.U32.TRUNC.NTZ R23, R33 ;  /* 0x0000002100177305 */ /* 0x000e24000021f000 */
[----:B0-----:R-:W-:-:S04]  /*4500*/  IMAD.MOV R22, RZ, RZ, -R23 ;  /* 0x000000ffff167224 */ /* 0x001fc800078e0a17 */
[----:B------:R-:W-:Y:S02]  /*4510*/  IMAD R35, R22, R29, RZ ;  /* 0x0000001d16237224 */ /* 0x000fe400078e02ff */
[----:B------:R-:W-:-:S04]  /*4520*/  IMAD.MOV.U32 R22, RZ, RZ, RZ ;  /* 0x000000ffff167224 */ /* 0x000fc800078e00ff */
[----:B------:R-:W-:Y:S01]  /*4530*/  IMAD.HI.U32 R22, R23, R35, R22 ;  /* 0x0000002317167227 */ /* 0x000fe200078e0016 */
[----:B------:R-:W-:-:S05]  /*4540*/  MOV R23, R36 ;  /* 0x0000002400177202 */ /* 0x000fca0000000f00 */
[----:B------:R-:W-:-:S04]  /*4550*/  IMAD.HI.U32 R22, R22, R23, RZ ;  /* 0x0000001716167227 */ /* 0x000fc800078e00ff */
[----:B------:R-:W-:-:S04]  /*4560*/  IMAD.MOV R22, RZ, RZ, -R22 ;  /* 0x000000ffff167224 */ /* 0x000fc800078e0a16 */
[----:B------:R-:W-:-:S05]  /*4570*/  IMAD R22, R29, R22, R23 ;  /* 0x000000161d167224 */ /* 0x000fca00078e0217 */
[----:B------:R-:W-:-:S13]  /*4580*/  ISETP.GT.U32.AND P0, PT, R29, R22, PT ;  /* 0x000000161d00720c */ /* 0x000fda0003f04070 */
[----:B------:R-:W-:-:S05]  /*4590*/  @!P0 IMAD.IADD R22, R22, 0x1, -R29 ;  /* 0x0000000116168824 */ /* 0x000fca00078e0a1d */
[----:B------:R-:W-:-:S13]  /*45a0*/  ISETP.GT.U32.AND P0, PT, R29, R22, PT ;  /* 0x000000161d00720c */ /* 0x000fda0003f04070 */
[----:B------:R-:W-:Y:S01]  /*45b0*/  @!P0 IMAD.IADD R22, R22, 0x1, -R29 ;  /* 0x0000000116168824 */ /* 0x000fe200078e0a1d */
[----:B------:R-:W-:-:S04]  /*45c0*/  ISETP.NE.AND P0, PT, R30, RZ, PT ;  /* 0x000000ff1e00720c */ /* 0x000fc80003f05270 */
[----:B------:R-:W-:-:S04]  /*45d0*/  @!P2 IADD3 R22, PT, PT, -R22, RZ, RZ ;  /* 0x000000ff1616a210 */ /* 0x000fc80007ffe1ff */
[----:B------:R-:W-:-:S04]  /*45e0*/  SEL R22, R31, R22, !P0 ;  /* 0x000000161f167207 */ /* 0x000fc80004000000 */
[----:B------:R-:W-:-:S06]  /*45f0*/  LEA R22, R22, UR16, 0x2 ;  /* 0x0000001016167c11 */ /* 0x000fcc000f8e10ff */
[----:B------:R-:W2:Y:S02]  /*4600*/  LDL R22, [R22] ;  /* 0x0000000016167983 */ /* 0x000ea40000100800 */
[C---:B--2---:R-:W-:Y:S02]  /*4610*/  FSETP.NE.AND P2, PT, |R22|.reuse, +INF , PT ;  /* 0x7f8000001600780b */ /* 0x044fe40003f45200 */
[C---:B------:R-:W-:Y:S02]  /*4620*/  FSETP.GEU.AND P3, PT, R22.reuse, R34, PT ;  /* 0x000000221600720b */ /* 0x040fe40003f6e000 */
[----:B------:R-:W-:-:S09]  /*4630*/  FSETP.GT.AND P0, PT, R22, R3, PT ;  /* 0x000000031600720b */ /* 0x000fd20003f04000 */
[C---:B------:R-:W-:Y:S02]  /*4640*/  @P2 FSEL R34, R22.reuse, R34, !P3 ;  /* 0x0000002216222208 */ /* 0x040fe40005800000 */
[----:B------:R-:W-:-:S07]  /*4650*/  @P2 FSEL R3, R22, R3, P0 ;  /* 0x0000000316032208 */ /* 0x000fce0000000000 */
.L_x_54:
[----:B------:R-:W-:Y:S05]  /*4660*/  BSYNC.RECONVERGENT B0 ;  /* 0x0000000000007941 */ /* 0x000fea0003800200 */
.L_x_53:
[----:B------:R-:W-:Y:S01]  /*4670*/  FSETP.NE.AND P0, PT, |R3|, +INF , PT ;  /* 0x7f8000000300780b */ /* 0x000fe20003f05200 */
[----:B------:R-:W-:Y:S01]  /*4680*/  BSSY.RECONVERGENT B2, `(.L_x_62) ;  /* 0x0000024000027945 */ /* 0x000fe20003800200 */
[----:B------:R-:W-:Y:S02]  /*4690*/  IMAD.MOV.U32 R0, RZ, RZ, 0x7fffffff ;  /* 0x7fffffffff007424 */ /* 0x000fe400078e00ff */
[----:B------:R-:W-:-:S13]  /*46a0*/  FSETP.EQU.OR P0, PT, |R34|, +INF , !P0 ;  /* 0x7f8000002200780b */ /* 0x000fda000470a600 */
[----:B------:R-:W-:Y:S05]  /*46b0*/  @P0 BRA `(.L_x_63) ;  /* 0x0000000000800947 */ /* 0x000fea0003800000 */
[----:B------:R-:W-:Y:S01]  /*46c0*/  FSETP.NE.AND P0, PT, |R26|, +INF , PT ;  /* 0x7f8000001a00780b */ /* 0x000fe20003f05200 */
[----:B------:R-:W-:Y:S03]  /*46d0*/  BSSY.RECONVERGENT B3, `(.L_x_64) ;  /* 0x0000016000037945 */ /* 0x000fe60003800200 */
[----:B------:R-:W-:-:S13]  /*46e0*/  FSETP.LEU.OR P0, PT, R3, R34, !P0 ;  /* 0x000000220300720b */ /* 0x000fda000470b400 */
[----:B------:R-:W-:Y:S05]  /*46f0*/  @P0 BRA `(.L_x_65) ;  /* 0x0000000000440947 */ /* 0x000fea0003800000 */
[----:B------:R-:W-:Y:S01]  /*4700*/  FADD R25, -R34, R3 ;  /* 0x0000000322197221 */ /* 0x000fe20000000100 */
[----:B------:R-:W-:Y:S01]  /*4710*/  FADD R0, R26, -R34 ;  /* 0x800000221a007221 */ /* 0x000fe20000000000 */
[----:B------:R-:W-:Y:S02]  /*4720*/  BSSY.RECONVERGENT B4, `(.L_x_66) ;  /* 0x000000c000047945 */ /* 0x000fe40003800200 */
[----:B------:R-:W0:Y:S08]  /*4730*/  MUFU.RCP R3, R25 ;  /* 0x0000001900037308 */ /* 0x000e300000001000 */
        /* <DEDUP_REMOVED lines=10> */
.L_x_67:
[----:B------:R-:W-:Y:S05]  /*47e0*/  BSYNC.RECONVERGENT B4 ;  /* 0x0000000000047941 */ /* 0x000fea0003800200 */
.L_x_66:
[----:B------:R-:W-:Y:S01]  /*47f0*/  FMUL R25, R3, 100 ;  /* 0x42c8000003197820 */ /* 0x000fe20000400000 */
[----:B------:R-:W-:Y:S06]  /*4800*/  BRA `(.L_x_68) ;  /* 0x0000000000087947 */ /* 0x000fec0003800000 */
.L_x_65:
[----:B------:R-:W-:-:S04]  /*4810*/  FSETP.NAN.AND P0, PT, |R25|, |R25|, PT ;  /* 0x400000191900720b */ /* 0x000fc80003f08200 */
[----:B------:R-:W-:-:S09]  /*4820*/  FSEL R25, R25, 50, !P0 ;  /* 0x4248000019197808 */ /* 0x000fd20004000000 */
.L_x_68:
[----:B------:R-:W-:Y:S05]  /*4830*/  BSYNC.RECONVERGENT B3 ;  /* 0x0000000000037941 */ /* 0x000fea0003800200 */
.L_x_64:
[----:B------:R-:W0:Y:S01]  /*4840*/  LDCU UR5, c[0x0][0x39c] ;  /* 0x00007380ff0577ac */ /* 0x000e220008000800 */
[----:B------:R-:W-:Y:S01]  /*4850*/  FSETP.NAN.AND P0, PT, |R16|, |R16|, PT ;  /* 0x400000101000720b */ /* 0x000fe20003f08200 */
[----:B------:R-:W-:Y:S01]  /*4860*/  IMAD.MOV.U32 R16, RZ, RZ, R25 ;  /* 0x000000ffff107224 */ /* 0x000fe200078e0019 */
[----:B------:R-:W-:Y:S02]  /*4870*/  MOV R0, R25 ;  /* 0x0000001900007202 */ /* 0x000fe40000000f00 */
[----:B0-----:R-:W-:-:S13]  /*4880*/  FSETP.EQ.OR P0, PT, RZ, UR5, P0 ;  /* 0x00000005ff007c0b */ /* 0x001fda0008702400 */
[----:B------:R-:W-:-:S04]  /*4890*/  @!P0 FADD R3, R25, -R28 ;  /* 0x8000001c19038221 */ /* 0x000fc80000000000 */
[----:B------:R-:W-:-:S04]  /*48a0*/  @!P0 FFMA R16, R3, UR5, R28 ;  /* 0x0000000503108c23 */ /* 0x000fc8000800001c */
[----:B------:R-:W-:-:S07]  /*48b0*/  @!P0 IMAD.MOV.U32 R0, RZ, RZ, R16 ;  /* 0x000000ffff008224 */ /* 0x000fce00078e0010 */
.L_x_63:
[----:B------:R-:W-:Y:S05]  /*48c0*/  BSYNC.RECONVERGENT B2 ;  /* 0x0000000000027941 */ /* 0x000fea0003800200 */
.L_x_62:
[----:B------:R-:W0:Y:S01]  /*48d0*/  LDCU UR5, c[0x0][0x398] ;  /* 0x00007300ff0577ac */ /* 0x000e220008000800 */
[----:B------:R-:W-:Y:S01]  /*48e0*/  LEA R27, R27, UR6, 0x2 ;  /* 0x000000061b1b7c11 */ /* 0x000fe2000f8e10ff */
[----:B------:R-:W-:Y:S01]  /*48f0*/  VIADD R22, R18, 0x1 ;  /* 0x0000000112167836 */ /* 0x000fe20000000000 */
[----:B------:R-:W-:Y:S01]  /*4900*/  BSSY.RECONVERGENT B0, `(.L_x_69) ;  /* 0x000018a000007945 */ /* 0x000fe20003800200 */
[----:B------:R-:W-:Y:S02]  /*4910*/  IMAD.MOV.U32 R32, RZ, RZ, -0x800000 ;  /* 0xff800000ff207424 */ /* 0x000fe400078e00ff */
[----:B------:R1:W-:Y:S01]  /*4920*/  STL [R27], R0 ;  /* 0x000000001b007387 */ /* 0x0003e20000100800 */
[----:B------:R-:W-:Y:S02]  /*4930*/  IMAD.MOV.U32 R33, RZ, RZ, 0x7f800000 ;  /* 0x7f800000ff217424 */ /* 0x000fe400078e00ff */
[----:B0-----:R-:W-:-:S05]  /*4940*/  IMAD.U32 R3, RZ, RZ, UR5 ;  /* 0x00000005ff037e24 */ /* 0x001fca000f8e00ff */
[----:B------:R-:W-:-:S13]  /*4950*/  ISETP.GE.AND P0, PT, R18, R3, PT ;  /* 0x000000031200720c */ /* 0x000fda0003f06270 */
[----:B------:R-:W-:-:S04]  /*4960*/  @P0 IADD3 R22, PT, PT, R18, RZ, RZ ;  /* 0x000000ff12160210 */ /* 0x000fc80007ffe0ff */
[----:B------:R-:W-:Y:S01]  /*4970*/  ISETP.NE.AND P0, PT, R22, RZ, PT ;  /* 0x000000ff1600720c */ /* 0x000fe20003f05270 */
[----:B------:R-:W-:-:S12]  /*4980*/  IMAD.MOV.U32 R18, RZ, RZ, R22 ;  /* 0x000000ffff127224 */ /* 0x000fd800078e0016 */
[----:B-1----:R-:W-:Y:S05]  /*4990*/  @!P0 BRA `(.L_x_70) ;  /* 0x0000001800008947 */ /* 0x002fea0003800000 */
[----:B------:R-:W-:Y:S01]  /*49a0*/  VIMNMX R22, PT, PT, R18, R3, PT ;  /* 0x0000000312167248 */ /* 0x000fe20003fe0100 */
[----:B------:R-:W-:Y:S01]  /*49b0*/  BSSY.RECONVERGENT B1, `(.L_x_71) ;  /* 0x00000c0000017945 */ /* 0x000fe20003800200 */
[----:B------:R-:W-:Y:S01]  /*49c0*/  MOV R33, 0x7f800000 ;  /* 0x7f80000000217802 */ /* 0x000fe20000000f00 */
[----:B------:R-:W-:Y:S01]  /*49d0*/  IMAD.MOV.U32 R32, RZ, RZ, -0x800000 ;  /* 0xff800000ff207424 */ /* 0x000fe200078e00ff */
[C---:B------:R-:W-:Y:S01]  /*49e0*/  ISETP.GE.AND P2, PT, R22.reuse, 0x8, PT ;  /* 0x000000081600780c */ /* 0x040fe20003f46270 */
[----:B------:R-:W-:Y:S01]  /*49f0*/  IMAD.MOV.U32 R28, RZ, RZ, RZ ;  /* 0x000000ffff1c7224 */ /* 0x000fe200078e00ff */
[----:B------:R-:W-:-:S04]  /*4a00*/  VIMNMX R27, PT, PT, R22, 0x1, !PT ;  /* 0x00000001161b7848 */ /* 0x000fc80007fe0100 */
[----:B------:R-:W-:-:S04]  /*4a10*/  LOP3.LUT R37, R27, 0x7, RZ, 0xc0, !PT ;  /* 0x000000071b257812 */ /* 0x000fc800078ec0ff */
[----:B------:R-:W-:-:S03]  /*4a20*/  ISETP.NE.AND P0, PT, R37, RZ, PT ;  /* 0x000000ff2500720c */ /* 0x000fc60003f05270 */
[----:B------:R-:W-:Y:S10]  /*4a30*/  @!P2 BRA `(.L_x_72) ;  /* 0x0000000800dca947 */ /* 0x000ff40003800000 */
[----:B------:R-:W-:Y:S01]  /*4a40*/  IABS R29, R3 ;  /* 0x00000003001d7213 */ /* 0x000fe20000000000 */
[----:B------:R-:W-:Y:S01]  /*4a50*/  IMAD.MOV.U32 R33, RZ, RZ, 0x7f800000 ;  /* 0x7f800000ff217424 */ /* 0x000fe200078e00ff */
[----:B------:R-:W0:Y:S01]  /*4a60*/  LDC R3, c[0x0][0x398] ;  /* 0x0000e600ff037b82 */ /* 0x000e220000000800 */
[----:B------:R-:W-:Y:S01]  /*4a70*/  LOP3.LUT R28, R27, 0xff8, RZ, 0xc0, !PT ;  /* 0x00000ff81b1c7812 */ /* 0x000fe200078ec0ff */
[----:B------:R-:W1:Y:S01]  /*4a80*/  I2F.RP R30, R29 ;  /* 0x0000001d001e7306 */ /* 0x000e620000209400 */
[----:B------:R-:W-:-:S07]  /*4a90*/  IMAD.MOV.U32 R32, RZ, RZ, -0x800000 ;  /* 0xff800000ff207424 */ /* 0x000fce00078e00ff */
[----:B-1----:R-:W1:Y:S02]  /*4aa0*/  MUFU.RCP R30, R30 ;  /* 0x0000001e001e7308 */ /* 0x002e640000001000 */
[----:B-1----:R-:W-:Y:S02]  /*4ab0*/  VIADD R23, R30, 0xffffffe ;  /* 0x0ffffffe1e177836 */ /* 0x002fe40000000000 */
[----:B------:R-:W-:-:S04]  /*4ac0*/  HFMA2 R30, -RZ, RZ, 0, 0 ;  /* 0x00000000ff1e7431 */ /* 0x000fc800000001ff */
[----:B------:R-:W1:Y:S02]  /*4ad0*/  F2I.FTZ.U32.TRUNC.NTZ R23, R23 ;  /* 0x0000001700177305 */ /* 0x000e64000021f000 */
[----:B-1----:R-:W-:-:S05]  /*4ae0*/  IADD3 R22, PT, PT, RZ, -R23, RZ ;  /* 0x80000017ff167210 */ /* 0x002fca0007ffe0ff */
[----:B------:R-:W-:Y:S02]  /*4af0*/  IMAD R31, R22, R29, RZ ;  /* 0x0000001d161f7224 */ /* 0x000fe400078e02ff */
[----:B------:R-:W-:-:S04]  /*4b00*/  IMAD.MOV.U32 R22, RZ, RZ, RZ ;  /* 0x000000ffff167224 */ /* 0x000fc800078e00ff */
[----:B0-----:R-:W-:-:S07]  /*4b10*/  IMAD.HI.U32 R22, R23, R31, R22 ;  /* 0x0000001f17167227 */ /* 0x001fce00078e0016 */
.L_x_73:
[----:B------:R-:W-:Y:S01]  /*4b20*/  IABS R31, R3 ;  /* 0x00000003001f7213 */ /* 0x000fe20000000000 */
[----:B------:R-:W-:Y:S01]  /*4b30*/  IMAD.IADD R35, R15, 0x1, -R30 ;  /* 0x000000010f237824 */ /* 0x000fe200078e0a1e */
[----:B------:R-:W-:Y:S02]  /*4b40*/  LOP3.LUT R34, RZ, R30, RZ, 0x33, !PT ;  /* 0x0000001eff227212 */ /* 0x000fe400078e33ff */
[----:B------:R-:W0:Y:S02]  /*4b50*/  I2F.RP R38, R31 ;  /* 0x0000001f00267306 */ /* 0x000e240000209400 */
[----:B------:R-:W-:Y:S01]  /*4b60*/  IABS R36, R35 ;  /* 0x0000002300247213 */ /* 0x000fe20000000000 */
[----:B------:R-:W-:-:S04]  /*4b70*/  IMAD.IADD R34, R34, 0x1, R15 ;  /* 0x0000000122227824 */ /* 0x000fc800078e020f */
[----:B------:R-:W-:Y:S01]  /*4b80*/  IMAD.HI.U32 R22, R22, R36, RZ ;  /* 0x0000002416167227 */ /* 0x000fe200078e00ff */
[----:B------:R-:W-:-:S04]  /*4b90*/  ISETP.GE.AND P5, PT, R34, RZ, PT ;  /* 0x000000ff2200720c */ /* 0x000fc80003fa6270 */
[----:B------:R-:W-:Y:S01]  /*4ba0*/  IADD3 R22, PT, PT, -R22, RZ, RZ ;  /* 0x000000ff16167210 */ /* 0x000fe20007ffe1ff */
[----:B0-----:R-:W0:Y:S04]  /*4bb0*/  MUFU.RCP R38, R38 ;  /* 0x0000002600267308 */ /* 0x001e280000001000 */
[----:B------:R-:W-:Y:S02]  /*4bc0*/  IMAD R36, R31, R22, R36 ;  /* 0x000000161f247224 */ /* 0x000fe400078e0224 */
[----:B------:R-:W-:-:S03]  /*4bd0*/  IMAD.MOV.U32 R22, RZ, RZ, RZ ;  /* 0x000000ffff167224 */ /* 0x000fc600078e00ff */
[----:B------:R-:W-:Y:S01]  /*4be0*/  ISETP.GT.U32.AND P2, PT, R29, R36, PT ;  /* 0x000000241d00720c */ /* 0x000fe20003f44070 */
[----:B0-----:R-:W-:Y:S01]  /*4bf0*/  VIADD R23, R38, 0xffffffe ;  /* 0x0ffffffe26177836 */ /* 0x001fe20000000000 */
[----:B------:R-:W-:-:S11]  /*4c00*/  IABS R38, R34 ;  /* 0x0000002200267213 */ /* 0x000fd60000000000 */
[--C-:B------:R-:W-:Y:S01]  /*4c10*/  @!P2 IMAD.IADD R36, R36, 0x1, -R31.reuse ;  /* 0x000000012424a824 */ /* 0x100fe200078e0a1f */
[----:B------:R-:W0:Y:S04]  /*4c20*/  F2I.FTZ.U32.TRUNC.NTZ R23, R23 ;  /* 0x0000001700177305 */ /* 0x000e28000021f000 */
[----:B------:R-:W-:Y:S01]  /*4c30*/  ISETP.GT.U32.AND P2, PT, R29, R36, PT ;  /* 0x000000241d00720c */ /* 0x000fe20003f44070 */
[----:B------:R-:W-:Y:S02]  /*4c40*/  IMAD.MOV.U32 R29, RZ, RZ, R31 ;  /* 0x000000ffff1d7224 */ /* 0x000fe400078e001f */
[----:B0-----:R-:W-:-:S10]  /*4c50*/  IMAD.MOV R40, RZ, RZ, -R23 ;  /* 0x000000ffff287224 */ /* 0x001fd400078e0a17 */
[----:B------:R-:W-:Y:S01]  /*4c60*/  @!P2 IMAD.IADD R36, R36, 0x1, -R31 ;  /* 0x000000012424a824 */ /* 0x000fe200078e0a1f */
[----:B------:R-:W-:Y:S01]  /*4c70*/  ISETP.NE.AND P2, PT, R3, RZ, PT ;  /* 0x000000ff0300720c */ /* 0x000fe20003f45270 */
[----:B------:R-:W-:-:S04]  /*4c80*/  IMAD R39, R40, R31, RZ ;  /* 0x0000001f28277224 */ /* 0x000fc800078e02ff */
[----:B------:R-:W-:-:S06]  /*4c90*/  IMAD.HI.U32 R22, R23, R39, R22 ;  /* 0x0000002717167227 */ /* 0x000fcc00078e0016 */
[----:B------:R-:W-:-:S05]  /*4ca0*/  IMAD.HI.U32 R23, R22, R38, RZ ;  /* 0x0000002616177227 */ /* 0x000fca00078e00ff */
[----:B------:R-:W-:-:S05]  /*4cb0*/  IADD3 R23, PT, PT, -R23, RZ, RZ ;  /* 0x000000ff17177210 */ /* 0x000fca0007ffe1ff */
[----:B------:R-:W-:Y:S01]  /*4cc0*/  IMAD R38, R31, R23, R38 ;  /* 0x000000171f267224 */ /* 0x000fe200078e0226 */
[----:B------:R-:W-:-:S04]  /*4cd0*/  LOP3.LUT R23, RZ, R3, RZ, 0x33, !PT ;  /* 0x00000003ff177212 */ /* 0x000fc800078e33ff */
[----:B------:R-:W-:-:S13]  /*4ce0*/  ISETP.GT.U32.AND P3, PT, R29, R38, PT ;  /* 0x000000261d00720c */ /* 0x000fda0003f64070 */
[----:B------:R-:W-:Y:S01]  /*4cf0*/  @!P3 IMAD.IADD R38, R38, 0x1, -R31 ;  /* 0x000000012626b824 */ /* 0x000fe200078e0a1f */
[----:B------:R-:W-:-:S04]  /*4d00*/  ISETP.GE.AND P3, PT, R35, RZ, PT ;  /* 0x000000ff2300720c */ /* 0x000fc80003f66270 */
[----:B------:R-:W-:-:S09]  /*4d10*/  ISETP.GT.U32.AND P4, PT, R29, R38, PT ;  /* 0x000000261d00720c */ /* 0x000fd20003f84070 */
[----:B------:R-:W-:-:S04]  /*4d20*/  @!P3 IADD3 R36, PT, PT, -R36, RZ, RZ ;  /* 0x000000ff2424b210 */ /* 0x000fc80007ffe1ff */
[----:B------:R-:W-:Y:S01]  /*4d30*/  SEL R36, R23, R36, !P2 ;  /* 0x0000002417247207 */ /* 0x000fe20005000000 */
[----:B------:R-:W-:-:S03]  /*4d40*/  @!P4 IMAD.IADD R38, R38, 0x1, -R31 ;  /* 0x000000012626c824 */ /* 0x000fc600078e0a1f */
[----:B------:R-:W-:Y:S01]  /*4d50*/  LEA R36, R36, UR6, 0x2 ;  /* 0x0000000624247c11 */ /* 0x000fe2000f8e10ff */
[----:B------:R-:W-:-:S05]  /*4d60*/  @!P5 IMAD.MOV R38, RZ, RZ, -R38 ;  /* 0x000000ffff26d224 */ /* 0x000fca00078e0a26 */
[----:B------:R-:W2:Y:S01]  /*4d70*/  LDL R36, [R36] ;  /* 0x0000000024247983 */ /* 0x000ea20000100800 */
[----:B------:R-:W-:-:S04]  /*4d80*/  SEL R38, R23, R38, !P2 ;  /* 0x0000002617267207 */ /* 0x000fc80005000000 */
[----:B------:R-:W-:-:S06]  /*4d90*/  LEA R38, R38, UR6, 0x2 ;  /* 0x0000000626267c11 */ /* 0x000fcc000f8e10ff */
[----:B------:R-:W3:Y:S01]  /*4da0*/  LDL R38, [R38] ;  /* 0x0000000026267983 */ /* 0x000ee20000100800 */
[----:B------:R-:W-:-:S05]  /*4db0*/  VIADD R39, R35, 0xfffffffe ;  /* 0xfffffffe23277836 */ /* 0x000fca0000000000 */
[----:B------:R-:W-:-:S05]  /*4dc0*/  IABS R40, R39 ;  /* 0x0000002700287213 */ /* 0x000fca0000000000 */
[----:B------:R-:W-:-:S05]  /*4dd0*/  IMAD.HI.U32 R34, R22, R40, RZ ;  /* 0x0000002816227227 */ /* 0x000fca00078e00ff */
[----:B------:R-:W-:-:S05]  /*4de0*/  IADD3 R34, PT, PT, -R34, RZ, RZ ;  /* 0x000000ff22227210 */ /* 0x000fca0007ffe1ff */
[----:B------:R-:W-:Y:S02]  /*4df0*/  IMAD R34, R31, R34, R40 ;  /* 0x000000221f227224 */ /* 0x000fe400078e0228 */
[----:B------:R-:W-:-:S05]  /*4e00*/  VIADD R41, R35, 0xfffffffd ;  /* 0xfffffffd23297836 */ /* 0x000fca0000000000 */
[----:B------:R-:W-:Y:S02]  /*4e10*/  IABS R40, R41 ;  /* 0x0000002900287213 */ /* 0x000fe40000000000 */
[C---:B--2---:R-:W-:Y:S02]  /*4e20*/  FSETP.NE.AND P5, PT, |R36|.reuse, +INF , PT ;  /* 0x7f8000002400780b */ /* 0x044fe40003fa5200 */
[C---:B------:R-:W-:Y:S02]  /*4e30*/  FSETP.GT.AND P4, PT, R36.reuse, R32, PT ;  /* 0x000000202400720b */ /* 0x040fe40003f84000 */
[----:B------:R-:W-:Y:S02]  /*4e40*/  FSETP.GEU.AND P6, PT, R36, R33, PT ;  /* 0x000000212400720b */ /* 0x000fe40003fce000 */
[----:B---3--:R-:W-:-:S07]  /*4e50*/  FSETP.NE.AND P3, PT, |R38|, +INF , PT ;  /* 0x7f8000002600780b */ /* 0x008fce0003f65200 */
[C---:B------:R-:W-:Y:S02]  /*4e60*/  @P5 FSEL R32, R36.reuse, R32, P4 ;  /* 0x0000002024205208 */ /* 0x040fe40002000000 */
[----:B------:R-:W-:Y:S02]  /*4e70*/  ISETP.GT.U32.AND P4, PT, R29, R34, PT ;  /* 0x000000221d00720c */ /* 0x000fe40003f84070 */
[----:B------:R-:W-:-:S04]  /*4e80*/  @P5 FSEL R33, R36, R33, !P6 ;  /* 0x0000002124215208 */ /* 0x000fc80007000000 */
[----:B------:R-:W-:-:S04]  /*4e90*/  FSETP.GEU.AND P6, PT, R38, R33, PT ;  /* 0x000000212600720b */ /* 0x000fc80003fce000 */
[C---:B------:R-:W-:Y:S02]  /*4ea0*/  @P3 FSEL R33, R38.reuse, R33, !P6 ;  /* 0x0000002126213208 */ /* 0x040fe40007000000 */
[----:B------:R-:W-:Y:S01]  /*4eb0*/  FSETP.GT.AND P6, PT, R38, R32, PT ;  /* 0x000000202600720b */ /* 0x000fe20003fc4000 */
[----:B------:R-:W-:Y:S01]  /*4ec0*/  @!P4 IMAD.IADD R34, R34, 0x1, -R31 ;  /* 0x000000012222c824 */ /* 0x000fe200078e0a1f */
[----:B------:R-:W-:Y:S01]  /*4ed0*/  ISETP.GE.AND P5, PT, R39, RZ, PT ;  /* 0x000000ff2700720c */ /* 0x000fe20003fa6270 */
[----:B------:R-:W-:Y:S01]  /*4ee0*/  IMAD.HI.U32 R36, R22, R40, RZ ;  /* 0x0000002816247227 */ /* 0x000fe200078e00ff */
[----:B------:R-:W-:Y:S02]  /*4ef0*/  @P3 FSEL R32, R38, R32, P6 ;  /* 0x0000002026203208 */ /* 0x000fe40003000000 */
[----:B------:R-:W-:Y:S01]  /*4f00*/  ISETP.GT.U32.AND P3, PT, R29, R34, PT ;  /* 0x000000221d00720c */ /* 0x000fe20003f64070 */
[----:B------:R-:W-:Y:S01]  /*4f10*/  VIADD R39, R35, 0xfffffffc ;  /* 0xfffffffc23277836 */ /* 0x000fe20000000000 */
[----:B------:R-:W-:-:S04]  /*4f20*/  IADD3 R36, PT, PT, -R36, RZ, RZ ;  /* 0x000000ff24247210 */ /* 0x000fc80007ffe1ff */
[----:B------:R-:W-:Y:S01]  /*4f30*/  IABS R38, R39 ;  /* 0x0000002700267213 */ /* 0x000fe20000000000 */
[----:B------:R-:W-:-:S04]  /*4f40*/  IMAD R40, R31, R36, R40 ;  /* 0x000000241f287224 */ /* 0x000fc800078e0228 */
[----:B------:R-:W-:-:S04]  /*4f50*/  IMAD.HI.U32 R36, R22, R38, RZ ;  /* 0x0000002616247227 */ /* 0x000fc800078e00ff */
[----:B------:R-:W-:Y:S02]  /*4f60*/  IMAD.MOV R36, RZ, RZ, -R36 ;  /* 0x000000ffff247224 */ /* 0x000fe400078e0a24 */
[----:B------:R-:W-:Y:S02]  /*4f70*/  @!P3 IMAD.IADD R34, R34, 0x1, -R31 ;  /* 0x000000012222b824 */ /* 0x000fe400078e0a1f */
[----:B------:R-:W-:Y:S02]  /*4f80*/  IMAD R38, R31, R36, R38 ;  /* 0x000000241f267224 */ /* 0x000fe400078e0226 */
[----:B------:R-:W-:-:S04]  /*4f90*/  IMAD.MOV.U32 R44, RZ, RZ, R34 ;  /* 0x000000ffff2c7224 */ /* 0x000fc800078e0022 */
[----:B------:R-:W-:Y:S01]  /*4fa0*/  @!P5 IMAD.MOV R44, RZ, RZ, -R44 ;  /* 0x000000ffff2cd224 */ /* 0x000fe200078e0a2c */
[C---:B------:R-:W-:Y:S02]  /*4fb0*/  ISETP.GT.U32.AND P5, PT, R29.reuse, R38, PT ;  /* 0x000000261d00720c */ /* 0x040fe40003fa4070 */
[----:B------:R-:W-:Y:S01]  /*4fc0*/  ISETP.GT.U32.AND P4, PT, R29, R40, PT ;  /* 0x000000281d00720c */ /* 0x000fe20003f84070 */
[----:B------:R-:W-:-:S05]  /*4fd0*/  VIADD R36, R35, 0xfffffffb ;  /* 0xfffffffb23247836 */ /* 0x000fca0000000000 */
[----:B------:R-:W-:-:S05]  /*4fe0*/  IABS R42, R36 ;  /* 0x00000024002a7213 */ /* 0x000fca0000000000 */
[----:B------:R-:W-:Y:S02]  /*4ff0*/  @!P5 IMAD.IADD R38, R38, 0x1, -R31 ;  /* 0x000000012626d824 */ /* 0x000fe400078e0a1f */
[----:B------:R-:W-:Y:S01]  /*5000*/  @!P4 IADD3 R40, PT, PT, R40, -R31, RZ ;  /* 0x8000001f2828c210 */ /* 0x000fe20007ffe0ff */
[----:B------:R-:W-:Y:S02]  /*5010*/  IMAD.HI.U32 R34, R22, R42, RZ ;  /* 0x0000002a16227227 */ /* 0x000fe400078e00ff */
[C---:B------:R-:W-:Y:S02]  /*5020*/  ISETP.GT.U32.AND P5, PT, R29.reuse, R38, PT ;  /* 0x000000261d00720c */ /* 0x040fe40003fa4070 */
[----:B------:R-:W-:Y:S01]  /*5030*/  ISETP.GT.U32.AND P4, PT, R29, R40, PT ;  /* 0x000000281d00720c */ /* 0x000fe20003f84070 */
[----:B------:R-:W-:Y:S01]  /*5040*/  IMAD.MOV R34, RZ, RZ, -R34 ;  /* 0x000000ffff227224 */ /* 0x000fe200078e0a22 */
[----:B------:R-:W-:-:S03]  /*5050*/  ISETP.GE.AND P6, PT, R41, RZ, PT ;  /* 0x000000ff2900720c */ /* 0x000fc60003fc6270 */
[----:B------:R-:W-:Y:S02]  /*5060*/  IMAD R42, R31, R34, R42 ;  /* 0x000000221f2a7224 */ /* 0x000fe400078e022a */
[----:B------:R-:W-:-:S04]  /*5070*/  VIADD R34, R35, 0xfffffffa ;  /* 0xfffffffa23227836 */ /* 0x000fc80000000000 */
[----:B------:R-:W-:Y:S01]  /*5080*/  @!P5 IMAD.IADD R38, R38, 0x1, -R31 ;  /* 0x000000012626d824 */ /* 0x000fe200078e0a1f */
[----:B------:R-:W-:Y:S02]  /*5090*/  ISETP.GT.U32.AND P5, PT, R29, R42, PT ;  /* 0x0000002a1d00720c */ /* 0x000fe40003fa4070 */
[----:B------:R-:W-:Y:S02]  /*50a0*/  @!P4 IADD3 R40, PT, PT, R40, -R31, RZ ;  /* 0x8000001f2828c210 */ /* 0x000fe40007ffe0ff */
[----:B------:R-:W-:Y:S02]  /*50b0*/  ISETP.GE.AND P4, PT, R36, RZ, PT ;  /* 0x000000ff2400720c */ /* 0x000fe40003f86270 */
[----:B------:R-:W-:Y:S01]  /*50c0*/  IABS R36, R34 ;  /* 0x0000002200247213 */ /* 0x000fe20000000000 */
[----:B------:R-:W-:Y:S01]  /*50d0*/  @!P6 IMAD.MOV R40, RZ, RZ, -R40 ;  /* 0x000000ffff28e224 */ /* 0x000fe200078e0a28 */
[----:B------:R-:W-:Y:S02]  /*50e0*/  ISETP.GE.AND P6, PT, R34, RZ, PT ;  /* 0x000000ff2200720c */ /* 0x000fe40003fc6270 */
[----:B------:R-:W-:Y:S01]  /*50f0*/  ISETP.GE.AND P3, PT, R39, RZ, PT ;  /* 0x000000ff2700720c */ /* 0x000fe20003f66270 */
[----:B------:R-:W-:-:S02]  /*5100*/  IMAD.HI.U32 R34, R22, R36, RZ ;  /* 0x0000002416227227 */ /* 0x000fc400078e00ff */
[----:B------:R-:W-:Y:S02]  /*5110*/  @!P5 IADD3 R42, PT, PT, R42, -R31, RZ ;  /* 0x8000001f2a2ad210 */ /* 0x000fe40007ffe0ff */
[----:B------:R-:W-:Y:S01]  /*5120*/  VIADD R35, R35, 0xfffffff9 ;  /* 0xfffffff923237836 */ /* 0x000fe20000000000 */
[----:B------:R-:W-:Y:S02]  /*5130*/  IADD3 R34, PT, PT, -R34, RZ, RZ ;  /* 0x000000ff22227210 */ /* 0x000fe40007ffe1ff */
[----:B------:R-:W-:-:S03]  /*5140*/  ISETP.GT.U32.AND P5, PT, R29, R42, PT ;  /* 0x0000002a1d00720c */ /* 0x000fc60003fa4070 */
[----:B------:R-:W-:Y:S01]  /*5150*/  IMAD R34, R31, R34, R36 ;  /* 0x000000221f227224 */ /* 0x000fe200078e0224 */
[----:B------:R-:W-:Y:S01]  /*5160*/  IABS R36, R35 ;  /* 0x0000002300247213 */ /* 0x000fe20000000000 */
[----:B------:R-:W-:Y:S01]  /*5170*/  @!P3 IMAD.MOV R38, RZ, RZ, -R38 ;  /* 0x000000ffff26b224 */ /* 0x000fe200078e0a26 */
[----:B------:R-:W-:-:S03]  /*5180*/  ISETP.GE.AND P3, PT, R35, RZ, PT ;  /* 0x000000ff2300720c */ /* 0x000fc60003f66270 */
[----:B------:R-:W-:-:S04]  /*5190*/  IMAD.HI.U32 R35, R22, R36, RZ ;  /* 0x0000002416237227 */ /* 0x000fc800078e00ff */
[----:B------:R-:W-:Y:S02]  /*51a0*/  IMAD.MOV R35, RZ, RZ, -R35 ;  /* 0x000000ffff237224 */ /* 0x000fe400078e0a23 */
[----:B------:R-:W-:Y:S01]  /*51b0*/  @!P5 IMAD.IADD R42, R42, 0x1, -R31 ;  /* 0x000000012a2ad824 */ /* 0x000fe200078e0a1f */
[----:B------:R-:W-:Y:S01]  /*51c0*/  ISETP.GT.U32.AND P5, PT, R29, R34, PT ;  /* 0x000000221d00720c */ /* 0x000fe20003fa4070 */
[----:B------:R-:W-:Y:S01]  /*51d0*/  IMAD R36, R31, R35, R36 ;  /* 0x000000231f247224 */ /* 0x000fe200078e0224 */
[----:B------:R-:W-:Y:S01]  /*51e0*/  SEL R44, R23, R44, !P2 ;  /* 0x0000002c172c7207 */ /* 0x000fe20005000000 */
[----:B------:R-:W-:-:S03]  /*51f0*/  @!P4 IMAD.MOV R42, RZ, RZ, -R42 ;  /* 0x000000ffff2ac224 */ /* 0x000fc600078e0a2a */
[----:B------:R-:W-:Y:S02]  /*5200*/  ISETP.GT.U32.AND P4, PT, R29, R36, PT ;  /* 0x000000241d00720c */ /* 0x000fe40003f84070 */
[----:B------:R-:W-:Y:S02]  /*5210*/  LEA R35, R44, UR6, 0x2 ;  /* 0x000000062c237c11 */ /* 0x000fe4000f8e10ff */
[----:B------:R-:W-:-:S03]  /*5220*/  SEL R40, R23, R40, !P2 ;  /* 0x0000002817287207 */ /* 0x000fc60005000000 */
[----:B------:R-:W-:Y:S01]  /*5230*/  @!P5 IADD3 R34, PT, PT, R34, -R31, RZ ;  /* 0x8000001f2222d210 */ /* 0x000fe20007ffe0ff */
[----:B------:R-:W2:Y:S01]  /*5240*/  LDL R35, [R35] ;  /* 0x0000000023237983 */ /* 0x000ea20000100800 */
[----:B------:R-:W-:Y:S02]  /*5250*/  LEA R39, R40, UR6, 0x2 ;  /* 0x0000000628277c11 */ /* 0x000fe4000f8e10ff */
[----:B------:R-:W-:Y:S02]  /*5260*/  ISETP.GT.U32.AND P5, PT, R29, R34, PT ;  /* 0x000000221d00720c */ /* 0x000fe40003fa4070 */
[----:B------:R-:W-:Y:S01]  /*5270*/  @!P4 IMAD.IADD R36, R36, 0x1, -R31 ;  /* 0x000000012424c824 */ /* 0x000fe200078e0a1f */
[----:B------:R-:W-:Y:S01]  /*5280*/  SEL R38, R23, R38, !P2 ;  /* 0x0000002617267207 */ /* 0x000fe20005000000 */
[----:B------:R-:W3:Y:S03]  /*5290*/  LDL R39, [R39] ;  /* 0x0000000027277983 */ /* 0x000ee60000100800 */
[----:B------:R-:W-:-:S02]  /*52a0*/  ISETP.GT.U32.AND P4, PT, R29, R36, PT ;  /* 0x000000241d00720c */ /* 0x000fc40003f84070 */
[----:B------:R-:W-:Y:S02]  /*52b0*/  LEA R38, R38, UR6, 0x2 ;  /* 0x0000000626267c11 */ /* 0x000fe4000f8e10ff */
[----:B------:R-:W-:Y:S02]  /*52c0*/  SEL R42, R23, R42, !P2 ;  /* 0x0000002a172a7207 */ /* 0x000fe40005000000 */
[--C-:B------:R-:W-:Y:S02]  /*52d0*/  @!P5 IMAD.IADD R34, R34, 0x1, -R31.reuse ;  /* 0x000000012222d824 */ /* 0x100fe400078e0a1f */
[----:B------:R-:W4:Y:S01]  /*52e0*/  LDL R38, [R38] ;  /* 0x0000000026267983 */ /* 0x000f220000100800 */
[----:B------:R-:W-:Y:S02]  /*52f0*/  LEA R42, R42, UR6, 0x2 ;  /* 0x000000062a2a7c11 */ /* 0x000fe4000f8e10ff */
[----:B------:R-:W-:Y:S02]  /*5300*/  @!P6 IADD3 R34, PT, PT, -R34, RZ, RZ ;  /* 0x000000ff2222e210 */ /* 0x000fe40007ffe1ff */
[----:B------:R-:W-:-:S02]  /*5310*/  @!P4 IMAD.IADD R36, R36, 0x1, -R31 ;  /* 0x000000012424c824 */ /* 0x000fc400078e0a1f */
[----:B------:R-:W-:Y:S01]  /*5320*/  SEL R34, R23, R34, !P2 ;  /* 0x0000002217227207 */ /* 0x000fe20005000000 */
[----:B------:R-:W5:Y:S01]  /*5330*/  LDL R31, [R42] ;  /* 0x000000002a1f7983 */ /* 0x000f620000100800 */
[----:B------:R-:W-:Y:S02]  /*5340*/  @!P3 IMAD.MOV R36, RZ, RZ, -R36 ;  /* 0x000000ffff24b224 */ /* 0x000fe400078e0a24 */
[----:B------:R-:W-:-:S03]  /*5350*/  LEA R34, R34, UR6, 0x2 ;  /* 0x0000000622227c11 */ /* 0x000fc6000f8e10ff */
[----:B------:R-:W-:Y:S02]  /*5360*/  SEL R36, R23, R36, !P2 ;  /* 0x0000002417247207 */ /* 0x000fe40005000000 */
[----:B------:R-:W5:Y:S02]  /*5370*/  LDL R23, [R34] ;  /* 0x0000000022177983 */ /* 0x000f640000100800 */
        /* <DEDUP_REMOVED lines=22> */
[-C--:B------:R-:W-:Y:S02]  /*54e0*/  FSETP.GT.AND P4, PT, R31, R32.reuse, PT ;  /* 0x000000201f00720b */ /* 0x080fe40003f84000 */
[-C--:B------:R-:W-:Y:S02]  /*54f0*/  FSETP.GEU.AND P5, PT, R23, R33.reuse, PT ;  /* 0x000000211700720b */ /* 0x080fe40003fae000 */
        /* <DEDUP_REMOVED lines=11> */
.L_x_72:
[----:B------:R-:W-:Y:S05]  /*55b0*/  BSYNC.RECONVERGENT B1 ;  /* 0x0000000000017941 */ /* 0x000fea0003800200 */
.L_x_71:
        /* <DEDUP_REMOVED lines=10> */
[----:B------:R-:W-:Y:S02]  /*5660*/  VIADD R39, R30, 0xfffffffe ;  /* 0xfffffffe1e277836 */ /* 0x000fe40000000000 */
[----:B------:R-:W-:Y:S02]  /*5670*/  IMAD.IADD R31, R22, 0x1, R15 ;  /* 0x00000001161f7824 */ /* 0x000fe400078e020f */
[----:B------:R-:W-:-:S03]  /*5680*/  IMAD.MOV.U32 R22, RZ, RZ, RZ ;  /* 0x000000ffff167224 */ /* 0x000fc600078e00ff */
[----:B------:R-:W-:Y:S01]  /*5690*/  IABS R38, R31 ;  /* 0x0000001f00267213 */ /* 0x000fe20000000000 */
[----:B0-----:R-:W0:Y:S02]  /*56a0*/  MUFU.RCP R34, R34 ;  /* 0x0000002200227308 */ /* 0x001e240000001000 */
[----:B0-----:R-:W-:-:S06]  /*56b0*/  VIADD R23, R34, 0xffffffe ;  /* 0x0ffffffe22177836 */ /* 0x001fcc0000000000 */
[----:B------:R-:W0:Y:S02]  /*56c0*/  F2I.FTZ.U32.TRUNC.NTZ R23, R23 ;  /* 0x0000001700177305 */ /* 0x000e24000021f000 */
[----:B0-----:R-:W-:-:S05]  /*56d0*/  IADD3 R36, PT, PT, RZ, -R23, RZ ;  /* 0x80000017ff247210 */ /* 0x001fca0007ffe0ff */
[----:B------:R-:W-:Y:S01]  /*56e0*/  IMAD R37, R36, R29, RZ ;  /* 0x0000001d24257224 */ /* 0x000fe200078e02ff */
[----:B------:R-:W-:-:S03]  /*56f0*/  IABS R36, R30 ;  /* 0x0000001e00247213 */ /* 0x000fc60000000000 */
[----:B------:R-:W-:Y:S01]  /*5700*/  IMAD.HI.U32 R22, R23, R37, R22 ;  /* 0x0000002517167227 */ /* 0x000fe200078e0016 */
[----:B------:R-:W-:Y:S02]  /*5710*/  MOV R37, R38 ;  /* 0x0000002600257202 */ /* 0x000fe40000000f00 */
[----:B------:R-:W-:-:S03]  /*5720*/  IABS R38, R39 ;  /* 0x0000002700267213 */ /* 0x000fc60000000000 */
[----:B------:R-:W-:-:S04]  /*5730*/  IMAD.HI.U32 R23, R22, R36, RZ ;  /* 0x0000002416177227 */ /* 0x000fc800078e00ff */
[----:B------:R-:W-:-:S04]  /*5740*/  IMAD.HI.U32 R34, R22, R37, RZ ;  /* 0x0000002516227227 */ /* 0x000fc800078e00ff */
[----:B------:R-:W-:Y:S02]  /*5750*/  IMAD.MOV R23, RZ, RZ, -R23 ;  /* 0x000000ffff177224 */ /* 0x000fe400078e0a17 */
[----:B------:R-:W-:Y:S02]  /*5760*/  IMAD.MOV R40, RZ, RZ, -R34 ;  /* 0x000000ffff287224 */ /* 0x000fe400078e0a22 */
[----:B------:R-:W-:Y:S02]  /*5770*/  IMAD R34, R29, R23, R36 ;  /* 0x000000171d227224 */ /* 0x000fe400078e0224 */
[----:B------:R-:W-:-:S03]  /*5780*/  IMAD.HI.U32 R23, R22, R38, RZ ;  /* 0x0000002616177227 */ /* 0x000fc600078e00ff */
[C---:B------:R-:W-:Y:S01]  /*5790*/  ISETP.GT.U32.AND P2, PT, R29.reuse, R34, PT ;  /* 0x000000221d00720c */ /* 0x040fe20003f44070 */
[----:B------:R-:W-:Y:S01]  /*57a0*/  IMAD R36, R29, R40, R37 ;  /* 0x000000281d247224 */ /* 0x000fe200078e0225 */
[----:B------:R-:W-:Y:S01]  /*57b0*/  IADD3 R37, PT, PT, R30, -0x3, RZ ;  /* 0xfffffffd1e257810 */ /* 0x000fe20007ffe0ff */
[----:B------:R-:W-:-:S03]  /*57c0*/  IMAD.MOV R23, RZ, RZ, -R23 ;  /* 0x000000ffff177224 */ /* 0x000fc600078e0a17 */
[----:B------:R-:W-:Y:S01]  /*57d0*/  IABS R40, R37 ;  /* 0x0000002500287213 */ /* 0x000fe20000000000 */
[C---:B------:R-:W-:Y:S01]  /*57e0*/  IMAD R38, R29.reuse, R23, R38 ;  /* 0x000000171d267224 */ /* 0x040fe200078e0226 */
[C---:B------:R-:W-:Y:S02]  /*57f0*/  ISETP.GT.U32.AND P3, PT, R29.reuse, R36, PT ;  /* 0x000000241d00720c */ /* 0x040fe40003f64070 */
[----:B------:R-:W-:Y:S01]  /*5800*/  LOP3.LUT R23, RZ, R3, RZ, 0x33, !PT ;  /* 0x00000003ff177212 */ /* 0x000fe200078e33ff */
[----:B------:R-:W-:Y:S01]  /*5810*/  IMAD.HI.U32 R22, R22, R40, RZ ;  /* 0x0000002816167227 */ /* 0x000fe200078e00ff */
[----:B------:R-:W-:-:S03]  /*5820*/  ISETP.GT.U32.AND P5, PT, R29, R38, PT ;  /* 0x000000261d00720c */ /* 0x000fc60003fa4070 */
[----:B------:R-:W-:Y:S02]  /*5830*/  @!P2 IMAD.IADD R34, R34, 0x1, -R29 ;  /* 0x000000012222a824 */ /* 0x000fe400078e0a1d */
[----:B------:R-:W-:-:S03]  /*5840*/  IMAD.MOV R22, RZ, RZ, -R22 ;  /* 0x000000ffff167224 */ /* 0x000fc600078e0a16 */
[C---:B------:R-:W-:Y:S01]  /*5850*/  ISETP.GT.U32.AND P6, PT, R29.reuse, R34, PT ;  /* 0x000000221d00720c */ /* 0x040fe20003fc4070 */
[C---:B------:R-:W-:Y:S01]  /*5860*/  IMAD R22, R29.reuse, R22, R40 ;  /* 0x000000161d167224 */ /* 0x040fe200078e0228 */
[----:B------:R-:W-:Y:S02]  /*5870*/  @!P3 IADD3 R36, PT, PT, R36, -R29, RZ ;  /* 0x8000001d2424b210 */ /* 0x000fe40007ffe0ff */
[----:B------:R-:W-:Y:S01]  /*5880*/  ISETP.GE.AND P3, PT, R30, RZ, PT ;  /* 0x000000ff1e00720c */ /* 0x000fe20003f66270 */
[----:B------:R-:W-:Y:S01]  /*5890*/  @!P5 IMAD.IADD R38, R38, 0x1, -R29 ;  /* 0x000000012626d824 */ /* 0x000fe200078e0a1d */
[C---:B------:R-:W-:Y:S02]  /*58a0*/  ISETP.GT.U32.AND P2, PT, R29.reuse, R36, PT ;  /* 0x000000241d00720c */ /* 0x040fe40003f44070 */
[C---:B------:R-:W-:Y:S02]  /*58b0*/  ISETP.GT.U32.AND P4, PT, R29.reuse, R22, PT ;  /* 0x000000161d00720c */ /* 0x040fe40003f84070 */
[----:B------:R-:W-:-:S03]  /*58c0*/  ISETP.GT.U32.AND P5, PT, R29, R38, PT ;  /* 0x000000261d00720c */ /* 0x000fc60003fa4070 */
[----:B------:R-:W-:Y:S01]  /*58d0*/  @!P6 IMAD.IADD R34, R34, 0x1, -R29 ;  /* 0x000000012222e824 */ /* 0x000fe200078e0a1d */
[----:B------:R-:W-:-:S03]  /*58e0*/  ISETP.GE.AND P6, PT, R31, RZ, PT ;  /* 0x000000ff1f00720c */ /* 0x000fc60003fc6270 */
[----:B------:R-:W-:Y:S01]  /*58f0*/  @!P3 IMAD.MOV R34, RZ, RZ, -R34 ;  /* 0x000000ffff22b224 */ /* 0x000fe200078e0a22 */
[----:B------:R-:W-:Y:S01]  /*5900*/  ISETP.NE.AND P3, PT, R3, RZ, PT ;  /* 0x000000ff0300720c */ /* 0x000fe20003f65270 */
[--C-:B------:R-:W-:Y:S01]  /*5910*/  @!P2 IMAD.IADD R36, R36, 0x1, -R29.reuse ;  /* 0x000000012424a824 */ /* 0x100fe200078e0a1d */
[----:B------:R-:W-:Y:S02]  /*5920*/  ISETP.GE.AND P2, PT, R39, RZ, PT ;  /* 0x000000ff2700720c */ /* 0x000fe40003f46270 */
[----:B------:R-:W-:Y:S01]  /*5930*/  @!P4 IADD3 R22, PT, PT, R22, -R29, RZ ;  /* 0x8000001d1616c210 */ /* 0x000fe20007ffe0ff */
[----:B------:R-:W-:Y:S01]  /*5940*/  @!P5 IMAD.IADD R38, R38, 0x1, -R29 ;  /* 0x000000012626d824 */ /* 0x000fe200078e0a1d */
[----:B------:R-:W-:Y:S02]  /*5950*/  SEL R34, R23, R34, !P3 ;  /* 0x0000002217227207 */ /* 0x000fe40005800000 */
[----:B------:R-:W-:Y:S01]  /*5960*/  ISETP.GT.U32.AND P4, PT, R29, R22, PT ;  /* 0x000000161d00720c */ /* 0x000fe20003f84070 */
[----:B------:R-:W-:Y:S01]  /*5970*/  @!P6 IMAD.MOV R36, RZ, RZ, -R36 ;  /* 0x000000ffff24e224 */ /* 0x000fe200078e0a24 */
[----:B------:R-:W-:-:S02]  /*5980*/  ISETP.GE.AND P5, PT, R37, RZ, PT ;  /* 0x000000ff2500720c */ /* 0x000fc40003fa6270 */
[----:B------:R-:W-:Y:S02]  /*5990*/  LEA R34, R34, UR6, 0x2 ;  /* 0x0000000622227c11 */ /* 0x000fe4000f8e10ff */
[C---:B------:R-:W-:Y:S02]  /*59a0*/  SEL R36, R23.reuse, R36, !P3 ;  /* 0x0000002417247207 */ /* 0x040fe40005800000 */
[----:B------:R-:W-:Y:S02]  /*59b0*/  @!P2 IADD3 R38, PT, PT, -R38, RZ, RZ ;  /* 0x000000ff2626a210 */ /* 0x000fe40007ffe1ff */
[----:B------:R-:W-:Y:S01]  /*59c0*/  LEA R36, R36, UR6, 0x2 ;  /* 0x0000000624247c11 */ /* 0x000fe2000f8e10ff */
[----:B------:R-:W2:Y:S01]  /*59d0*/  LDL R34, [R34] ;  /* 0x0000000022227983 */ /* 0x000ea20000100800 */
[----:B------:R-:W-:Y:S01]  /*59e0*/  SEL R38, R23, R38, !P3 ;  /* 0x0000002617267207 */ /* 0x000fe20005800000 */
[----:B------:R-:W-:-:S03]  /*59f0*/  @!P4 IMAD.IADD R22, R22, 0x1, -R29 ;  /* 0x000000011616c824 */ /* 0x000fc600078e0a1d */
[----:B------:R-:W3:Y:S01]  /*5a00*/  LDL R36, [R36] ;  /* 0x0000000024247983 */ /* 0x000ee20000100800 */
[----:B------:R-:W-:Y:S01]  /*5a10*/  @!P5 IMAD.MOV R22, RZ, RZ, -R22 ;  /* 0x000000ffff16d224 */ /* 0x000fe200078e0a16 */
[----:B------:R-:W-:-:S04]  /*5a20*/  LEA R38, R38, UR6, 0x2 ;  /* 0x0000000626267c11 */ /* 0x000fc8000f8e10ff */
[----:B------:R-:W-:Y:S02]  /*5a30*/  SEL R22, R23, R22, !P3 ;  /* 0x0000001617167207 */ /* 0x000fe40005800000 */
[----:B------:R-:W4:Y:S02]  /*5a40*/  LDL R38, [R38] ;  /* 0x0000000026267983 */ /* 0x000f240000100800 */
[----:B------:R-:W-:-:S06]  /*5a50*/  LEA R29, R22, UR6, 0x2 ;  /* 0x00000006161d7c11 */ /* 0x000fcc000f8e10ff */
[----:B------:R-:W5:Y:S01]  /*5a60*/  LDL R29, [R29] ;  /* 0x000000001d1d7983 */ /* 0x000f620000100800 */
[----:B------:R-:W-:Y:S01]  /*5a70*/  VIADD R28, R28, 0x4 ;  /* 0x000000041c1c7836 */ /* 0x000fe20000000000 */
[CC--:B--2---:R-:W-:Y:S02]  /*5a80*/  FSETP.GEU.AND P5, PT, R34.reuse, R33.reuse, PT ;  /* 0x000000212200720b */ /* 0x0c4fe40003fae000 */
[C---:B------:R-:W-:Y:S02]  /*5a90*/  FSETP.GT.AND P3, PT, R34.reuse, R32, PT ;  /* 0x000000202200720b */ /* 0x040fe40003f64000 */
[----:B------:R-:W-:Y:S02]  /*5aa0*/  FSETP.NE.AND P4, PT, |R34|, +INF , PT ;  /* 0x7f8000002200780b */ /* 0x000fe40003f85200 */
[----:B---3--:R-:W-:Y:S02]  /*5ab0*/  FSETP.NE.AND P2, PT, |R36|, +INF , PT ;  /* 0x7f8000002400780b */ /* 0x008fe40003f45200 */
        /* <DEDUP_REMOVED lines=18> */
.L_x_75:
[----:B------:R-:W-:Y:S05]  /*5be0*/  BSYNC.RECONVERGENT B1 ;  /* 0x0000000000017941 */ /* 0x000fea0003800200 */
.L_x_74:
        /* <DEDUP_REMOVED lines=10> */
[----:B------:R-:W-:-:S05]  /*5c90*/  IMAD.IADD R34, R34, 0x1, R15 ;  /* 0x0000000122227824 */ /* 0x000fca00078e020f */
[----:B------:R-:W-:Y:S01]  /*5ca0*/  ISETP.GE.AND P5, PT, R34, RZ, PT ;  /* 0x000000ff2200720c */ /* 0x000fe20003fa6270 */
[----:B0-----:R-:W0:Y:S02]  /*5cb0*/  MUFU.RCP R30, R30 ;  /* 0x0000001e001e7308 */ /* 0x001e240000001000 */
[----:B0-----:R-:W-:Y:S02]  /*5cc0*/  IADD3 R22, PT, PT, R30, 0xffffffe, RZ ;  /* 0x0ffffffe1e167810 */ /* 0x001fe40007ffe0ff */
[----:B------:R-:W-:-:S04]  /*5cd0*/  IABS R30, R29 ;  /* 0x0000001d001e7213 */ /* 0x000fc80000000000 */
        /* <DEDUP_REMOVED lines=14> */
[----:B------:R-:W-:Y:S02]  /*5dc0*/  @!P2 IMAD.IADD R22, R22, 0x1, -R27 ;  /* 0x000000011616a824 */ /* 0x000fe400078e0a1b */
[----:B------:R-:W-:Y:S02]  /*5dd0*/  @!P3 IADD3 R23, PT, PT, R23, -R27, RZ ;  /* 0x8000001b1717b210 */ /* 0x000fe40007ffe0ff */
[----:B------:R-:W-:Y:S02]  /*5de0*/  ISETP.GE.AND P3, PT, R29, RZ, PT ;  /* 0x000000ff1d00720c */ /* 0x000fe40003f66270 */
[C---:B------:R-:W-:Y:S02]  /*5df0*/  ISETP.GT.U32.AND P2, PT, R27.reuse, R22, PT ;  /* 0x000000161b00720c */ /* 0x040fe40003f44070 */
[----:B------:R-:W-:-:S11]  /*5e00*/  ISETP.GT.U32.AND P4, PT, R27, R23, PT ;  /* 0x000000171b00720c */ /* 0x000fd60003f84070 */
[--C-:B------:R-:W-:Y:S01]  /*5e10*/  @!P2 IMAD.IADD R22, R22, 0x1, -R27.reuse ;  /* 0x000000011616a824 */ /* 0x100fe200078e0a1b */
[----:B------:R-:W-:Y:S01]  /*5e20*/  ISETP.NE.AND P2, PT, R3, RZ, PT ;  /* 0x000000ff0300720c */ /* 0x000fe20003f45270 */
[----:B------:R-:W-:Y:S01]  /*5e30*/  @!P4 IMAD.IADD R23, R23, 0x1, -R27 ;  /* 0x000000011717c824 */ /* 0x000fe200078e0a1b */
[----:B------:R-:W-:Y:S01]  /*5e40*/  LOP3.LUT R27, RZ, R3, RZ, 0x33, !PT ;  /* 0x00000003ff1b7212 */ /* 0x000fe200078e33ff */
[----:B------:R-:W-:-:S03]  /*5e50*/  @!P3 IMAD.MOV R22, RZ, RZ, -R22 ;  /* 0x000000ffff16b224 */ /* 0x000fc600078e0a16 */
[----:B------:R-:W-:Y:S02]  /*5e60*/  @!P5 IADD3 R23, PT, PT, -R23, RZ, RZ ;  /* 0x000000ff1717d210 */ /* 0x000fe40007ffe1ff */
[C---:B------:R-:W-:Y:S02]  /*5e70*/  SEL R22, R27.reuse, R22, !P2 ;  /* 0x000000161b167207 */ /* 0x040fe40005000000 */
[----:B------:R-:W-:Y:S02]  /*5e80*/  SEL R23, R27, R23, !P2 ;  /* 0x000000171b177207 */ /* 0x000fe40005000000 */
[----:B------:R-:W-:Y:S02]  /*5e90*/  LEA R22, R22, UR6, 0x2 ;  /* 0x0000000616167c11 */ /* 0x000fe4000f8e10ff */
[----:B------:R-:W-:-:S04]  /*5ea0*/  LEA R27, R23, UR6, 0x2 ;  /* 0x00000006171b7c11 */ /* 0x000fc8000f8e10ff */
[----:B------:R-:W2:Y:S04]  /*5eb0*/  LDL R22, [R22] ;  /* 0x0000000016167983 */ /* 0x000ea80000100800 */
[----:B------:R-:W3:Y:S01]  /*5ec0*/  LDL R27, [R27] ;  /* 0x000000001b1b7983 */ /* 0x000ee20000100800 */
[----:B------:R-:W-:Y:S01]  /*5ed0*/  VIADD R28, R28, 0x2 ;  /* 0x000000021c1c7836 */ /* 0x000fe20000000000 */
[C---:B--2---:R-:W-:Y:S02]  /*5ee0*/  FSETP.GEU.AND P5, PT, R22.reuse, R33, PT ;  /* 0x000000211600720b */ /* 0x044fe40003fae000 */
[----:B------:R-:W-:Y:S02]  /*5ef0*/  FSETP.GT.AND P3, PT, R22, R32, PT ;  /* 0x000000201600720b */ /* 0x000fe40003f64000 */
[----:B---3--:R-:W-:-:S02]  /*5f00*/  FSETP.NE.AND P2, PT, |R27|, +INF , PT ;  /* 0x7f8000001b00780b */ /* 0x008fc40003f45200 */
[C---:B------:R-:W-:Y:S02]  /*5f10*/  FSETP.NE.AND P4, PT, |R22|.reuse, +INF , PT ;  /* 0x7f8000001600780b */ /* 0x040fe40003f85200 */
[C---:B------:R-:W-:Y:S02]  /*5f20*/  FSEL R30, R22.reuse, R33, !P5 ;  /* 0x00000021161e7208 */ /* 0x040fe40006800000 */
[----:B------:R-:W-:Y:S02]  /*5f30*/  FSEL R23, R22, R32, P3 ;  /* 0x0000002016177208 */ /* 0x000fe40001800000 */
[----:B------:R-:W-:Y:S02]  /*5f40*/  FSEL R33, R33, R30, !P4 ;  /* 0x0000001e21217208 */ /* 0x000fe40006000000 */
[----:B------:R-:W-:Y:S02]  /*5f50*/  FSEL R32, R32, R23, !P4 ;  /* 0x0000001720207208 */ /* 0x000fe40006000000 */
[----:B------:R-:W-:-:S02]  /*5f60*/  FSETP.GEU.AND P4, PT, R27, R33, PT ;  /* 0x000000211b00720b */ /* 0x000fc40003f8e000 */
[CC--:B------:R-:W-:Y:S02]  /*5f70*/  FSETP.GT.AND P3, PT, R27.reuse, R32.reuse, PT ;  /* 0x000000201b00720b */ /* 0x0c0fe40003f64000 */
[C---:B------:R-:W-:Y:S02]  /*5f80*/  @P2 FSEL R33, R27.reuse, R33, !P4 ;  /* 0x000000211b212208 */ /* 0x040fe40006000000 */
[----:B------:R-:W-:-:S09]  /*5f90*/  @P2 FSEL R32, R27, R32, P3 ;  /* 0x000000201b202208 */ /* 0x000fd20001800000 */
.L_x_77:
[----:B------:R-:W-:Y:S05]  /*5fa0*/  BSYNC.RECONVERGENT B1 ;  /* 0x0000000000017941 */ /* 0x000fea0003800200 */
.L_x_76:
[----:B------:R-:W-:Y:S05]  /*5fb0*/  @P0 BRA `(.L_x_70) ;  /* 0x0000000000780947 */ /* 0x000fea0003800000 */
[----:B------:R-:W-:Y:S02]  /*5fc0*/  IABS R27, R3 ;  /* 0x00000003001b7213 */ /* 0x000fe40000000000 */
[----:B------:R-:W-:Y:S02]  /*5fd0*/  IADD3 R28, PT, PT, -R28, R15, RZ ;  /* 0x0000000f1c1c7210 */ /* 0x000fe40007ffe1ff */
[----:B------:R-:W0:Y:S01]  /*5fe0*/  I2F.RP R29, R27 ;  /* 0x0000001b001d7306 */ /* 0x000e220000209400 */
[----:B------:R-:W-:Y:S02]  /*5ff0*/  ISETP.NE.AND P3, PT, R3, RZ, PT ;  /* 0x000000ff0300720c */ /* 0x000fe40003f65270 */
[----:B------:R-:W-:Y:S02]  /*6000*/  IABS R34, R28 ;  /* 0x0000001c00227213 */ /* 0x000fe40000000000 */
[----:B------:R-:W-:-:S03]  /*6010*/  ISETP.GE.AND P2, PT, R28, RZ, PT ;  /* 0x000000ff1c00720c */ /* 0x000fc60003f46270 */
[----:B0-----:R-:W0:Y:S02]  /*6020*/  MUFU.RCP R29, R29 ;  /* 0x0000001d001d7308 */ /* 0x001e240000001000 */
[----:B0-----:R-:W-:-:S06]  /*6030*/  VIADD R30, R29, 0xffffffe ;  /* 0x0ffffffe1d1e7836 */ /* 0x001fcc0000000000 */
[----:B------:R-:W0:Y:S02]  /*6040*/  F2I.FTZ.U32.TRUNC.NTZ R23, R30 ;  /* 0x0000001e00177305 */ /* 0x000e24000021f000 */
[----:B0-----:R-:W-:-:S04]  /*6050*/  IMAD.MOV R22, RZ, RZ, -R23 ;  /* 0x000000ffff167224 */ /* 0x001fc800078e0a17 */
[----:B------:R-:W-:Y:S02]  /*6060*/  IMAD R31, R22, R27, RZ ;  /* 0x0000001b161f7224 */ /* 0x000fe400078e02ff */
[----:B------:R-:W-:-:S04]  /*6070*/  IMAD.MOV.U32 R22, RZ, RZ, RZ ;  /* 0x000000ffff167224 */ /* 0x000fc800078e00ff */
[----:B------:R-:W-:-:S04]  /*6080*/  IMAD.HI.U32 R22, R23, R31, R22 ;  /* 0x0000001f17167227 */ /* 0x000fc800078e0016 */
[----:B------:R-:W-:-:S04]  /*6090*/  IMAD.MOV.U32 R23, RZ, RZ, R34 ;  /* 0x000000ffff177224 */ /* 0x000fc800078e0022 */
[----:B------:R-:W-:-:S04]  /*60a0*/  IMAD.HI.U32 R22, R22, R23, RZ ;  /* 0x0000001716167227 */ /* 0x000fc800078e00ff */
[----:B------:R-:W-:-:S04]  /*60b0*/  IMAD.MOV R22, RZ, RZ, -R22 ;  /* 0x000000ffff167224 */ /* 0x000fc800078e0a16 */
[----:B------:R-:W-:-:S05]  /*60c0*/  IMAD R22, R27, R22, R23 ;  /* 0x000000161b167224 */ /* 0x000fca00078e0217 */
[----:B------:R-:W-:-:S13]  /*60d0*/  ISETP.GT.U32.AND P0, PT, R27, R22, PT ;  /* 0x000000161b00720c */ /* 0x000fda0003f04070 */
[----:B------:R-:W-:-:S04]  /*60e0*/  @!P0 IADD3 R22, PT, PT, R22, -R27, RZ ;  /* 0x8000001b16168210 */ /* 0x000fc80007ffe0ff */
[----:B------:R-:W-:-:S13]  /*60f0*/  ISETP.GT.U32.AND P0, PT, R27, R22, PT ;  /* 0x000000161b00720c */ /* 0x000fda0003f04070 */
[----:B------:R-:W-:-:S04]  /*6100*/  @!P0 IMAD.IADD R22, R22, 0x1, -R27 ;  /* 0x0000000116168824 */ /* 0x000fc800078e0a1b */
[----:B------:R-:W-:Y:S01]  /*6110*/  @!P2 IMAD.MOV R22, RZ, RZ, -R22 ;  /* 0x000000ffff16a224 */ /* 0x000fe200078e0a16 */
[----:B------:R-:W-:-:S04]  /*6120*/  @!P3 LOP3.LUT R22, RZ, R3, RZ, 0x33, !PT ;  /* 0x00000003ff16b212 */ /* 0x000fc800078e33ff */
[----:B------:R-:W-:-:S06]  /*6130*/  LEA R22, R22, UR6, 0x2 ;  /* 0x0000000616167c11 */ /* 0x000fcc000f8e10ff */
[----:B------:R-:W2:Y:S02]  /*6140*/  LDL R22, [R22] ;  /* 0x0000000016167983 */ /* 0x000ea40000100800 */
[C---:B--2---:R-:W-:Y:S02]  /*6150*/  FSETP.NE.AND P2, PT, |R22|.reuse, +INF , PT ;  /* 0x7f8000001600780b */ /* 0x044fe40003f45200 */
[C---:B------:R-:W-:Y:S02]  /*6160*/  FSETP.GEU.AND P3, PT, R22.reuse, R33, PT ;  /* 0x000000211600720b */ /* 0x040fe40003f6e000 */
[----:B------:R-:W-:-:S09]  /*6170*/  FSETP.GT.AND P0, PT, R22, R32, PT ;  /* 0x000000201600720b */ /* 0x000fd20003f04000 */
[C---:B------:R-:W-:Y:S02]  /*6180*/  @P2 FSEL R33, R22.reuse, R33, !P3 ;  /* 0x0000002116212208 */ /* 0x040fe40005800000 */
[----:B------:R-:W-:-:S07]  /*6190*/  @P2 FSEL R32, R22, R32, P0 ;  /* 0x0000002016202208 */ /* 0x000fce0000000000 */
.L_x_70:
[----:B------:R-:W-:Y:S05]  /*61a0*/  BSYNC.RECONVERGENT B0 ;  /* 0x0000000000007941 */ /* 0x000fea0003800200 */
.L_x_69:
[----:B------:R-:W-:Y:S01]  /*61b0*/  FSETP.NE.AND P0, PT, |R32|, +INF , PT ;  /* 0x7f8000002000780b */ /* 0x000fe20003f05200 */
[----:B------:R-:W-:Y:S01]  /*61c0*/  BSSY.RECONVERGENT B2, `(.L_x_78) ;  /* 0x0000023000027945 */ /* 0x000fe20003800200 */
[----:B------:R-:W-:Y:S02]  /*61d0*/  IMAD.MOV.U32 R3, RZ, RZ, 0x7fffffff ;  /* 0x7fffffffff037424 */ /* 0x000fe400078e00ff */
[----:B------:R-:W-:-:S13]  /*61e0*/  FSETP.EQU.OR P0, PT, |R33|, +INF , !P0 ;  /* 0x7f8000002100780b */ /* 0x000fda000470a600 */
[----:B------:R-:W-:Y:S05]  /*61f0*/  @P0 BRA `(.L_x_79) ;  /* 0x00000000007c0947 */ /* 0x000fea0003800000 */
[----:B------:R-:W-:-:S04]  /*6200*/  FSETP.NE.AND P0, PT, |R0|, +INF , PT ;  /* 0x7f8000000000780b */ /* 0x000fc80003f05200 */
[----:B------:R-:W-:-:S13]  /*6210*/  FSETP.LEU.OR P0, PT, R32, R33, !P0 ;  /* 0x000000212000720b */ /* 0x000fda000470b400 */
[----:B------:R-:W-:Y:S05]  /*6220*/  @P0 BRA `(.L_x_80) ;  /* 0x0000000000640947 */ /* 0x000fea0003800000 */
[C---:B------:R-:W-:Y:S01]  /*6230*/  FADD R27, -R33.reuse, R32 ;  /* 0x00000020211b7221 */ /* 0x040fe20000000100 */
[----:B------:R-:W-:Y:S01]  /*6240*/  FADD R0, -R33, R0 ;  /* 0x0000000021007221 */ /* 0x000fe20000000100 */
        /* <DEDUP_REMOVED lines=9> */
[----:B------:R-:W-:Y:S02]  /*62e0*/  MOV R3, R27 ;  /* 0x0000001b00037202 */ /* 0x000fe40000000f00 */
[----:B------:R-:W-:-:S07]  /*62f0*/  MOV R22, 0x6310 ;  /* 0x0000631000167802 */ /* 0x000fce0000000f00 */
[----:B------:R-:W-:Y:S05]  /*6300*/  CALL.REL.NOINC `($__internal_2_$__cuda_sm3x_div_rn_noftz_f32_slowpath) ;  /* 0x0000000400987944 */ /* 0x000fea0003c00000 */
.L_x_82:
[----:B------:R-:W-:Y:S05]  /*6310*/  BSYNC.RECONVERGENT B3 ;  /* 0x0000000000037941 */ /* 0x000fea0003800200 */
.L_x_81:
[----:B------:R-:W0:Y:S01]  /*6320*/  LDC R0, c[0x0][0x39c] ;  /* 0x0000e700ff007b82 */ /* 0x000e220000000800 */
[----:B------:R-:W-:Y:S01]  /*6330*/  FSETP.NAN.AND P0, PT, |R19|, |R19|, PT ;  /* 0x400000131300720b */ /* 0x000fe20003f08200 */
[----:B------:R-:W-:-:S04]  /*6340*/  FMUL R3, R3, 100 ;  /* 0x42c8000003037820 */ /* 0x000fc80000400000 */
[----:B------:R-:W-:Y:S01]  /*6350*/  IMAD.MOV.U32 R19, RZ, RZ, R3 ;  /* 0x000000ffff137224 */ /* 0x000fe200078e0003 */
[----:B0-----:R-:W-:-:S13]  /*6360*/  FSETP.EQ.OR P0, PT, R0, RZ, P0 ;  /* 0x000000ff0000720b */ /* 0x001fda0000702400 */
[----:B------:R-:W-:Y:S05]  /*6370*/  @P0 BRA `(.L_x_79) ;  /* 0x00000000001c0947 */ /* 0x000fea0003800000 */
[----:B------:R-:W-:-:S04]  /*6380*/  FADD R19, R19, -R10 ;  /* 0x8000000a13137221 */ /* 0x000fc80000000000 */
[----:B------:R-:W-:-:S04]  /*6390*/  FFMA R19, R19, R0, R10 ;  /* 0x0000000013137223 */ /* 0x000fc8000000000a */
[----:B------:R-:W-:Y:S01]  /*63a0*/  IMAD.MOV.U32 R3, RZ, RZ, R19 ;  /* 0x000000ffff037224 */ /* 0x000fe200078e0013 */
[----:B------:R-:W-:Y:S06]  /*63b0*/  BRA `(.L_x_79) ;  /* 0x00000000000c7947 */ /* 0x000fec0003800000 */
.L_x_80:
[----:B------:R-:W-:-:S04]  /*63c0*/  FSETP.NAN.AND P0, PT, |R19|, |R19|, PT ;  /* 0x400000131300720b */ /* 0x000fc80003f08200 */
[----:B------:R-:W-:-:S05]  /*63d0*/  FSEL R19, R19, 50, !P0 ;  /* 0x4248000013137808 */ /* 0x000fca0004000000 */
[----:B------:R-:W-:-:S07]  /*63e0*/  IMAD.MOV.U32 R3, RZ, RZ, R19 ;  /* 0x000000ffff037224 */ /* 0x000fce00078e0013 */
.L_x_79:
[----:B------:R-:W-:Y:S05]  /*63f0*/  BSYNC.RECONVERGENT B2 ;  /* 0x0000000000027941 */ /* 0x000fea0003800200 */
.L_x_78:
[----:B------:R-:W-:-:S05]  /*6400*/  IMAD.WIDE.U32 R22, R15, 0x4, R4 ;  /* 0x000000040f167825 */ /* 0x000fca00078e0004 */
[----:B------:R0:W-:Y:S01]  /*6410*/  STG.E desc[UR12][R22.64], R3 ;  /* 0x0000000316007986 */ /* 0x0001e2000c10190c */
[----:B------:R-:W-:Y:S05]  /*6420*/  @P1 BRA `(.L_x_83) ;  /* 0xffffffb800781947 */ /* 0x000fea000383ffff */
[----:B------:R-:W-:Y:S05]  /*6430*/  EXIT ;  /* 0x000000000000794d */ /* 0x000fea0003800000 */
        .weak           $__internal_0_$__cuda_sm20_rcp_rn_f32_slowpath
        .type           $__internal_0_$__cuda_sm20_rcp_rn_f32_slowpath,@function
        .size           $__internal_0_$__cuda_sm20_rcp_rn_f32_slowpath,($__internal_1_$__cuda_sm20_sqrt_rn_f32_slowpath - $__internal_0_$__cuda_sm20_rcp_rn_f32_slowpath)
$__internal_0_$__cuda_sm20_rcp_rn_f32_slowpath:
[----:B------:R-:W-:-:S04]  /*6440*/  SHF.L.U32 R0, R4, 0x1, RZ ;  /* 0x0000000104007819 */ /* 0x000fc800000006ff */
[----:B------:R-:W-:Y:S01]  /*6450*/  SHF.R.U32.HI R2, RZ, 0x18, R0 ;  /* 0x00000018ff027819 */ /* 0x000fe20000011600 */
[----:B------:R-:W-:-:S03]  /*6460*/  IMAD.MOV.U32 R0, RZ, RZ, R4 ;  /* 0x000000ffff007224 */ /* 0x000fc600078e0004 */
[----:B------:R-:W-:-:S13]  /*6470*/  ISETP.NE.U32.AND P0, PT, R2, RZ, PT ;  /* 0x000000ff0200720c */ /* 0x000fda0003f05070 */
[----:B------:R-:W-:Y:S05]  /*6480*/  @P0 BRA `(.L_x_84) ;  /* 0x00000000002c0947 */ /* 0x000fea0003800000 */
[----:B------:R-:W-:-:S05]  /*6490*/  IMAD.SHL.U32 R2, R0, 0x2, RZ ;  /* 0x0000000200027824 */ /* 0x000fca00078e00ff */
[----:B------:R-:W-:-:S13]  /*64a0*/  ISETP.NE.AND P0, PT, R2, RZ, PT ;  /* 0x000000ff0200720c */ /* 0x000fda0003f05270 */
[----:B------:R2:W3:Y:S01]  /*64b0*/  @!P0 MUFU.RCP R2, R0 ;  /* 0x0000000000028308 */ /* 0x0004e20000001000 */
[----:B------:R-:W-:Y:S05]  /*64c0*/  @!P0 BRA `(.L_x_85) ;  /* 0x0000000000a48947 */ /* 0x000fea0003800000 */
[----:B------:R-:W-:-:S04]  /*64d0*/  FFMA R3, R0, 1.84467440737095516160e+19, RZ ;  /* 0x5f80000000037823 */ /* 0x000fc800000000ff */
[----:B--2---:R-:W3:Y:S02]  /*64e0*/  MUFU.RCP R0, R3 ;  /* 0x0000000300007308 */ /* 0x004ee40000001000 */
[----:B---3--:R-:W-:-:S04]  /*64f0*/  FFMA R2, R3, R0, -1 ;  /* 0xbf80000003027423 */ /* 0x008fc80000000000 */
[----:B------:R-:W-:-:S04]  /*6500*/  FADD.FTZ R5, -R2, -RZ ;  /* 0x800000ff02057221 */ /* 0x000fc80000010100 */
[----:B------:R-:W-:-:S04]  /*6510*/  FFMA R0, R0, R5, R0 ;  /* 0x0000000500007223 */ /* 0x000fc80000000000 */
[----:B------:R-:W-:Y:S01]  /*6520*/  FFMA R2, R0, 1.84467440737095516160e+19, RZ ;  /* 0x5f80000000027823 */ /* 0x000fe200000000ff */
[----:B------:R-:W-:Y:S06]  /*6530*/  BRA `(.L_x_85) ;  /* 0x0000000000887947 */ /* 0x000fec0003800000 */
.L_x_84:
[----:B------:R-:W-:-:S05]  /*6540*/  VIADD R3, R2, 0xffffff03 ;  /* 0xffffff0302037836 */ /* 0x000fca0000000000 */
[----:B------:R-:W-:-:S13]  /*6550*/  ISETP.GT.U32.AND P0, PT, R3, 0x1, PT ;  /* 0x000000010300780c */ /* 0x000fda0003f04070 */
[----:B------:R-:W-:Y:S05]  /*6560*/  @P0 BRA `(.L_x_86) ;  /* 0x0000000000780947 */ /* 0x000fea0003800000 */
[----:B------:R-:W-:Y:S01]  /*6570*/  LOP3.LUT R5, R0, 0x7fffff, RZ, 0xc0, !PT ;  /* 0x007fffff00057812 */ /* 0x000fe200078ec0ff */
[----:B------:R-:W-:-:S03]  /*6580*/  HFMA2 R12, -RZ, RZ, 0, 1.78813934326171875e-07 ;  /* 0x00000003ff0c7431 */ /* 0x000fc600000001ff */
[----:B------:R-:W-:-:S04]  /*6590*/  LOP3.LUT R5, R5, 0x3f800000, RZ, 0xfc, !PT ;  /* 0x3f80000005057812 */ /* 0x000fc800078efcff */
[----:B------:R-:W0:Y:S01]  /*65a0*/  MUFU.RCP R6, R5 ;  /* 0x0000000500067308 */ /* 0x000e220000001000 */
[----:B------:R-:W-:Y:S01]  /*65b0*/  SHF.L.U32 R9, R12, R3, RZ ;  /* 0x000000030c097219 */ /* 0x000fe200000006ff */
[----:B0-----:R-:W-:-:S04]  /*65c0*/  FFMA R7, R5, R6, -1 ;  /* 0xbf80000005077423 */ /* 0x001fc80000000006 */
[----:B------:R-:W-:-:S04]  /*65d0*/  FADD.FTZ R7, -R7, -RZ ;  /* 0x800000ff07077221 */ /* 0x000fc80000010100 */
[CCC-:B------:R-:W-:Y:S01]  /*65e0*/  FFMA.RM R8, R6.reuse, R7.reuse, R6.reuse ;  /* 0x0000000706087223 */ /* 0x1c0fe20000004006 */
[----:B------:R-:W-:-:S04]  /*65f0*/  FFMA.RP R7, R6, R7, R6 ;  /* 0x0000000706077223 */ /* 0x000fc80000008006 */
[C---:B------:R-:W-:Y:S02]  /*6600*/  LOP3.LUT R6, R8.reuse, 0x7fffff, RZ, 0xc0, !PT ;  /* 0x007fffff08067812 */ /* 0x040fe400078ec0ff */
[----:B------:R-:W-:Y:S02]  /*6610*/  FSETP.NEU.FTZ.AND P0, PT, R8, R7, PT ;  /* 0x000000070800720b */ /* 0x000fe40003f1d000 */
[----:B------:R-:W-:Y:S02]  /*6620*/  LOP3.LUT R6, R6, 0x800000, RZ, 0xfc, !PT ;  /* 0x0080000006067812 */ /* 0x000fe400078efcff */
[----:B------:R-:W-:Y:S02]  /*6630*/  SEL R7, RZ, 0xffffffff, !P0 ;  /* 0xffffffffff077807 */ /* 0x000fe40004000000 */
[----:B------:R-:W-:-:S03]  /*6640*/  LOP3.LUT R8, R9, R6, RZ, 0xc0, !PT ;  /* 0x0000000609087212 */ /* 0x000fc600078ec0ff */
[----:B------:R-:W-:Y:S01]  /*6650*/  IMAD.MOV R7, RZ, RZ, -R7 ;  /* 0x000000ffff077224 */ /* 0x000fe200078e0a07 */
[----:B------:R-:W-:-:S04]  /*6660*/  SHF.R.U32.HI R8, RZ, R3, R8 ;  /* 0x00000003ff087219 */ /* 0x000fc80000011608 */
[----:B------:R-:W-:Y:S02]  /*6670*/  LOP3.LUT P1, RZ, R7, R3, R6, 0xf8, !PT ;  /* 0x0000000307ff7212 */ /* 0x000fe4000782f806 */
[C---:B------:R-:W-:Y:S02]  /*6680*/  LOP3.LUT P0, RZ, R8.reuse, 0x1, RZ, 0xc0, !PT ;  /* 0x0000000108ff7812 */ /* 0x040fe4000780c0ff */
[----:B------:R-:W-:-:S04]  /*6690*/  LOP3.LUT P2, RZ, R8, 0x2, RZ, 0xc0, !PT ;  /* 0x0000000208ff7812 */ /* 0x000fc8000784c0ff */
[----:B------:R-:W-:Y:S02]  /*66a0*/  PLOP3.LUT P0, PT, P0, P1, P2, 0xe0, 0x0 ;  /* 0x000000000000781c */ /* 0x000fe40000703c20 */
[----:B------:R-:W-:Y:S02]  /*66b0*/  LOP3.LUT P1, RZ, R0, 0x7fffff, RZ, 0xc0, !PT ;  /* 0x007fffff00ff7812 */ /* 0x000fe4000782c0ff */
[----:B------:R-:W-:-:S05]  /*66c0*/  SEL R3, RZ, 0x1, !P0 ;  /* 0x00000001ff037807 */ /* 0x000fca0004000000 */
[----:B------:R-:W-:-:S05]  /*66d0*/  IMAD.MOV R3, RZ, RZ, -R3 ;  /* 0x000000ffff037224 */ /* 0x000fca00078e0a03 */
[----:B------:R-:W-:Y:S01]  /*66e0*/  ISETP.GE.AND P0, PT, R3, RZ, PT ;  /* 0x000000ff0300720c */ /* 0x000fe20003f06270 */
[----:B------:R-:W-:-:S05]  /*66f0*/  VIADD R3, R2, 0xffffff04 ;  /* 0xffffff0402037836 */ /* 0x000fca0000000000 */
[----:B------:R-:W-:-:S07]  /*6700*/  SHF.R.U32.HI R3, RZ, R3, R6 ;  /* 0x00000003ff037219 */ /* 0x000fce0000011606 */
[----:B------:R-:W-:-:S05]  /*6710*/  @!P0 IADD3 R3, PT, PT, R3, 0x1, RZ ;  /* 0x0000000103038810 */ /* 0x000fca0007ffe0ff */
[----:B------:R-:W-:-:S05]  /*6720*/  @!P1 IMAD.SHL.U32 R3, R3, 0x2, RZ ;  /* 0x0000000203039824 */ /* 0x000fca00078e00ff */
[----:B------:R-:W-:Y:S01]  /*6730*/  LOP3.LUT R2, R3, 0x80000000, R0, 0xf8, !PT ;  /* 0x8000000003027812 */ /* 0x000fe200078ef800 */
[----:B------:R-:W-:Y:S06]  /*6740*/  BRA `(.L_x_85) ;  /* 0x0000000000047947 */ /* 0x000fec0003800000 */
.L_x_86:
[----:B------:R0:W1:Y:S02]  /*6750*/  MUFU.RCP R2, R0 ;  /* 0x0000000000027308 */ /* 0x0000640000001000 */
.L_x_85:
[----:B0123--:R-:W-:Y:S01]  /*6760*/  IMAD.MOV.U32 R0, RZ, RZ, R2 ;  /* 0x000000ffff007224 */ /* 0x00ffe200078e0002 */
[----:B------:R-:W-:Y:S01]  /*6770*/  MOV R3, 0x0 ;  /* 0x0000000000037802 */ /* 0x000fe20000000f00 */
[----:B------:R-:W-:-:S04]  /*6780*/  IMAD.MOV.U32 R2, RZ, RZ, R11 ;  /* 0x000000ffff027224 */ /* 0x000fc800078e000b */
[----:B------:R-:W-:Y:S05]  /*6790*/  RET.REL.NODEC R2 `(cci_cycle_many_series_one_param_f32) ;  /* 0xffffff9802187950 */ /* 0x000fea0003c3ffff */
        .weak           $__internal_1_$__cuda_sm20_sqrt_rn_f32_slowpath
        .type           $__internal_1_$__cuda_sm20_sqrt_rn_f32_slowpath,@function
        .size           $__internal_1_$__cuda_sm20_sqrt_rn_f32_slowpath,($__internal_2_$__cuda_sm3x_div_rn_noftz_f32_slowpath - $__internal_1_$__cuda_sm20_sqrt_rn_f32_slowpath)
$__internal_1_$__cuda_sm20_sqrt_rn_f32_slowpath:
[----:B------:R-:W-:-:S13]  /*67a0*/  LOP3.LUT P0, RZ, R4, 0x7fffffff, RZ, 0xc0, !PT ;  /* 0x7fffffff04ff7812 */ /* 0x000fda000780c0ff */
[----:B------:R-:W-:Y:S01]  /*67b0*/  @!P0 R2UR UR4, R4 ;  /* 0x00000000040482ca */ /* 0x000fe200000e0000 */
[----:B------:R-:W-:-:S14]  /*67c0*/  @!P0 BRA `(.L_x_87) ;  /* 0x00000000005c8947 */ /* 0x000fdc0003800000 */
[----:B------:R-:W-:-:S13]  /*67d0*/  FSETP.GEU.FTZ.AND P0, PT, R4, RZ, PT ;  /* 0x000000ff0400720b */ /* 0x000fda0003f1e000 */
[----:B------:R-:W-:-:S05]  /*67e0*/  @!P0 IMAD.MOV.U32 R0, RZ, RZ, 0x7fffffff ;  /* 0x7fffffffff008424 */ /* 0x000fca00078e00ff */
[----:B------:R-:W-:Y:S01]  /*67f0*/  @!P0 R2UR UR4, R0 ;  /* 0x00000000000482ca */ /* 0x000fe200000e0000 */
[----:B------:R-:W-:Y:S01]  /*6800*/  IMAD.MOV.U32 R0, RZ, RZ, R4 ;  /* 0x000000ffff007224 */ /* 0x000fe200078e0004 */
[----:B------:R-:W-:-:S13]  /*6810*/  @!P0 BRA `(.L_x_87) ;  /* 0x0000000000488947 */ /* 0x000fda0003800000 */
[----:B------:R-:W-:-:S13]  /*6820*/  FSETP.GTU.FTZ.AND P0, PT, |R0|, +INF , PT ;  /* 0x7f8000000000780b */ /* 0x000fda0003f1c200 */
[----:B------:R-:W-:-:S05]  /*6830*/  @P0 FADD.FTZ R3, R0, 1 ;  /* 0x3f80000000030421 */ /* 0x000fca0000010000 */
[----:B------:R-:W-:Y:S01]  /*6840*/  @P0 R2UR UR4, R3 ;  /* 0x00000000030402ca */ /* 0x000fe200000e0000 */
[----:B------:R-:W-:-:S14]  /*6850*/  @P0 BRA `(.L_x_87) ;  /* 0x0000000000380947 */ /* 0x000fdc0003800000 */
[C---:B------:R-:W-:Y:S02]  /*6860*/  FSETP.NEU.FTZ.AND P0, PT, |R0|.reuse, +INF , PT ;  /* 0x7f8000000000780b */ /* 0x040fe40003f1d200 */
[----:B------:R-:W-:-:S13]  /*6870*/  R2UR UR4, R0 ;  /* 0x00000000000472ca */ /* 0x000fda00000e0000 */
[----:B------:R-:W-:-:S05]  /*6880*/  @!P0 IMAD.U32 R3, RZ, RZ, UR4 ;  /* 0x00000004ff038e24 */ /* 0x000fca000f8e00ff */
[----:B------:R-:W-:Y:S01]  /*6890*/  @!P0 R2UR UR4, R3 ;  /* 0x00000000030482ca */ /* 0x000fe200000e0000 */
[----:B------:R-:W-:-:S14]  /*68a0*/  @!P0 BRA `(.L_x_87) ;  /* 0x0000000000248947 */ /* 0x000fdc0003800000 */
[----:B------:R-:W-:-:S04]  /*68b0*/  FFMA R0, R0, 1.84467440737095516160e+19, RZ ;  /* 0x5f80000000007823 */ /* 0x000fc800000000ff */
[----:B------:R-:W0:Y:S02]  /*68c0*/  MUFU.RSQ R3, R0 ;  /* 0x0000000000037308 */ /* 0x000e240000001400 */
[----:B0-----:R-:W-:Y:S01]  /*68d0*/  FMUL.FTZ R5, R0, R3 ;  /* 0x0000000300057220 */ /* 0x001fe20000410000 */
[----:B------:R-:W-:-:S03]  /*68e0*/  FMUL.FTZ R3, R3, 0.5 ;  /* 0x3f00000003037820 */ /* 0x000fc60000410000 */
[----:B------:R-:W-:-:S04]  /*68f0*/  FADD.FTZ R4, -R5, -RZ ;  /* 0x800000ff05047221 */ /* 0x000fc80000010100 */
[----:B------:R-:W-:-:S04]  /*6900*/  FFMA R4, R5, R4, R0 ;  /* 0x0000000405047223 */ /* 0x000fc80000000000 */
[----:B------:R-:W-:-:S04]  /*6910*/  FFMA R3, R4, R3, R5 ;  /* 0x0000000304037223 */ /* 0x000fc80000000005 */
[----:B------:R-:W-:-:S05]  /*6920*/  FMUL.FTZ R3, R3, 2.3283064365386962891e-10 ;  /* 0x2f80000003037820 */ /* 0x000fca0000410000 */
[----:B------:R-:W-:-:S15]  /*6930*/  R2UR UR4, R3 ;  /* 0x00000000030472ca */ /* 0x000fde00000e0000 */
.L_x_87:
[----:B------:R-:W-:Y:S01]  /*6940*/  MOV R4, R6 ;  /* 0x0000000600047202 */ /* 0x000fe20000000f00 */
[----:B------:R-:W-:-:S04]  /*6950*/  IMAD.MOV.U32 R5, RZ, RZ, 0x0 ;  /* 0x00000000ff057424 */ /* 0x000fc800078e00ff */
[----:B------:R-:W-:Y:S05]  /*6960*/  RET.REL.NODEC R4 `(cci_cycle_many_series_one_param_f32) ;  /* 0xffffff9404a47950 */ /* 0x000fea0003c3ffff */
        .weak           $__internal_2_$__cuda_sm3x_div_rn_noftz_f32_slowpath
        .type           $__internal_2_$__cuda_sm3x_div_rn_noftz_f32_slowpath,@function
        .size           $__internal_2_$__cuda_sm3x_div_rn_noftz_f32_slowpath,(.L_x_212 - $__internal_2_$__cuda_sm3x_div_rn_noftz_f32_slowpath)
$__internal_2_$__cuda_sm3x_div_rn_noftz_f32_slowpath:
[----:B------:R-:W-:Y:S01]  /*6970*/  SHF.R.U32.HI R23, RZ, 0x17, R3 ;  /* 0x00000017ff177819 */ /* 0x000fe20000011603 */
[----:B------:R-:W-:Y:S01]  /*6980*/  BSSY.RECONVERGENT B0, `(.L_x_88) ;  /* 0x0000062000007945 */ /* 0x000fe20003800200 */
[----:B------:R-:W-:Y:S02]  /*6990*/  SHF.R.U32.HI R29, RZ, 0x17, R0 ;  /* 0x00000017ff1d7819 */ /* 0x000fe40000011600 */
[----:B------:R-:W-:Y:S02]  /*69a0*/  LOP3.LUT R23, R23, 0xff, RZ, 0xc0, !PT ;  /* 0x000000ff17177812 */ /* 0x000fe400078ec0ff */
[----:B------:R-:W-:-:S03]  /*69b0*/  LOP3.LUT R31, R29, 0xff, RZ, 0xc0, !PT ;  /* 0x000000ff1d1f7812 */ /* 0x000fc600078ec0ff */
[----:B------:R-:W-:Y:S02]  /*69c0*/  VIADD R32, R23, 0xffffffff ;  /* 0xffffffff17207836 */ /* 0x000fe40000000000 */
[----:B------:R-:W-:-:S03]  /*69d0*/  VIADD R30, R31, 0xffffffff ;  /* 0xffffffff1f1e7836 */ /* 0x000fc60000000000 */
[----:B------:R-:W-:-:S04]  /*69e0*/  ISETP.GT.U32.AND P0, PT, R32, 0xfd, PT ;  /* 0x000000fd2000780c */ /* 0x000fc80003f04070 */
[----:B------:R-:W-:-:S13]  /*69f0*/  ISETP.GT.U32.OR P0, PT, R30, 0xfd, P0 ;  /* 0x000000fd1e00780c */ /* 0x000fda0000704470 */
[----:B------:R-:W-:Y:S01]  /*6a00*/  @!P0 MOV R29, RZ ;  /* 0x000000ff001d8202 */ /* 0x000fe20000000f00 */
[----:B------:R-:W-:Y:S06]  /*6a10*/  @!P0 BRA `(.L_x_89) ;  /* 0x00000000005c8947 */ /* 0x000fec0003800000 */
[----:B------:R-:W-:Y:S02]  /*6a20*/  FSETP.GTU.FTZ.AND P0, PT, |R0|, +INF , PT ;  /* 0x7f8000000000780b */ /* 0x000fe40003f1c200 */
[----:B------:R-:W-:-:S04]  /*6a30*/  FSETP.GTU.FTZ.AND P2, PT, |R3|, +INF , PT ;  /* 0x7f8000000300780b */ /* 0x000fc80003f5c200 */
[----:B------:R-:W-:-:S13]  /*6a40*/  PLOP3.LUT P0, PT, P0, P2, PT, 0xf8, 0x8f ;  /* 0x00000000008f781c */ /* 0x000fda0000705f70 */
[----:B------:R-:W-:Y:S05]  /*6a50*/  @P0 BRA `(.L_x_90) ;  /* 0x00000004004c0947 */ /* 0x000fea0003800000 */
[----:B------:R-:W-:-:S13]  /*6a60*/  LOP3.LUT P0, RZ, R3, 0x7fffffff, R0, 0xc8, !PT ;  /* 0x7fffffff03ff7812 */ /* 0x000fda000780c800 */
[----:B------:R-:W-:Y:S05]  /*6a70*/  @!P0 BRA `(.L_x_91) ;  /* 0x00000004003c8947 */ /* 0x000fea0003800000 */
[C---:B------:R-:W-:Y:S02]  /*6a80*/  FSETP.NEU.FTZ.AND P2, PT, |R0|.reuse, +INF , PT ;  /* 0x7f8000000000780b */ /* 0x040fe40003f5d200 */
[----:B------:R-:W-:Y:S02]  /*6a90*/  FSETP.NEU.FTZ.AND P4, PT, |R3|, +INF , PT ;  /* 0x7f8000000300780b */ /* 0x000fe40003f9d200 */
[----:B------:R-:W-:-:S11]  /*6aa0*/  FSETP.NEU.FTZ.AND P0, PT, |R0|, +INF , PT ;  /* 0x7f8000000000780b */ /* 0x000fd60003f1d200 */
[----:B------:R-:W-:Y:S05]  /*6ab0*/  @!P4 BRA !P2, `(.L_x_91) ;  /* 0x00000004002cc947 */ /* 0x000fea0005000000 */
[----:B------:R-:W-:-:S04]  /*6ac0*/  LOP3.LUT P2, RZ, R0, 0x7fffffff, RZ, 0xc0, !PT ;  /* 0x7fffffff00ff7812 */ /* 0x000fc8000784c0ff */
[----:B------:R-:W-:-:S13]  /*6ad0*/  PLOP3.LUT P2, PT, P4, P2, PT, 0x2f, 0xf2 ;  /* 0x0000000000f2781c */ /* 0x000fda0002744577 */
[----:B------:R-:W-:Y:S05]  /*6ae0*/  @P2 BRA `(.L_x_92) ;  /* 0x0000000400182947 */ /* 0x000fea0003800000 */
[----:B------:R-:W-:-:S04]  /*6af0*/  LOP3.LUT P2, RZ, R3, 0x7fffffff, RZ, 0xc0, !PT ;  /* 0x7fffffff03ff7812 */ /* 0x000fc8000784c0ff */
[----:B------:R-:W-:-:S13]  /*6b00*/  PLOP3.LUT P0, PT, P0, P2, PT, 0x2f, 0xf2 ;  /* 0x0000000000f2781c */ /* 0x000fda0000704577 */
[----:B------:R-:W-:Y:S05]  /*6b10*/  @P0 BRA `(.L_x_93) ;  /* 0x0000000400000947 */ /* 0x000fea0003800000 */
[----:B------:R-:W-:Y:S02]  /*6b20*/  ISETP.GE.AND P0, PT, R30, RZ, PT ;  /* 0x000000ff1e00720c */ /* 0x000fe40003f06270 */
[----:B------:R-:W-:-:S11]  /*6b30*/  ISETP.GE.AND P2, PT, R32, RZ, PT ;  /* 0x000000ff2000720c */ /* 0x000fd60003f46270 */
[----:B------:R-:W-:Y:S02]  /*6b40*/  @P0 IMAD.MOV.U32 R29, RZ, RZ, RZ ;  /* 0x000000ffff1d0224 */ /* 0x000fe400078e00ff */
[----:B------:R-:W-:Y:S01]  /*6b50*/  @!P0 FFMA R0, R0, 1.84467440737095516160e+19, RZ ;  /* 0x5f80000000008823 */ /* 0x000fe200000000ff */
[----:B------:R-:W-:Y:S02]  /*6b60*/  @!P0 IMAD.MOV.U32 R29, RZ, RZ, -0x40 ;  /* 0xffffffc0ff1d8424 */ /* 0x000fe400078e00ff */
[----:B------:R-:W-:Y:S02]  /*6b70*/  @!P2 FFMA R3, R3, 1.84467440737095516160e+19, RZ ;  /* 0x5f8000000303a823 */ /* 0x000fe400000000ff */
[----:B------:R-:W-:-:S07]  /*6b80*/  @!P2 VIADD R29, R29, 0x40 ;  /* 0x000000401d1da836 */ /* 0x000fce0000000000 */
.L_x_89:
[----:B------:R-:W-:Y:S01]  /*6b90*/  LEA R30, R23, 0xc0800000, 0x17 ;  /* 0xc0800000171e7811 */ /* 0x000fe200078eb8ff */
[----:B------:R-:W-:Y:S01]  /*6ba0*/  VIADD R31, R31, 0xffffff81 ;  /* 0xffffff811f1f7836 */ /* 0x000fe20000000000 */
[----:B------:R-:W-:Y:S02]  /*6bb0*/  BSSY.RECONVERGENT B1, `(.L_x_94) ;  /* 0x0000035000017945 */ /* 0x000fe40003800200 */
[----:B------:R-:W-:Y:S01]  /*6bc0*/  IADD3 R32, PT, PT, -R30, R3, RZ ;  /* 0x000000031e207210 */ /* 0x000fe20007ffe1ff */
[----:B------:R-:W-:-:S03]  /*6bd0*/  IMAD R0, R31, -0x800000, R0 ;  /* 0xff8000001f007824 */ /* 0x000fc600078e0200 */
[----:B------:R0:W1:Y:S01]  /*6be0*/  MUFU.RCP R3, R32 ;  /* 0x0000002000037308 */ /* 0x0000620000001000 */
[----:B------:R-:W-:Y:S01]  /*6bf0*/  FADD.FTZ R33, -R32, -RZ ;  /* 0x800000ff20217221 */ /* 0x000fe20000010100 */
[----:B0-----:R-:W-:-:S05]  /*6c00*/  IADD3 R32, PT, PT, R31, 0x7f, -R23 ;  /* 0x0000007f1f207810 */ /* 0x001fca0007ffe817 */
[----:B------:R-:W-:Y:S02]  /*6c10*/  IMAD.IADD R32, R32, 0x1, R29 ;  /* 0x0000000120207824 */ /* 0x000fe400078e021d */
[----:B-1----:R-:W-:-:S04]  /*6c20*/  FFMA R30, R3, R33, 1 ;  /* 0x3f800000031e7423 */ /* 0x002fc80000000021 */
[----:B------:R-:W-:-:S04]  /*6c30*/  FFMA R3, R3, R30, R3 ;  /* 0x0000001e03037223 */ /* 0x000fc80000000003 */
[----:B------:R-:W-:-:S04]  /*6c40*/  FFMA R30, R0, R3, RZ ;  /* 0x00000003001e7223 */ /* 0x000fc800000000ff */
[----:B------:R-:W-:-:S04]  /*6c50*/  FFMA R34, R33, R30, R0 ;  /* 0x0000001e21227223 */ /* 0x000fc80000000000 */
[----:B------:R-:W-:-:S04]  /*6c60*/  FFMA R30, R3, R34, R30 ;  /* 0x00000022031e7223 */ /* 0x000fc8000000001e */
[----:B------:R-:W-:-:S04]  /*6c70*/  FFMA R33, R33, R30, R0 ;  /* 0x0000001e21217223 */ /* 0x000fc80000000000 */
[----:B------:R-:W-:-:S05]  /*6c80*/  FFMA R0, R3, R33, R30 ;  /* 0x0000002103007223 */ /* 0x000fca000000001e */
[----:B------:R-:W-:-:S04]  /*6c90*/  SHF.R.U32.HI R23, RZ, 0x17, R0 ;  /* 0x00000017ff177819 */ /* 0x000fc80000011600 */
[----:B------:R-:W-:-:S05]  /*6ca0*/  LOP3.LUT R23, R23, 0xff, RZ, 0xc0, !PT ;  /* 0x000000ff17177812 */ /* 0x000fca00078ec0ff */
[----:B------:R-:W-:-:S05]  /*6cb0*/  IMAD.IADD R31, R23, 0x1, R32 ;  /* 0x00000001171f7824 */ /* 0x000fca00078e0220 */
[----:B------:R-:W-:-:S04]  /*6cc0*/  IADD3 R23, PT, PT, R31, -0x1, RZ ;  /* 0xffffffff1f177810 */ /* 0x000fc80007ffe0ff */
[----:B------:R-:W-:-:S13]  /*6cd0*/  ISETP.GE.U32.AND P0, PT, R23, 0xfe, PT ;  /* 0x000000fe1700780c */ /* 0x000fda0003f06070 */
[----:B------:R-:W-:Y:S05]  /*6ce0*/  @!P0 BRA `(.L_x_95) ;  /* 0x0000000000808947 */ /* 0x000fea0003800000 */
[----:B------:R-:W-:-:S13]  /*6cf0*/  ISETP.GT.AND P0, PT, R31, 0xfe, PT ;  /* 0x000000fe1f00780c */ /* 0x000fda0003f04270 */
[----:B------:R-:W-:Y:S05]  /*6d00*/  @P0 BRA `(.L_x_96) ;  /* 0x00000000006c0947 */ /* 0x000fea0003800000 */
[----:B------:R-:W-:-:S13]  /*6d10*/  ISETP.GE.AND P0, PT, R31, 0x1, PT ;  /* 0x000000011f00780c */ /* 0x000fda0003f06270 */
[----:B------:R-:W-:Y:S05]  /*6d20*/  @P0 BRA `(.L_x_97) ;  /* 0x0000000000740947 */ /* 0x000fea0003800000 */
[----:B------:R-:W-:Y:S02]  /*6d30*/  ISETP.GE.AND P0, PT, R31, -0x18, PT ;  /* 0xffffffe81f00780c */ /* 0x000fe40003f06270 */
[----:B------:R-:W-:-:S11]  /*6d40*/  LOP3.LUT R0, R0, 0x80000000, RZ, 0xc0, !PT ;  /* 0x8000000000007812 */ /* 0x000fd600078ec0ff */
[----:B------:R-:W-:Y:S05]  /*6d50*/  @!P0 BRA `(.L_x_97) ;  /* 0x0000000000688947 */ /* 0x000fea0003800000 */
[-CC-:B------:R-:W-:Y:S01]  /*6d60*/  FFMA.RZ R23, R3, R33.reuse, R30.reuse ;  /* 0x0000002103177223 */ /* 0x180fe2000000c01e */
[C---:B------:R-:W-:Y:S01]  /*6d70*/  VIADD R32, R31.reuse, 0x20 ;  /* 0x000000201f207836 */ /* 0x040fe20000000000 */
[C---:B------:R-:W-:Y:S02]  /*6d80*/  ISETP.NE.AND P4, PT, R31.reuse, RZ, PT ;  /* 0x000000ff1f00720c */ /* 0x040fe40003f85270 */
[----:B------:R-:W-:Y:S02]  /*6d90*/  ISETP.NE.AND P2, PT, R31, RZ, PT ;  /* 0x000000ff1f00720c */ /* 0x000fe40003f45270 */
[----:B------:R-:W-:Y:S01]  /*6da0*/  LOP3.LUT R29, R23, 0x7fffff, RZ, 0xc0, !PT ;  /* 0x007fffff171d7812 */ /* 0x000fe200078ec0ff */
[CCC-:B------:R-:W-:Y:S01]  /*6db0*/  FFMA.RP R23, R3.reuse, R33.reuse, R30.reuse ;  /* 0x0000002103177223 */ /* 0x1c0fe2000000801e */
[----:B------:R-:W-:Y:S01]  /*6dc0*/  FFMA.RM R30, R3, R33, R30 ;  /* 0x00000021031e7223 */ /* 0x000fe2000000401e */
[----:B------:R-:W-:Y:S01]  /*6dd0*/  IMAD.MOV R3, RZ, RZ, -R31 ;  /* 0x000000ffff037224 */ /* 0x000fe200078e0a1f */
[----:B------:R-:W-:-:S03]  /*6de0*/  LOP3.LUT R29, R29, 0x800000, RZ, 0xfc, !PT ;  /* 0x008000001d1d7812 */ /* 0x000fc600078efcff */
[----:B------:R-:W-:Y:S02]  /*6df0*/  FSETP.NEU.FTZ.AND P0, PT, R23, R30, PT ;  /* 0x0000001e1700720b */ /* 0x000fe40003f1d000 */
[----:B------:R-:W-:Y:S02]  /*6e00*/  SHF.L.U32 R32, R29, R32, RZ ;  /* 0x000000201d207219 */ /* 0x000fe400000006ff */
[----:B------:R-:W-:Y:S02]  /*6e10*/  SEL R30, R3, RZ, P4 ;  /* 0x000000ff031e7207 */ /* 0x000fe40002000000 */
[----:B------:R-:W-:Y:S02]  /*6e20*/  ISETP.NE.AND P2, PT, R32, RZ, P2 ;  /* 0x000000ff2000720c */ /* 0x000fe40001745270 */
[----:B------:R-:W-:Y:S02]  /*6e30*/  SHF.R.U32.HI R30, RZ, R30, R29 ;  /* 0x0000001eff1e7219 */ /* 0x000fe4000001161d */
[----:B------:R-:W-:-:S02]  /*6e40*/  PLOP3.LUT P0, PT, P0, P2, PT, 0xf8, 0x8f ;  /* 0x00000000008f781c */ /* 0x000fc40000705f70 */
[----:B------:R-:W-:Y:S02]  /*6e50*/  SHF.R.U32.HI R32, RZ, 0x1, R30 ;  /* 0x00000001ff207819 */ /* 0x000fe4000001161e */
[----:B------:R-:W-:-:S04]  /*6e60*/  SEL R3, RZ, 0x1, !P0 ;  /* 0x00000001ff037807 */ /* 0x000fc80004000000 */
[----:B------:R-:W-:-:S04]  /*6e70*/  LOP3.LUT R3, R3, 0x1, R32, 0xf8, !PT ;  /* 0x0000000103037812 */ /* 0x000fc800078ef820 */
[----:B------:R-:W-:-:S05]  /*6e80*/  LOP3.LUT R3, R3, R30, RZ, 0xc0, !PT ;  /* 0x0000001e03037212 */ /* 0x000fca00078ec0ff */
[----:B------:R-:W-:-:S05]  /*6e90*/  IMAD.IADD R3, R32, 0x1, R3 ;  /* 0x0000000120037824 */ /* 0x000fca00078e0203 */
[----:B------:R-:W-:Y:S01]  /*6ea0*/  LOP3.LUT R0, R3, R0, RZ, 0xfc, !PT ;  /* 0x0000000003007212 */ /* 0x000fe200078efcff */
[----:B------:R-:W-:Y:S06]  /*6eb0*/  BRA `(.L_x_97) ;  /* 0x0000000000107947 */ /* 0x000fec0003800000 */
.L_x_96:
[----:B------:R-:W-:-:S04]  /*6ec0*/  LOP3.LUT R0, R0, 0x80000000, RZ, 0xc0, !PT ;  /* 0x8000000000007812 */ /* 0x000fc800078ec0ff */
[----:B------:R-:W-:Y:S01]  /*6ed0*/  LOP3.LUT R0, R0, 0x7f800000, RZ, 0xfc, !PT ;  /* 0x7f80000000007812 */ /* 0x000fe200078efcff */
[----:B------:R-:W-:Y:S06]  /*6ee0*/  BRA `(.L_x_97) ;  /* 0x0000000000047947 */ /* 0x000fec0003800000 */
.L_x_95:
[----:B------:R-:W-:-:S07]  /*6ef0*/  LEA R0, R32, R0, 0x17 ;  /* 0x0000000020007211 */ /* 0x000fce00078eb8ff */
.L_x_97:
[----:B------:R-:W-:Y:S05]  /*6f00*/  BSYNC.RECONVERGENT B1 ;  /* 0x0000000000017941 */ /* 0x000fea0003800200 */
.L_x_94:
[----:B------:R-:W-:Y:S05]  /*6f10*/  BRA `(.L_x_98) ;  /* 0x0000000000207947 */ /* 0x000fea0003800000 */
.L_x_93:
[----:B------:R-:W-:-:S04]  /*6f20*/  LOP3.LUT R0, R3, 0x80000000, R0, 0x48, !PT ;  /* 0x8000000003007812 */ /* 0x000fc800078e4800 */
[----:B------:R-:W-:Y:S01]  /*6f30*/  LOP3.LUT R0, R0, 0x7f800000, RZ, 0xfc, !PT ;  /* 0x7f80000000007812 */ /* 0x000fe200078efcff */
[----:B------:R-:W-:Y:S06]  /*6f40*/  BRA `(.L_x_98) ;  /* 0x0000000000147947 */ /* 0x000fec0003800000 */
.L_x_92:
[----:B------:R-:W-:Y:S01]  /*6f50*/  LOP3.LUT R0, R3, 0x80000000, R0, 0x48, !PT ;  /* 0x8000000003007812 */ /* 0x000fe200078e4800 */
[----:B------:R-:W-:Y:S06]  /*6f60*/  BRA `(.L_x_98) ;  /* 0x00000000000c7947 */ /* 0x000fec0003800000 */
.L_x_91:
[----:B------:R-:W0:Y:S01]  /*6f70*/  MUFU.RSQ R0, -QNAN ;  /* 0xffc0000000007908 */ /* 0x000e220000001400 */
[----:B------:R-:W-:Y:S05]  /*6f80*/  BRA `(.L_x_98) ;  /* 0x0000000000047947 */ /* 0x000fea0003800000 */
.L_x_90:
[----:B------:R-:W-:-:S07]  /*6f90*/  FADD.FTZ R0, R0, R3 ;  /* 0x0000000300007221 */ /* 0x000fce0000010000 */
.L_x_98:
[----:B------:R-:W-:Y:S05]  /*6fa0*/  BSYNC.RECONVERGENT B0 ;  /* 0x0000000000007941 */ /* 0x000fea0003800200 */
.L_x_88:
[----:B------:R-:W-:Y:S02]  /*6fb0*/  IMAD.MOV.U32 R23, RZ, RZ, 0x0 ;  /* 0x00000000ff177424 */ /* 0x000fe400078e00ff */
[----:B0-----:R-:W-:Y:S02]  /*6fc0*/  IMAD.MOV.U32 R3, RZ, RZ, R0 ;  /* 0x000000ffff037224 */ /* 0x001fe400078e0000 */
[----:B------:R-:W-:Y:S05]  /*6fd0*/  RET.REL.NODEC R22 `(cci_cycle_many_series_one_param_f32) ;  /* 0xffffff9016087950 */ /* 0x000fea0003c3ffff */
.L_x_99:
[----:B------:R-:W-:-:S00]  /*6fe0*/  BRA `(.L_x_99) ;  /* 0xfffffffc00fc7947 */ /* 0x000fc0000383ffff */
[----:B------:R-:W-:-:S00]  /*6ff0*/  NOP ;  /* 0x0000000000007918 */ /* 0x000fc00000000000 */
        /* <DEDUP_REMOVED lines=8> */
.L_x_212:


//--------------------- .text.cci_cycle_batch_f32 --------------------------
	.section	.text.cci_cycle_batch_f32,"ax",@progbits
	.align	128
        .global         cci_cycle_batch_f32
        .type           cci_cycle_batch_f32,@function
        .size           cci_cycle_batch_f32,(.L_x_215 - cci_cycle_batch_f32)
        .other          cci_cycle_batch_f32,@"STO_CUDA_ENTRY STV_DEFAULT"
cci_cycle_batch_f32:
.text.cci_cycle_batch_f32:
[----:B------:R-:W0:Y:S01]  /*0000*/  LDC R1, c[0x0][0x37c] ;  /* 0x0000df00ff017b82 */ /* 0x000e220000000800 */
[----:B------:R-:W1:Y:S01]  /*0010*/  S2R R4, SR_TID.X ;  /* 0x0000000000047919 */ /* 0x000e620000002100 */
[----:B------:R-:W2:Y:S06]  /*0020*/  LDCU UR4, c[0x0][0x360] ;  /* 0x00006c00ff0477ac */ /* 0x000eac0008000800 */
[----:B------:R-:W1:Y:S01]  /*0030*/  S2UR UR5, SR_CTAID.X ;  /* 0x00000000000579c3 */ /* 0x000e620000002500 */
[----:B0-----:R-:W-:Y:S01]  /*0040*/  VIADD R1, R1, 0xffffc000 ;  /* 0xffffc00001017836 */ /* 0x001fe20000000000 */
[----:B------:R-:W0:Y:S04]  /*0050*/  LDCU UR6, c[0x0][0x390] ;  /* 0x00007200ff0677ac */ /* 0x000e280008000800 */
[----:B------:R-:W-:-:S02]  /*0060*/  R2UR UR7, R1 ;  /* 0x00000000010772ca */ /* 0x000fc400000e0000 */
[----:B------:R-:W1:Y:S02]  /*0070*/  LDC R3, c[0x0][0x360] ;  /* 0x0000d800ff037b82 */ /* 0x000e640000000800 */
[----:B-1----:R-:W-:-:S05]  /*0080*/  IMAD R4, R3, UR5, R4 ;  /* 0x0000000503047c24 */ /* 0x002fca000f8e0204 */
[----:B0-----:R-:W-:Y:S02]  /*0090*/  ISETP.GE.AND P0, PT, R4, UR6, PT ;  /* 0x0000000604007c0c */ /* 0x001fe4000bf06270 */
[----:B------:R-:W-:-:S11]  /*00a0*/  R2UR UR6, R1 ;  /* 0x00000000010672ca */ /* 0x000fd600000e0000 */
[----:B--2---:R-:W-:Y:S05]  /*00b0*/  @P0 EXIT ;  /* 0x000000000000094d */ /* 0x004fea0003800000 */
[----:B------:R-:W0:Y:S01]  /*00c0*/  LDCU UR5, c[0x0][0x370] ;  /* 0x00006e00ff0577ac */ /* 0x000e220008000800 */
[----:B------:R-:W1:Y:S01]  /*00d0*/  LDCU.64 UR8, c[0x0][0x358] ;  /* 0x00006b00ff0877ac */ /* 0x000e620008000a00 */
[----:B------:R-:W-:Y:S02]  /*00e0*/  UIADD3 UR6, UPT, UPT, UR6, 0x2000, URZ ;  /* 0x0000200006067890 */ /* 0x000fe4000fffe0ff */
[----:B0-----:R-:W-:-:S12]  /*00f0*/  UIMAD UR4, UR4, UR5, URZ ;  /* 0x00000005040472a4 */ /* 0x001fd8000f8e02ff */
.L_x_192:
[----:B0-----:R-:W0:Y:S01]  /*0100*/  LDC.64 R6, c[0x0][0x3a0] ;  /* 0x0000e800ff067b82 */ /* 0x001e220000000a00 */
[----:B------:R-:W2:Y:S07]  /*0110*/  LDCU.64 UR10, c[0x0][0x3a8] ;  /* 0x00007500ff0a77ac */ /* 0x000eae0008000a00 */
[----:B------:R-:W3:Y:S08]  /*0120*/  LDC.64 R8, c[0x0][0x398] ;  /* 0x0000e600ff087b82 */ /* 0x000ef00000000a00 */
[----:B------:R-:W4:Y:S01]  /*0130*/  LDC R12, c[0x0][0x388] ;  /* 0x0000e200ff0c7b82 */ /* 0x000f220000000800 */
[----:B0-----:R-:W-:-:S06]  /*0140*/  IMAD.WIDE R6, R4, 0x4, R6 ;  /* 0x0000000404067825 */ /* 0x001fcc00078e0206 */
[----:B-1----:R0:W5:Y:S01]  /*0150*/  LDG.E.CONSTANT R6, desc[UR8][R6.64] ;  /* 0x0000000806067981 */ /* 0x002162000c1e9900 */
[----:B---3--:R-:W-:-:S05]  /*0160*/  IMAD.WIDE R8, R4, 0x4, R8 ;  /* 0x0000000404087825 */ /* 0x008fca00078e0208 */
[----:B------:R0:W5:Y:S01]  /*0170*/  LDG.E.CONSTANT R5, desc[UR8][R8.64] ;  /* 0x0000000808057981 */ /* 0x000162000c1e9900 */
[----:B----4-:R-:W-:Y:S01]  /*0180*/  ISETP.GE.AND P0, PT, R12, 0x1, PT ;  /* 0x000000010c00780c */ /* 0x010fe20003f06270 */
[----:B------:R-:W-:-:S03]  /*0190*/  IMAD.WIDE R10, R4, R12, RZ ;  /* 0x0000000c040a7225 */ /* 0x000fc600078e02ff */
[----:B--2---:R-:W-:-:S04]  /*01a0*/  LEA R2, P1, R10, UR10, 0x2 ;  /* 0x0000000a0a027c11 */ /* 0x004fc8000f8210ff */
[----:B------:R-:W-:-:S05]  /*01b0*/  LEA.HI.X R3, R10, UR11, R11, 0x2, P1 ;  /* 0x0000000b0a037c11 */ /* 0x000fca00088f140b */
[----:B0-----:R-:W-:Y:S05]  /*01c0*/  @!P0 BRA `(.L_x_100) ;  /* 0x0000000400448947 */ /* 0x001fea0003800000 */
[----:B------:R-:W-:Y:S01]  /*01d0*/  ISETP.GE.U32.AND P0, PT, R12, 0x10, PT ;  /* 0x000000100c00780c */ /* 0x000fe20003f06070 */
[----:B------:R-:W-:-:S12]  /*01e0*/  IMAD.MOV.U32 R7, RZ, RZ, RZ ;  /* 0x000000ffff077224 */ /* 0x000fd800078e00ff */
[----:B------:R-:W-:Y:S05]  /*01f0*/  @!P0 BRA `(.L_x_101) ;  /* 0x0000000000908947 */ /* 0x000fea0003800000 */
[----:B------:R-:W0:Y:S01]  /*0200*/  LDC R7, c[0x0][0x388] ;  /* 0x0000e200ff077b82 */ /* 0x000e220000000800 */
[----:B------:R-:W1:Y:S01]  /*0210*/  LDCU.64 UR10, c[0x0][0x3a8] ;  /* 0x00007500ff0a77ac */ /* 0x000e620008000a00 */
[----:B------:R-:W-:Y:S01]  /*0220*/  SHF.R.S32.HI R0, RZ, 0x1f, R4 ;  /* 0x0000001fff007819 */ /* 0x000fe20000011404 */
[----:B------:R-:W-:Y:S02]  /*0230*/  IMAD.MOV.U32 R13, RZ, RZ, 0x7fffffff ;  /* 0x7fffffffff0d7424 */ /* 0x000fe400078e00ff */
[C---:B0-----:R-:W-:Y:S01]  /*0240*/  IMAD.WIDE R10, R7.reuse, 0x4, RZ ;  /* 0x00000004070a7825 */ /* 0x041fe200078e02ff */
[----:B------:R-:W-:-:S03]  /*0250*/  LOP3.LUT R14, R7, 0x7ffffff0, RZ, 0xc0, !PT ;  /* 0x7ffffff0070e7812 */ /* 0x000fc600078ec0ff */
[-C--:B------:R-:W-:Y:S02]  /*0260*/  IMAD R11, R11, R4.reuse, RZ ;  /* 0x000000040b0b7224 */ /* 0x080fe400078e02ff */
[----:B-1----:R-:W-:-:S04]  /*0270*/  IMAD.WIDE.U32 R8, R10, R4, UR10 ;  /* 0x0000000a0a087e25 */ /* 0x002fc8000f8e0004 */
[----:B------:R-:W-:Y:S01]  /*0280*/  IMAD R11, R10, R0, R11 ;  /* 0x000000000a0b7224 */ /* 0x000fe200078e020b */
[----:B------:R-:W-:Y:S01]  /*0290*/  IADD3 R7, P0, PT, R8, 0x20, RZ ;  /* 0x0000002008077810 */ /* 0x000fe20007f1e0ff */
[----:B------:R-:W-:-:S04]  /*02a0*/  IMAD.MOV R0, RZ, RZ, -R14 ;  /* 0x000000ffff007224 */ /* 0x000fc800078e0a0e */
[----:B------:R-:W-:-:S08]  /*02b0*/  IMAD.X R10, R9, 0x1, R11, P0 ;  /* 0x00000001090a7824 */ /* 0x000fd000000e060b */
.L_x_102:
[----:B0-----:R-:W-:Y:S01]  /*02c0*/  IMAD.MOV.U32 R8, RZ, RZ, R7 ;  /* 0x000000ffff087224 */ /* 0x001fe200078e0007 */
[----:B------:R-:W-:Y:S01]  /*02d0*/  MOV R9, R10 ;  /* 0x0000000a00097202 */ /* 0x000fe20000000f00 */
[----:B------:R-:W-:-:S03]  /*02e0*/  VIADD R0, R0, 0x10 ;  /* 0x0000001000007836 */ /* 0x000fc60000000000 */
[----:B------:R-:W-:Y:S01]  /*02f0*/  IADD3 R7, P1, PT, R8, 0x40, RZ ;  /* 0x0000004008077810 */ /* 0x000fe20007f3e0ff */
[----:B------:R0:W-:Y:S01]  /*0300*/  STG.E desc[UR8][R8.64+-0x20], R13 ;  /* 0xffffe00d08007986 */ /* 0x0001e2000c101908 */
[----:B------:R-:W-:-:S03]  /*0310*/  ISETP.NE.AND P0, PT, R0, RZ, PT ;  /* 0x000000ff0000720c */ /* 0x000fc60003f05270 */
[----:B------:R0:W-:Y:S01]  /*0320*/  STG.E desc[UR8][R8.64+-0x1c], R13 ;  /* 0xffffe40d08007986 */ /* 0x0001e2000c101908 */
[----:B------:R-:W-:-:S03]  /*0330*/  IMAD.X R10, RZ, RZ, R9, P1 ;  /* 0x000000ffff0a7224 */ /* 0x000fc600008e0609 */
        /* <DEDUP_REMOVED lines=15> */
[----:B------:R-:W-:-:S07]  /*0430*/  IMAD.MOV.U32 R7, RZ, RZ, R14 ;  /* 0x000000ffff077224 */ /* 0x000fce00078e000e */
.L_x_101:
[----:B------:R-:W1:Y:S02]  /*0440*/  LDC R10, c[0x0][0x388] ;  /* 0x0000e200ff0a7b82 */ /* 0x000e640000000800 */
[----:B-1----:R-:W-:-:S04]  /*0450*/  LOP3.LUT R0, R10, 0xf, RZ, 0xc0, !PT ;  /* 0x0000000f0a007812 */ /* 0x002fc800078ec0ff */
[----:B------:R-:W-:-:S13]  /*0460*/  ISETP.NE.AND P0, PT, R0, RZ, PT ;  /* 0x000000ff0000720c */ /* 0x000fda0003f05270 */
[----:B------:R-:W-:Y:S05]  /*0470*/  @!P0 BRA `(.L_x_100) ;  /* 0x0000000000988947 */ /* 0x000fea0003800000 */
[----:B------:R-:W-:Y:S01]  /*0480*/  VIADD R0, R0, 0xffffffff ;  /* 0xffffffff00007836 */ /* 0x000fe20000000000 */
[----:B0-----:R-:W-:-:S04]  /*0490*/  LOP3.LUT R13, R10, 0x7, RZ, 0xc0, !PT ;  /* 0x000000070a0d7812 */ /* 0x001fc800078ec0ff */
[----:B------:R-:W-:Y:S02]  /*04a0*/  ISETP.GE.U32.AND P0, PT, R0, 0x7, PT ;  /* 0x000000070000780c */ /* 0x000fe40003f06070 */
[----:B------:R-:W-:-:S11]  /*04b0*/  ISETP.NE.AND P1, PT, R13, RZ, PT ;  /* 0x000000ff0d00720c */ /* 0x000fd60003f25270 */
[----:B------:R-:W-:Y:S05]  /*04c0*/  @!P0 BRA `(.L_x_103) ;  /* 0x00000000002c8947 */ /* 0x000fea0003800000 */
[----:B------:R-:W-:Y:S02]  /*04d0*/  IMAD.MOV.U32 R11, RZ, RZ, 0x7fffffff ;  /* 0x7fffffffff0b7424 */ /* 0x000fe400078e00ff */
        /* <DEDUP_REMOVED lines=10> */
.L_x_103:
[----:B------:R-:W-:Y:S05]  /*0580*/  @!P1 BRA `(.L_x_100) ;  /* 0x0000000000549947 */ /* 0x000fea0003800000 */
[----:B------:R-:W-:Y:S02]  /*0590*/  IADD3 R0, PT, PT, R13, -0x1, RZ ;  /* 0xffffffff0d007810 */ /* 0x000fe40007ffe0ff */
[----:B------:R-:W-:Y:S02]  /*05a0*/  LOP3.LUT R10, R10, 0x3, RZ, 0xc0, !PT ;  /* 0x000000030a0a7812 */ /* 0x000fe400078ec0ff */
[----:B------:R-:W-:Y:S02]  /*05b0*/  ISETP.GE.U32.AND P0, PT, R0, 0x3, PT ;  /* 0x000000030000780c */ /* 0x000fe40003f06070 */
[----:B------:R-:W-:-:S11]  /*05c0*/  ISETP.NE.AND P1, PT, R10, RZ, PT ;  /* 0x000000ff0a00720c */ /* 0x000fd60003f25270 */
[----:B------:R-:W-:Y:S05]  /*05d0*/  @!P0 BRA `(.L_x_104) ;  /* 0x00000000001c8947 */ /* 0x000fea0003800000 */
[----:B0-----:R-:W-:Y:S02]  /*05e0*/  IMAD.MOV.U32 R11, RZ, RZ, 0x7fffffff ;  /* 0x7fffffffff0b7424 */ /* 0x001fe400078e00ff */
[----:B------:R-:W-:-:S04]  /*05f0*/  IMAD.WIDE.U32 R8, R7, 0x4, R2 ;  /* 0x0000000407087825 */ /* 0x000fc800078e0002 */
[----:B------:R-:W-:Y:S01]  /*0600*/  VIADD R7, R7, 0x4 ;  /* 0x0000000407077836 */ /* 0x000fe20000000000 */
[----:B------:R1:W-:Y:S04]  /*0610*/  STG.E desc[UR8][R8.64], R11 ;  /* 0x0000000b08007986 */ /* 0x0003e8000c101908 */
[----:B------:R1:W-:Y:S04]  /*0620*/  STG.E desc[UR8][R8.64+0x4], R11 ;  /* 0x0000040b08007986 */ /* 0x0003e8000c101908 */
[----:B------:R1:W-:Y:S04]  /*0630*/  STG.E desc[UR8][R8.64+0x8], R11 ;  /* 0x0000080b08007986 */ /* 0x0003e8000c101908 */
[----:B------:R1:W-:Y:S02]  /*0640*/  STG.E desc[UR8][R8.64+0xc], R11 ;  /* 0x00000c0b08007986 */ /* 0x0003e4000c101908 */
.L_x_104:
[----:B------:R-:W-:Y:S05]  /*0650*/  @!P1 BRA `(.L_x_100) ;  /* 0x0000000000209947 */ /* 0x000fea0003800000 */
[----:B------:R-:W-:Y:S01]  /*0660*/  IMAD.WIDE.U32 R2, R7, 0x4, R2 ;  /* 0x0000000407027825 */ /* 0x000fe200078e0002 */
[----:B------:R-:W-:-:S03]  /*0670*/  ISETP.NE.AND P0, PT, R10, 0x1, PT ;  /* 0x000000010a00780c */ /* 0x000fc60003f05270 */
[----:B------:R-:W-:-:S05]  /*0680*/  IMAD.MOV.U32 R7, RZ, RZ, 0x7fffffff ;  /* 0x7fffffffff077424 */ /* 0x000fca00078e00ff */
[----:B------:R2:W-:Y:S05]  /*0690*/  STG.E desc[UR8][R2.64], R7 ;  /* 0x0000000702007986 */ /* 0x0005ea000c101908 */
[----:B------:R-:W-:Y:S05]  /*06a0*/  @!P0 BRA `(.L_x_100) ;  /* 0x00000000000c8947 */ /* 0x000fea0003800000 */
[----:B------:R-:W-:Y:S01]  /*06b0*/  ISETP.NE.AND P0, PT, R10, 0x2, PT ;  /* 0x000000020a00780c */ /* 0x000fe20003f05270 */
[----:B------:R3:W-:-:S12]  /*06c0*/  STG.E desc[UR8][R2.64+0x4], R7 ;  /* 0x0000040702007986 */ /* 0x0007d8000c101908 */
[----:B------:R3:W-:Y:S02]  /*06d0*/  @P0 STG.E desc[UR8][R2.64+0x8], R7 ;  /* 0x0000080702000986 */ /* 0x0007e4000c101908 */
.L_x_100:
[----:B01----:R-:W2:Y:S01]  /*06e0*/  LDC.64 R8, c[0x0][0x388] ;  /* 0x0000e200ff087b82 */ /* 0x003ea20000000a00 */
[----:B-----5:R-:W-:Y:S01]  /*06f0*/  IMAD.SHL.U32 R0, R5, 0x2, RZ ;  /* 0x0000000205007824 */ /* 0x020fe200078e00ff */
[----:B------:R-:W-:Y:S01]  /*0700*/  BSSY.RECONVERGENT B0, `(.L_x_105) ;  /* 0x00005cd000007945 */ /* 0x000fe20003800200 */
[----:B--23--:R-:W-:-:S05]  /*0710*/  IMAD.IADD R3, R8, 0x1, -R9 ;  /* 0x0000000108037824 */ /* 0x00cfca00078e0a09 */
[----:B------:R-:W-:-:S04]  /*0720*/  ISETP.GE.AND P0, PT, R3, R0, PT ;  /* 0x000000000300720c */ /* 0x000fc80003f06270 */
[----:B------:R-:W-:-:S04]  /*0730*/  ISETP.LT.OR P0, PT, R5, 0x1, !P0 ;  /* 0x000000010500780c */ /* 0x000fc80004701670 */
[----:B------:R-:W-:-:S13]  /*0740*/  ISETP.GT.OR P0, PT, R5, R12, P0 ;  /* 0x0000000c0500720c */ /* 0x000fda0000704670 */
[----:B------:R-:W-:Y:S05]  /*0750*/  @P0 BRA `(.L_x_106) ;  /* 0x0000005c001c0947 */ /* 0x000fea0003800000 */
[----:B------:R-:W-:Y:S01]  /*0760*/  I2FP.F32.U32 R10, R5 ;  /* 0x00000005000a7245 */ /* 0x000fe20000201000 */
[----:B------:R-:W-:Y:S04]  /*0770*/  BSSY.RECONVERGENT B1, `(.L_x_107) ;  /* 0x000000d000017945 */ /* 0x000fe80003800200 */
[----:B------:R-:W-:-:S05]  /*0780*/  VIADD R0, R10, 0x1800000 ;  /* 0x018000000a007836 */ /* 0x000fca0000000000 */
[----:B------:R-:W-:-:S04]  /*0790*/  LOP3.LUT R0, R0, 0x7f800000, RZ, 0xc0, !PT ;  /* 0x7f80000000007812 */ /* 0x000fc800078ec0ff */
[----:B------:R-:W-:-:S13]  /*07a0*/  ISETP.GT.U32.AND P0, PT, R0, 0x1ffffff, PT ;  /* 0x01ffffff0000780c */ /* 0x000fda0003f04070 */
[----:B------:R-:W-:Y:S05]  /*07b0*/  @P0 BRA `(.L_x_108) ;  /* 0x0000000000100947 */ /* 0x000fea0003800000 */
[----:B------:R-:W-:-:S07]  /*07c0*/  MOV R13, 0x7e0 ;  /* 0x000007e0000d7802 */ /* 0x000fce0000000f00 */
[----:B------:R-:W-:Y:S05]  /*07d0*/  CALL.REL.NOINC `($__internal_3_$__cuda_sm20_rcp_rn_f32_slowpath) ;  /* 0x0000005c00147944 */ /* 0x000fea0003c00000 */
[----:B------:R-:W-:Y:S01]  /*07e0*/  MOV R2, R0 ;  /* 0x0000000000027202 */ /* 0x000fe20000000f00 */
[----:B------:R-:W-:Y:S06]  /*07f0*/  BRA `(.L_x_109) ;  /* 0x0000000000107947 */ /* 0x000fec0003800000 */
.L_x_108:
[----:B------:R-:W0:Y:S02]  /*0800*/  MUFU.RCP R3, R10 ;  /* 0x0000000a00037308 */ /* 0x000e240000001000 */
[----:B0-----:R-:W-:-:S04]  /*0810*/  FFMA R0, R10, R3, -1 ;  /* 0xbf8000000a007423 */ /* 0x001fc80000000003 */
[----:B------:R-:W-:-:S04]  /*0820*/  FADD.FTZ R0, -R0, -RZ ;  /* 0x800000ff00007221 */ /* 0x000fc80000010100 */
[----:B------:R-:W-:-:S07]  /*0830*/  FFMA R2, R3, R0, R3 ;  /* 0x0000000003027223 */ /* 0x000fce0000000003 */
.L_x_109:
[----:B------:R-:W-:Y:S05]  /*0840*/  BSYNC.RECONVERGENT B1 ;  /* 0x0000000000017941 */ /* 0x000fea0003800200 */
.L_x_107:
[----:B------:R-:W-:Y:S01]  /*0850*/  VIADD R0, R5, 0x1 ;  /* 0x0000000105007836 */ /* 0x000fe20000000000 */
[----:B------:R-:W-:Y:S01]  /*0860*/  UMOV UR5, 0x40000000 ;  /* 0x4000000000057882 */ /* 0x000fe20000000000 */
[----:B------:R-:W-:Y:S01]  /*0870*/  BSSY.RECONVERGENT B3, `(.L_x_110) ;  /* 0x0000012000037945 */ /* 0x000fe20003800200 */
[----:B------:R-:W-:Y:S02]  /*0880*/  IMAD.U32 R12, RZ, RZ, UR5 ;  /* 0x00000005ff0c7e24 */ /* 0x000fe4000f8e00ff */
[----:B------:R-:W-:-:S04]  /*0890*/  SHF.R.U32.HI R0, RZ, 0x1, R0 ;  /* 0x00000001ff007819 */ /* 0x000fc80000011600 */
[----:B------:R-:W-:-:S05]  /*08a0*/  I2FP.F32.U32 R0, R0 ;  /* 0x0000000000007245 */ /* 0x000fca0000201000 */
        /* <DEDUP_REMOVED lines=9> */
[----:B------:R-:W-:Y:S01]  /*0940*/  IMAD.MOV.U32 R3, RZ, RZ, R11 ;  /* 0x000000ffff037224 */ /* 0x000fe200078e000b */
[----:B------:R-:W-:Y:S01]  /*0950*/  MOV R18, 0x980 ;  /* 0x0000098000127802 */ /* 0x000fe20000000f00 */
[----:B------:R-:W-:-:S07]  /*0960*/  IMAD.MOV.U32 R0, RZ, RZ, 0x40000000 ;  /* 0x40000000ff007424 */ /* 0x000fce00078e00ff */
[----:B------:R-:W-:Y:S05]  /*0970*/  CALL.REL.NOINC `($__internal_5_$__cuda_sm3x_div_rn_noftz_f32_slowpath) ;  /* 0x0000005c00e47944 */ /* 0x000fea0003c00000 */
[----:B------:R-:W-:-:S07]  /*0980*/  IMAD.MOV.U32 R7, RZ, RZ, R3 ;  /* 0x000000ffff077224 */ /* 0x000fce00078e0003 */
.L_x_111:
[----:B------:R-:W-:Y:S05]  /*0990*/  BSYNC.RECONVERGENT B3 ;  /* 0x0000000000037941 */ /* 0x000fea0003800200 */
.L_x_110:
[----:B------:R-:W-:Y:S01]  /*09a0*/  FADD R11, R10, 1 ;  /* 0x3f8000000a0b7421 */ /* 0x000fe20000000000 */
[----:B------:R-:W-:Y:S01]  /*09b0*/  UMOV UR5, 0x40000000 ;  /* 0x4000000000057882 */ /* 0x000fe20000000000 */
[----:B------:R-:W-:Y:S01]  /*09c0*/  BSSY.RECONVERGENT B3, `(.L_x_112) ;  /* 0x000000f000037945 */ /* 0x000fe20003800200 */
        /* <DEDUP_REMOVED lines=9> */
[----:B------:R-:W-:Y:S01]  /*0a60*/  MOV R3, R11 ;  /* 0x0000000b00037202 */ /* 0x000fe20000000f00 */
[----:B------:R-:W-:Y:S01]  /*0a70*/  IMAD.MOV.U32 R0, RZ, RZ, 0x40000000 ;  /* 0x40000000ff007424 */ /* 0x000fe200078e00ff */
[----:B------:R-:W-:-:S07]  /*0a80*/  MOV R18, 0xaa0 ;  /* 0x00000aa000127802 */ /* 0x000fce0000000f00 */
[----:B------:R-:W-:Y:S05]  /*0a90*/  CALL.REL.NOINC `($__internal_5_$__cuda_sm3x_div_rn_noftz_f32_slowpath) ;  /* 0x0000005c009c7944 */ /* 0x000fea0003c00000 */
[----:B------:R-:W-:-:S07]  /*0aa0*/  IMAD.MOV.U32 R8, RZ, RZ, R3 ;  /* 0x000000ffff087224 */ /* 0x000fce00078e0003 */
.L_x_113:
[----:B------:R-:W-:Y:S05]  /*0ab0*/  BSYNC.RECONVERGENT B3 ;  /* 0x0000000000037941 */ /* 0x000fea0003800200 */
.L_x_112:
[----:B------:R-:W-:Y:S01]  /*0ac0*/  VIADD R0, R10, 0xf3000000 ;  /* 0xf30000000a007836 */ /* 0x000fe20000000000 */
[----:B------:R0:W1:Y:S01]  /*0ad0*/  MUFU.RSQ R11, R10 ;  /* 0x0000000a000b7308 */ /* 0x0000620000001400 */
[----:B------:R-:W-:Y:S03]  /*0ae0*/  BSSY.RECONVERGENT B1, `(.L_x_114) ;  /* 0x000000a000017945 */ /* 0x000fe60003800200 */
[----:B------:R-:W-:-:S13]  /*0af0*/  ISETP.GT.U32.AND P0, PT, R0, 0x727fffff, PT ;  /* 0x727fffff0000780c */ /* 0x000fda0003f04070 */
[----:B01----:R-:W-:Y:S05]  /*0b00*/  @!P0 BRA `(.L_x_115) ;  /* 0x00000000000c8947 */ /* 0x003fea0003800000 */
[----:B------:R-:W-:-:S07]  /*0b10*/  MOV R14, 0xb30 ;  /* 0x00000b30000e7802 */ /* 0x000fce0000000f00 */
[----:B------:R-:W-:Y:S05]  /*0b20*/  CALL.REL.NOINC `($__internal_4_$__cuda_sm20_sqrt_rn_f32_slowpath) ;  /* 0x0000005c001c7944 */ /* 0x000fea0003c00000 */
[----:B------:R-:W-:Y:S05]  /*0b30*/  BRA `(.L_x_116) ;  /* 0x0000000000107947 */ /* 0x000fea0003800000 */
.L_x_115:
[----:B------:R-:W-:Y:S01]  /*0b40*/  FMUL.FTZ R3, R10, R11 ;  /* 0x0000000b0a037220 */ /* 0x000fe20000410000 */
[----:B------:R-:W-:-:S03]  /*0b50*/  FMUL.FTZ R11, R11, 0.5 ;  /* 0x3f0000000b0b7820 */ /* 0x000fc60000410000 */
[----:B------:R-:W-:-:S04]  /*0b60*/  FFMA R0, -R3, R3, R10 ;  /* 0x0000000303007223 */ /* 0x000fc8000000010a */
[----:B------:R-:W-:-:S07]  /*0b70*/  FFMA R0, R0, R11, R3 ;  /* 0x0000000b00007223 */ /* 0x000fce0000000003 */
.L_x_116:
[----:B------:R-:W-:Y:S05]  /*0b80*/  BSYNC.RECONVERGENT B1 ;  /* 0x0000000000017941 */ /* 0x000fea0003800200 */
.L_x_114:
[----:B------:R-:W-:Y:S01]  /*0b90*/  FSETP.NAN.AND P0, PT, |R0|, |R0|, PT ;  /* 0x400000000000720b */ /* 0x000fe20003f08200 */
[----:B------:R-:W-:Y:S01]  /*0ba0*/  BSSY.RECONVERGENT B1, `(.L_x_117) ;  /* 0x000001e000017945 */ /* 0x000fe20003800200 */
[----:B------:R-:W-:-:S11]  /*0bb0*/  IMAD.MOV.U32 R14, RZ, RZ, RZ ;  /* 0x000000ffff0e7224 */ /* 0x000fd600078e00ff */
[----:B------:R-:W-:Y:S05]  /*0bc0*/  @P0 BRA `(.L_x_118) ;  /* 0x00000000006c0947 */ /* 0x000fea0003800000 */
[----:B------:R-:W-:Y:S01]  /*0bd0*/  FSETP.GE.AND P0, PT, R0, 9.22337203685477580800e+18, PT ;  /* 0x5f0000000000780b */ /* 0x000fe20003f06000 */
[----:B------:R-:W-:-:S12]  /*0be0*/  IMAD.MOV.U32 R14, RZ, RZ, -0x1 ;  /* 0xffffffffff0e7424 */ /* 0x000fd800078e00ff */
[----:B------:R-:W-:Y:S05]  /*0bf0*/  @P0 BRA `(.L_x_118) ;  /* 0x0000000000600947 */ /* 0x000fea0003800000 */
[----:B------:R-:W-:Y:S01]  /*0c00*/  FSETP.GTU.AND P0, PT, R0, -9.22337203685477580800e+18, PT ;  /* 0xdf0000000000780b */ /* 0x000fe20003f0c000 */
[----:B------:R-:W-:-:S12]  /*0c10*/  IMAD.MOV.U32 R14, RZ, RZ, RZ ;  /* 0x000000ffff0e7224 */ /* 0x000fd800078e00ff */
[----:B------:R-:W-:Y:S05]  /*0c20*/  @!P0 BRA `(.L_x_118) ;  /* 0x0000000000548947 */ /* 0x000fea0003800000 */
[----:B------:R-:W-:Y:S01]  /*0c30*/  SHF.R.U32.HI R3, RZ, 0x17, R0 ;  /* 0x00000017ff037819 */ /* 0x000fe20000011600 */
[----:B------:R-:W-:Y:S01]  /*0c40*/  BSSY.RECONVERGENT B2, `(.L_x_119) ;  /* 0x0000011000027945 */ /* 0x000fe20003800200 */
[----:B------:R-:W-:Y:S01]  /*0c50*/  HFMA2 R11, -RZ, RZ, 0, 0 ;  /* 0x00000000ff0b7431 */ /* 0x000fe200000001ff */
[----:B------:R-:W-:Y:S01]  /*0c60*/  ISETP.GE.AND P1, PT, R0, RZ, PT ;  /* 0x000000ff0000720c */ /* 0x000fe20003f26270 */
[----:B------:R-:W-:Y:S01]  /*0c70*/  IMAD.MOV.U32 R14, RZ, RZ, RZ ;  /* 0x000000ffff0e7224 */ /* 0x000fe200078e00ff */
[----:B------:R-:W-:-:S04]  /*0c80*/  LOP3.LUT R10, R3, 0xff, RZ, 0xc0, !PT ;  /* 0x000000ff030a7812 */ /* 0x000fc800078ec0ff */
[----:B------:R-:W-:-:S13]  /*0c90*/  ISETP.GE.U32.AND P0, PT, R10, 0x7e, PT ;  /* 0x0000007e0a00780c */ /* 0x000fda0003f06070 */
[----:B------:R-:W-:Y:S05]  /*0ca0*/  @!P0 BRA `(.L_x_120) ;  /* 0x0000000000288947 */ /* 0x000fea0003800000 */
[----:B------:R-:W-:Y:S01]  /*0cb0*/  ISETP.NE.AND P0, PT, R10, 0xbd, PT ;  /* 0x000000bd0a00780c */ /* 0x000fe20003f05270 */
[----:B------:R-:W-:Y:S02]  /*0cc0*/  IMAD.SHL.U32 R0, R0, 0x80, RZ ;  /* 0x0000008000007824 */ /* 0x000fe400078e00ff */
[----:B------:R-:W-:-:S03]  /*0cd0*/  IMAD.MOV.U32 R11, RZ, RZ, RZ ;  /* 0x000000ffff0b7224 */ /* 0x000fc600078e00ff */
[----:B------:R-:W-:-:S04]  /*0ce0*/  LOP3.LUT R3, R0, 0x3fffff80, RZ, 0xc0, !PT ;  /* 0x3fffff8000037812 */ /* 0x000fc800078ec0ff */
[----:B------:R-:W-:-:S03]  /*0cf0*/  LOP3.LUT R12, R3, 0x40000000, RZ, 0xfc, !PT ;  /* 0x40000000030c7812 */ /* 0x000fc600078efcff */
[C---:B------:R-:W-:Y:S01]  /*0d00*/  @P0 VIADD R0, R10.reuse, 0xffffff83 ;  /* 0xffffff830a000836 */ /* 0x040fe20000000000 */
[----:B------:R-:W-:-:S04]  /*0d10*/  @P0 IADD3 R3, PT, PT, -R10, 0xbd, RZ ;  /* 0x000000bd0a030810 */ /* 0x000fc80007ffe1ff */
[--C-:B------:R-:W-:Y:S02]  /*0d20*/  @P0 SHF.L.U64.HI R0, RZ, R0, R12.reuse ;  /* 0x00000000ff000219 */ /* 0x100fe4000001020c */
[----:B------:R-:W-:Y:S02]  /*0d30*/  @P0 SHF.R.U64 R11, RZ, R3, R12 ;  /* 0x00000003ff0b0219 */ /* 0x000fe4000000120c */
[----:B------:R-:W-:-:S07]  /*0d40*/  @P0 SHF.R.U32.HI R14, RZ, 0x1f, R0 ;  /* 0x0000001fff0e0819 */ /* 0x000fce0000011600 */
.L_x_120:
[----:B------:R-:W-:Y:S05]  /*0d50*/  BSYNC.RECONVERGENT B2 ;  /* 0x0000000000027941 */ /* 0x000fea0003800200 */
.L_x_119:
[----:B------:R-:W-:-:S04]  /*0d60*/  IMAD.IADD R14, R11, 0x1, R14 ;  /* 0x000000010b0e7824 */ /* 0x000fc800078e020e */
[----:B------:R-:W-:-:S07]  /*0d70*/  @!P1 IMAD.MOV R14, RZ, RZ, -R14 ;  /* 0x000000ffff0e9224 */ /* 0x000fce00078e0a0e */
.L_x_118:
[----:B------:R-:W-:Y:S05]  /*0d80*/  BSYNC.RECONVERGENT B1 ;  /* 0x0000000000017941 */ /* 0x000fea0003800200 */
.L_x_117:
[----:B------:R-:W0:Y:S01]  /*0d90*/  LDCU UR5, c[0x0][0x38c] ;  /* 0x00007180ff0577ac */ /* 0x000e220008000800 */
[----:B------:R-:W-:Y:S01]  /*0da0*/  IADD3 R9, PT, PT, R9, 0x1, RZ ;  /* 0x0000000109097810 */ /* 0x000fe20007ffe0ff */
[----:B------:R-:W1:Y:S01]  /*0db0*/  LDC R3, c[0x0][0x38c] ;  /* 0x0000e300ff037b82 */ /* 0x000e620000000800 */
[----:B------:R-:W-:Y:S01]  /*0dc0*/  BSSY.RECONVERGENT B1, `(.L_x_121) ;  /* 0x0000035000017945 */ /* 0x000fe20003800200 */
[----:B0-----:R-:W-:-:S05]  /*0dd0*/  VIADD R12, R5, UR5 ;  /* 0x00000005050c7c36 */ /* 0x001fca0008000000 */
[----:B------:R-:W-:Y:S01]  /*0de0*/  VIMNMX R9, PT, PT, R9, R12, !PT ;  /* 0x0000000c09097248 */ /* 0x000fe20007fe0100 */
[----:B-1----:R-:W-:-:S04]  /*0df0*/  IMAD.MOV.U32 R13, RZ, RZ, R3 ;  /* 0x000000ffff0d7224 */ /* 0x002fc800078e0003 */
[C---:B------:R-:W-:Y:S01]  /*0e00*/  VIADD R0, R9.reuse, -UR5 ;  /* 0x8000000509007c36 */ /* 0x040fe20008000000 */
[----:B------:R-:W-:-:S04]  /*0e10*/  IADD3 R9, PT, PT, -R9, UR5, RZ ;  /* 0x0000000509097c10 */ /* 0x000fc8000fffe1ff */
[----:B------:R-:W-:Y:S01]  /*0e20*/  ISETP.GT.U32.AND P0, PT, R9, -0x10, PT ;  /* 0xfffffff00900780c */ /* 0x000fe20003f04070 */
[----:B------:R-:W-:Y:S01]  /*0e30*/  IMAD.MOV.U32 R9, RZ, RZ, RZ ;  /* 0x000000ffff097224 */ /* 0x000fe200078e00ff */
[----:B------:R-:W-:-:S04]  /*0e40*/  LOP3.LUT R21, R0, 0xf, RZ, 0xc0, !PT ;  /* 0x0000000f00157812 */ /* 0x000fc800078ec0ff */
[----:B------:R-:W-:-:S07]  /*0e50*/  ISETP.NE.AND P2, PT, R21, RZ, PT ;  /* 0x000000ff1500720c */ /* 0x000fce0003f45270 */
[----:B------:R-:W-:Y:S06]  /*0e60*/  @P0 BRA `(.L_x_122) ;  /* 0x0000000000a80947 */ /* 0x000fec0003800000 */
[----:B------:R-:W-:Y:S01]  /*0e70*/  LOP3.LUT R18, R0, 0xfffffff0, RZ, 0xc0, !PT ;  /* 0xfffffff000127812 */ /* 0x000fe200078ec0ff */
[----:B------:R-:W-:Y:S01]  /*0e80*/  IMAD.MOV.U32 R15, RZ, RZ, RZ ;  /* 0x000000ffff0f7224 */ /* 0x000fe200078e00ff */
[----:B------:R-:W-:Y:S01]  /*0e90*/  MOV R13, R3 ;  /* 0x00000003000d7202 */ /* 0x000fe20000000f00 */
[----:B------:R-:W-:-:S07]  /*0ea0*/  IMAD.MOV.U32 R9, RZ, RZ, RZ ;  /* 0x000000ffff097224 */ /* 0x000fce00078e00ff */
.L_x_123:
[----:B------:R-:W0:Y:S02]  /*0eb0*/  LDC.64 R10, c[0x0][0x380] ;  /* 0x0000e000ff0a7b82 */ /* 0x000e240000000a00 */
[----:B0-----:R-:W-:-:S05]  /*0ec0*/  IMAD.WIDE R10, R13, 0x4, R10 ;  /* 0x000000040d0a7825 */ /* 0x001fca00078e020a */
        /* <DEDUP_REMOVED lines=16> */
[----:B------:R-:W-:-:S02]  /*0fd0*/  VIADD R15, R15, 0x10 ;  /* 0x000000100f0f7836 */ /* 0x000fc40000000000 */
        /* <DEDUP_REMOVED lines=19> */
.L_x_122:
[----:B------:R-:W-:Y:S05]  /*1110*/  BSYNC.RECONVERGENT B1 ;  /* 0x0000000000017941 */ /* 0x000fea0003800200 */
.L_x_121:
[----:B------:R-:W-:Y:S01]  /*1120*/  BSSY.RECONVERGENT B1, `(.L_x_124) ;  /* 0x000003a000017945 */ /* 0x000fe20003800200 */
[----:B------:R-:W-:-:S03]  /*1130*/  VIMNMX R10, PT, PT, R14, 0x1, !PT ;  /* 0x000000010e0a7848 */ /* 0x000fc60007fe0100 */
[----:B------:R-:W-:Y:S05]  /*1140*/  @!P2 BRA `(.L_x_125) ;  /* 0x0000000000dca947 */ /* 0x000fea0003800000 */
[----:B------:R-:W-:Y:S01]  /*1150*/  ISETP.GE.U32.AND P1, PT, R21, 0x8, PT ;  /* 0x000000081500780c */ /* 0x000fe20003f26070 */
[----:B------:R-:W-:Y:S01]  /*1160*/  BSSY.RECONVERGENT B2, `(.L_x_126) ;  /* 0x0000017000027945 */ /* 0x000fe20003800200 */
[----:B------:R-:W-:-:S04]  /*1170*/  LOP3.LUT R17, R0, 0x7, RZ, 0xc0, !PT ;  /* 0x0000000700117812 */ /* 0x000fc800078ec0ff */
[----:B------:R-:W-:-:S07]  /*1180*/  ISETP.NE.AND P2, PT, R17, RZ, PT ;  /* 0x000000ff1100720c */ /* 0x000fce0003f45270 */
[----:B------:R-:W-:Y:S06]  /*1190*/  @!P1 BRA `(.L_x_127) ;  /* 0x00000000004c9947 */ /* 0x000fec0003800000 */
        /* <DEDUP_REMOVED lines=19> */
.L_x_127:
[----:B------:R-:W-:Y:S05]  /*12d0*/  BSYNC.RECONVERGENT B2 ;  /* 0x0000000000027941 */ /* 0x000fea0003800200 */
.L_x_126:
        /* <DEDUP_REMOVED lines=17> */
.L_x_129:
[----:B------:R-:W-:Y:S05]  /*13f0*/  BSYNC.RECONVERGENT B2 ;  /* 0x0000000000027941 */ /* 0x000fea0003800200 */
.L_x_128:
[----:B------:R-:W-:Y:S05]  /*1400*/  @!P2 BRA `(.L_x_125) ;  /* 0x00000000002ca947 */ /* 0x000fea0003800000 */
[----:B------:R-:W0:Y:S02]  /*1410*/  LDC.64 R14, c[0x0][0x380] ;  /* 0x0000e000ff0e7b82 */ /* 0x000e240000000a00 */
[----:B0-----:R-:W-:-:S05]  /*1420*/  IMAD.WIDE R14, R13, 0x4, R14 ;  /* 0x000000040d0e7825 */ /* 0x001fca00078e020e */
[----:B------:R-:W2:Y:S01]  /*1430*/  LDG.E.CONSTANT R16, desc[UR8][R14.64] ;  /* 0x000000080e107981 */ /* 0x000ea2000c1e9900 */
[----:B------:R-:W-:Y:S01]  /*1440*/  ISETP.NE.AND P1, PT, R19, 0x1, PT ;  /* 0x000000011300780c */ /* 0x000fe20003f25270 */
[----:B--2---:R-:W-:-:S12]  /*1450*/  FADD R9, R9, R16 ;  /* 0x0000001009097221 */ /* 0x004fd80000000000 */
[----:B------:R-:W-:Y:S05]  /*1460*/  @!P1 BRA `(.L_x_125) ;  /* 0x0000000000149947 */ /* 0x000fea0003800000 */
[----:B------:R-:W-:Y:S01]  /*1470*/  ISETP.NE.AND P1, PT, R19, 0x2, PT ;  /* 0x000000021300780c */ /* 0x000fe20003f25270 */
[----:B------:R-:W2:-:S12]  /*1480*/  LDG.E.CONSTANT R16, desc[UR8][R14.64+0x4] ;  /* 0x000004080e107981 */ /* 0x000e98000c1e9900 */
[----:B------:R-:W3:Y:S01]  /*1490*/  @P1 LDG.E.CONSTANT R18, desc[UR8][R14.64+0x8] ;  /* 0x000008080e121981 */ /* 0x000ee2000c1e9900 */
[----:B--2---:R-:W-:-:S04]  /*14a0*/  FADD R9, R9, R16 ;  /* 0x0000001009097221 */ /* 0x004fc80000000000 */
[----:B---3--:R-:W-:-:S07]  /*14b0*/  @P1 FADD R9, R9, R18 ;  /* 0x0000001209091221 */ /* 0x008fce0000000000 */
.L_x_125:
[----:B------:R-:W-:Y:S05]  /*14c0*/  BSYNC.RECONVERGENT B1 ;  /* 0x0000000000017941 */ /* 0x000fea0003800200 */
.L_x_124:
[----:B------:R-:W-:Y:S01]  /*14d0*/  BSSY.RECONVERGENT B1, `(.L_x_130) ;  /* 0x000003e000017945 */ /* 0x000fe20003800200 */
[----:B------:R-:W-:Y:S01]  /*14e0*/  ISETP.NE.AND P1, PT, R21, RZ, PT ;  /* 0x000000ff1500720c */ /* 0x000fe20003f25270 */
[----:B------:R-:W-:Y:S01]  /*14f0*/  FMUL R13, R9, R2 ;  /* 0x00000002090d7220 */ /* 0x000fe20000400000 */
[----:B------:R-:W-:Y:S01]  /*1500*/  IMAD.MOV.U32 R17, RZ, RZ, RZ ;  /* 0x000000ffff117224 */ /* 0x000fe200078e00ff */
[----:B------:R-:W-:Y:S10]  /*1510*/  @P0 BRA `(.L_x_131) ;  /* 0x0000000000e40947 */ /* 0x000ff40003800000 */
[----:B------:R-:W-:Y:S01]  /*1520*/  HFMA2 R17, -RZ, RZ, 0, 0 ;  /* 0x00000000ff117431 */ /* 0x000fe200000001ff */
[----:B------:R-:W-:Y:S01]  /*1530*/  LOP3.LUT R16, R0, 0xfffffff0, RZ, 0xc0, !PT ;  /* 0xfffffff000107812 */ /* 0x000fe200078ec0ff */
[----:B------:R-:W-:-:S07]  /*1540*/  IMAD.MOV.U32 R11, RZ, RZ, RZ ;  /* 0x000000ffff0b7224 */ /* 0x000fce00078e00ff */
.L_x_132:
        /* <DEDUP_REMOVED lines=54> */
.L_x_131:
[----:B------:R-:W-:Y:S05]  /*18b0*/  BSYNC.RECONVERGENT B1 ;  /* 0x0000000000017941 */ /* 0x000fea0003800200 */
.L_x_130:
[----:B------:R-:W-:Y:S04]  /*18c0*/  BSSY.RECONVERGENT B1, `(.L_x_133) ;  /* 0x0000048000017945 */ /* 0x000fe80003800200 */
        /* <DEDUP_REMOVED lines=33> */
.L_x_136:
[----:B------:R-:W-:Y:S05]  /*1ae0*/  BSYNC.RECONVERGENT B2 ;  /* 0x0000000000027941 */ /* 0x000fea0003800200 */
.L_x_135:
        /* <DEDUP_REMOVED lines=21> */
.L_x_138:
[----:B------:R-:W-:Y:S05]  /*1c40*/  BSYNC.RECONVERGENT B2 ;  /* 0x0000000000027941 */ /* 0x000fea0003800200 */
.L_x_137:
[----:B------:R-:W-:Y:S05]  /*1c50*/  @!P1 BRA `(.L_x_134) ;  /* 0x0000000000389947 */ /* 0x000fea0003800000 */
[----:B------:R-:W0:Y:S02]  /*1c60*/  LDC.64 R14, c[0x0][0x380] ;  /* 0x0000e000ff0e7b82 */ /* 0x000e240000000a00 */
[----:B0-----:R-:W-:-:S05]  /*1c70*/  IMAD.WIDE R14, R3, 0x4, R14 ;  /* 0x00000004030e7825 */ /* 0x001fca00078e020e */
[----:B------:R-:W2:Y:S01]  /*1c80*/  LDG.E.CONSTANT R0, desc[UR8][R14.64] ;  /* 0x000000080e007981 */ /* 0x000ea2000c1e9900 */
[----:B------:R-:W-:Y:S01]  /*1c90*/  ISETP.NE.AND P0, PT, R11, 0x1, PT ;  /* 0x000000010b00780c */ /* 0x000fe20003f05270 */
[----:B--2---:R-:W-:-:S04]  /*1ca0*/  FADD R0, -R13, R0 ;  /* 0x000000000d007221 */ /* 0x004fc80000000100 */
[----:B------:R-:W-:-:S08]  /*1cb0*/  FADD R17, R17, |R0| ;  /* 0x4000000011117221 */ /* 0x000fd00000000000 */
[----:B------:R-:W-:Y:S05]  /*1cc0*/  @!P0 BRA `(.L_x_134) ;  /* 0x00000000001c8947 */ /* 0x000fea0003800000 */
[----:B------:R-:W-:Y:S01]  /*1cd0*/  ISETP.NE.AND P0, PT, R11, 0x2, PT ;  /* 0x000000020b00780c */ /* 0x000fe20003f05270 */
[----:B------:R-:W2:-:S12]  /*1ce0*/  LDG.E.CONSTANT R0, desc[UR8][R14.64+0x4] ;  /* 0x000004080e007981 */ /* 0x000e98000c1e9900 */
[----:B------:R-:W3:Y:S01]  /*1cf0*/  @P0 LDG.E.CONSTANT R16, desc[UR8][R14.64+0x8] ;  /* 0x000008080e100981 */ /* 0x000ee2000c1e9900 */
[----:B--2---:R-:W-:-:S04]  /*1d00*/  FADD R0, -R13, R0 ;  /* 0x000000000d007221 */ /* 0x004fc80000000100 */
[----:B------:R-:W-:Y:S01]  /*1d10*/  FADD R17, R17, |R0| ;  /* 0x4000000011117221 */ /* 0x000fe20000000000 */
[----:B---3--:R-:W-:-:S04]  /*1d20*/  @P0 FADD R16, -R13, R16 ;  /* 0x000000100d100221 */ /* 0x008fc80000000100 */
[----:B------:R-:W-:-:S07]  /*1d30*/  @P0 FADD R17, R17, |R16| ;  /* 0x4000001011110221 */ /* 0x000fce0000000000 */
.L_x_134:
[----:B------:R-:W-:Y:S05]  /*1d40*/  BSYNC.RECONVERGENT B1 ;  /* 0x0000000000017941 */ /* 0x000fea0003800200 */
.L_x_133:
[----:B------:R-:W-:Y:S01]  /*1d50*/  FMUL R17, R17, R2 ;  /* 0x0000000211117220 */ /* 0x000fe20000400000 */
[----:B------:R-:W-:Y:S01]  /*1d60*/  BSSY.RECONVERGENT B3, `(.L_x_139) ;  /* 0x0000018000037945 */ /* 0x000fe20003800200 */
[----:B------:R-:W-:Y:S02]  /*1d70*/  VIADD R14, R12, 0xffffffff ;  /* 0xffffffff0c0e7836 */ /* 0x000fe40000000000 */
[----:B------:R-:W-:Y:S01]  /*1d80*/  FMUL R15, R17, 0.014999999664723873138 ;  /* 0x3c75c28f110f7820 */ /* 0x000fe20000400000 */
[----:B------:R-:W-:-:S04]  /*1d90*/  IMAD.MOV.U32 R11, RZ, RZ, RZ ;  /* 0x000000ffff0b7224 */ /* 0x000fc800078e00ff */
[----:B------:R-:W-:-:S13]  /*1da0*/  FSETP.NEU.AND P0, PT, R15, RZ, PT ;  /* 0x000000ff0f00720b */ /* 0x000fda0003f0d000 */
[----:B------:R-:W-:Y:S05]  /*1db0*/  @!P0 BRA `(.L_x_140) ;  /* 0x0000000000488947 */ /* 0x000fea0003800000 */
[----:B------:R-:W0:Y:S02]  /*1dc0*/  LDC.64 R16, c[0x0][0x380] ;  /* 0x0000e000ff107b82 */ /* 0x000e240000000a00 */
[----:B0-----:R-:W-:-:S05]  /*1dd0*/  IMAD.WIDE R16, R12, 0x4, R16 ;  /* 0x000000040c107825 */ /* 0x001fca00078e0210 */
        /* <DEDUP_REMOVED lines=11> */
[----:B------:R-:W-:Y:S02]  /*1e90*/  MOV R3, R15 ;  /* 0x0000000f00037202 */ /* 0x000fe40000000f00 */
[----:B------:R-:W-:-:S07]  /*1ea0*/  MOV R18, 0x1ec0 ;  /* 0x00001ec000127802 */ /* 0x000fce0000000f00 */
[----:B------:R-:W-:Y:S05]  /*1eb0*/  CALL.REL.NOINC `($__internal_5_$__cuda_sm3x_div_rn_noftz_f32_slowpath) ;  /* 0x0000004800947944 */ /* 0x000fea0003c00000 */
[----:B------:R-:W-:-:S07]  /*1ec0*/  IMAD.MOV.U32 R11, RZ, RZ, R3 ;  /* 0x000000ffff0b7224 */ /* 0x000fce00078e0003 */
.L_x_141:
[----:B------:R-:W-:Y:S05]  /*1ed0*/  BSYNC.RECONVERGENT B4 ;  /* 0x0000000000047941 */ /* 0x000fea0003800200 */
.L_x_140:
[----:B------:R-:W-:Y:S05]  /*1ee0*/  BSYNC.RECONVERGENT B3 ;  /* 0x0000000000037941 */ /* 0x000fea0003800200 */
.L_x_139:
[----:B------:R-:W0:Y:S02]  /*1ef0*/  LDCU UR5, c[0x0][0x388] ;  /* 0x00007100ff0577ac */ /* 0x000e240008000800 */
[----:B0-----:R-:W-:-:S04]  /*1f00*/  ISETP.GT.AND P0, PT, R12, UR5, PT ;  /* 0x000000050c007c0c */ /* 0x001fc8000bf04270 */
[----:B------:R-:W-:-:S13]  /*1f10*/  ISETP.GT.U32.OR P0, PT, R5, 0x800, P0 ;  /* 0x000008000500780c */ /* 0x000fda0000704470 */
[----:B------:R-:W-:Y:S05]  /*1f20*/  @P0 BRA `(.L_x_106) ;  /* 0x0000004400280947 */ /* 0x000fea0003800000 */
[----:B------:R-:W-:Y:S01]  /*1f30*/  IMAD.MOV.U32 R12, RZ, RZ, R14 ;  /* 0x000000ffff0c7224 */ /* 0x000fe200078e000e */
[----:B------:R-:W-:Y:S01]  /*1f40*/  PRMT R25, RZ, 0x7610, R25 ;  /* 0x00007610ff197816 */ /* 0x000fe20000000019 */
[----:B------:R-:W-:Y:S01]  /*1f50*/  IMAD.MOV.U32 R26, RZ, RZ, RZ ;  /* 0x000000ffff1a7224 */ /* 0x000fe200078e00ff */
[----:B------:R-:W-:Y:S01]  /*1f60*/  MOV R23, 0x7fffffff ;  /* 0x7fffffff00177802 */ /* 0x000fe20000000f00 */
[----:B------:R-:W-:Y:S02]  /*1f70*/  IMAD.MOV.U32 R24, RZ, RZ, 0x7fffffff ;  /* 0x7fffffffff187424 */ /* 0x000fe400078e00ff */
[----:B------:R-:W-:Y:S02]  /*1f80*/  IMAD.MOV.U32 R14, RZ, RZ, RZ ;  /* 0x000000ffff0e7224 */ /* 0x000fe400078e00ff */
[----:B------:R-:W-:Y:S02]  /*1f90*/  IMAD.MOV.U32 R16, RZ, RZ, RZ ;  /* 0x000000ffff107224 */ /* 0x000fe400078e00ff */
[----:B------:R-:W-:-:S02]  /*1fa0*/  IMAD.MOV.U32 R22, RZ, RZ, 0x7fffffff ;  /* 0x7fffffffff167424 */ /* 0x000fc400078e00ff */
[----:B------:R-:W-:Y:S02]  /*1fb0*/  IMAD.MOV.U32 R13, RZ, RZ, RZ ;  /* 0x000000ffff0d7224 */ /* 0x000fe400078e00ff */
[----:B------:R-:W-:Y:S02]  /*1fc0*/  IMAD.MOV.U32 R20, RZ, RZ, 0x7fffffff ;  /* 0x7fffffffff147424 */ /* 0x000fe400078e00ff */
[----:B------:R-:W-:-:S07]  /*1fd0*/  IMAD.MOV.U32 R15, RZ, RZ, R11 ;  /* 0x000000ffff0f7224 */ /* 0x000fce00078e000b */
.L_x_191:
[----:B0-----:R-:W0:Y:S01]  /*1fe0*/  LDC.64 R18, c[0x0][0x380] ;  /* 0x0000e000ff127b82 */ /* 0x001e220000000a00 */
[----:B------:R-:W-:Y:S01]  /*1ff0*/  IMAD.IADD R31, R12, 0x1, -R5 ;  /* 0x000000010c1f7824 */ /* 0x000fe200078e0a05 */
[----:B------:R-:W1:Y:S03]  /*2000*/  LDCU UR5, c[0x0][0x388] ;  /* 0x00007100ff0577ac */ /* 0x000e660008000800 */
[----:B0-----:R-:W-:-:S04]  /*2010*/  IMAD.WIDE R30, R31, 0x4, R18 ;  /* 0x000000041f1e7825 */ /* 0x001fc800078e0212 */
[C---:B------:R-:W-:Y:S02]  /*2020*/  IMAD.WIDE R28, R12.reuse, 0x4, R18 ;  /* 0x000000040c1c7825 */ /* 0x040fe400078e0212 */
[----:B------:R-:W2:Y:S04]  /*2030*/  LDG.E.CONSTANT R30, desc[UR8][R30.64] ;  /* 0x000000081e1e7981 */ /* 0x000ea8000c1e9900 */
[----:B------:R-:W3:Y:S01]  /*2040*/  LDG.E.CONSTANT R0, desc[UR8][R28.64] ;  /* 0x000000081c007981 */ /* 0x000ee2000c1e9900 */
[----:B------:R-:W-:Y:S01]  /*2050*/  VIADD R32, R12, 0x1 ;  /* 0x000000010c207836 */ /* 0x000fe20000000000 */
[----:B------:R-:W-:Y:S01]  /*2060*/  BSSY.RECONVERGENT B1, `(.L_x_142) ;  /* 0x0000093000017945 */ /* 0x000fe20003800200 */
[----:B------:R-:W-:Y:S02]  /*2070*/  IMAD.MOV.U32 R17, RZ, RZ, R12 ;  /* 0x000000ffff117224 */ /* 0x000fe400078e000c */
[----:B------:R-:W-:Y:S01]  /*2080*/  IMAD.MOV.U32 R27, RZ, RZ, R23 ;  /* 0x000000ffff1b7224 */ /* 0x000fe200078e0017 */
[----:B------:R-:W-:Y:S01]  /*2090*/  IADD3 R33, PT, PT, -R5, R32, RZ ;  /* 0x0000002005217210 */ /* 0x000fe20007ffe1ff */
[----:B------:R-:W-:Y:S01]  /*20a0*/  IMAD.MOV.U32 R21, RZ, RZ, R24 ;  /* 0x000000ffff157224 */ /* 0x000fe200078e0018 */
[----:B-1----:R-:W-:Y:S01]  /*20b0*/  ISETP.NE.AND P2, PT, R32, UR5, PT ;  /* 0x0000000520007c0c */ /* 0x002fe2000bf45270 */
[----:B------:R-:W-:Y:S01]  /*20c0*/  IMAD.MOV.U32 R3, RZ, RZ, RZ ;  /* 0x000000ffff037224 */ /* 0x000fe200078e00ff */
[----:B------:R-:W-:Y:S01]  /*20d0*/  ISETP.GT.AND P0, PT, R33, R12, PT ;  /* 0x0000000c2100720c */ /* 0x000fe20003f04270 */
[----:B------:R-:W-:-:S02]  /*20e0*/  IMAD.MOV.U32 R12, RZ, RZ, R32 ;  /* 0x000000ffff0c7224 */ /* 0x000fc400078e0020 */
[----:B--2---:R-:W-:-:S04]  /*20f0*/  FADD R9, -R30, R9 ;  /* 0x000000091e097221 */ /* 0x004fc80000000100 */
[----:B---3--:R-:W-:-:S04]  /*2100*/  FADD R9, R0, R9 ;  /* 0x0000000900097221 */ /* 0x008fc80000000000 */
[----:B------:R-:W-:Y:S02]  /*2110*/  FMUL R31, R9, R2 ;  /* 0x00000002091f7220 */ /* 0x000fe40000400000 */
[----:B------:R-:W-:Y:S05]  /*2120*/  @P0 BRA `(.L_x_143) ;  /* 0x0000000800180947 */ /* 0x000fea0003800000 */
[C---:B------:R-:W-:Y:S01]  /*2130*/  VIADD R3, R5.reuse, 0xffffffff ;  /* 0xffffffff05037836 */ /* 0x040fe20000000000 */
[----:B------:R-:W-:Y:S01]  /*2140*/  LOP3.LUT R30, R5, 0xf, RZ, 0xc0, !PT ;  /* 0x0000000f051e7812 */ /* 0x000fe200078ec0ff */
[----:B------:R-:W-:Y:S03]  /*2150*/  BSSY.RECONVERGENT B2, `(.L_x_144) ;  /* 0x000003d000027945 */ /* 0x000fe60003800200 */
[----:B------:R-:W-:Y:S01]  /*2160*/  ISETP.GE.U32.AND P0, PT, R3, 0xf, PT ;  /* 0x0000000f0300780c */ /* 0x000fe20003f06070 */
[----:B------:R-:W-:Y:S01]  /*2170*/  HFMA2 R3, -RZ, RZ, 0, 0 ;  /* 0x00000000ff037431 */ /* 0x000fe200000001ff */
[----:B------:R-:W-:-:S11]  /*2180*/  ISETP.NE.AND P1, PT, R30, RZ, PT ;  /* 0x000000ff1e00720c */ /* 0x000fd60003f25270 */
[----:B------:R-:W-:Y:S05]  /*2190*/  @!P0 BRA `(.L_x_145) ;  /* 0x0000000000e08947 */ /* 0x000fea0003800000 */
[----:B------:R-:W-:Y:S02]  /*21a0*/  IMAD.MOV.U32 R34, RZ, RZ, RZ ;  /* 0x000000ffff227224 */ /* 0x000fe400078e00ff */
[----:B------:R-:W-:-:S07]  /*21b0*/  IMAD.MOV.U32 R3, RZ, RZ, RZ ;  /* 0x000000ffff037224 */ /* 0x000fce00078e00ff */
.L_x_146:
        /* <DEDUP_REMOVED lines=17> */
[----:B------:R-:W-:-:S02]  /*22d0*/  VIADD R34, R34, 0x10 ;  /* 0x0000001022227836 */ /* 0x000fc40000000000 */
[----:B------:R-:W-:Y:S01]  /*22e0*/  VIADD R33, R33, 0x10 ;  /* 0x0000001021217836 */ /* 0x000fe20000000000 */
[----:B0-----:R-:W-:-:S04]  /*22f0*/  LOP3.LUT R29, R5, 0xff0, RZ, 0xc0, !PT ;  /* 0x00000ff0051d7812 */ /* 0x001fc800078ec0ff */
        /* <DEDUP_REMOVED lines=34> */
.L_x_145:
[----:B------:R-:W-:Y:S05]  /*2520*/  BSYNC.RECONVERGENT B2 ;  /* 0x0000000000027941 */ /* 0x000fea0003800200 */
.L_x_144:
[----:B------:R-:W-:Y:S05]  /*2530*/  @!P1 BRA `(.L_x_143) ;  /* 0x0000000400149947 */ /* 0x000fea0003800000 */
[----:B------:R-:W-:Y:S01]  /*2540*/  VIADD R28, R30, 0xffffffff ;  /* 0xffffffff1e1c7836 */ /* 0x000fe20000000000 */
[----:B------:R-:W-:Y:S01]  /*2550*/  LOP3.LUT R30, R5, 0x7, RZ, 0xc0, !PT ;  /* 0x00000007051e7812 */ /* 0x000fe200078ec0ff */
[----:B------:R-:W-:Y:S03]  /*2560*/  BSSY.RECONVERGENT B2, `(.L_x_147) ;  /* 0x000001e000027945 */ /* 0x000fe60003800200 */
[----:B------:R-:W-:Y:S02]  /*2570*/  ISETP.GE.U32.AND P0, PT, R28, 0x7, PT ;  /* 0x000000071c00780c */ /* 0x000fe40003f06070 */
[----:B------:R-:W-:-:S11]  /*2580*/  ISETP.NE.AND P1, PT, R30, RZ, PT ;  /* 0x000000ff1e00720c */ /* 0x000fd60003f25270 */
[----:B------:R-:W-:Y:S05]  /*2590*/  @!P0 BRA `(.L_x_148) ;  /* 0x0000000000688947 */ /* 0x000fea0003800000 */
        /* <DEDUP_REMOVED lines=26> */
.L_x_148:
[----:B------:R-:W-:Y:S05]  /*2740*/  BSYNC.RECONVERGENT B2 ;  /* 0x0000000000027941 */ /* 0x000fea0003800200 */
.L_x_147:
[----:B------:R-:W-:Y:S05]  /*2750*/  @!P1 BRA `(.L_x_143) ;  /* 0x00000000008c9947 */ /* 0x000fea0003800000 */
[----:B------:R-:W-:Y:S01]  /*2760*/  IADD3 R30, PT, PT, R30, -0x1, RZ ;  /* 0xffffffff1e1e7810 */ /* 0x000fe20007ffe0ff */
[----:B------:R-:W-:Y:S01]  /*2770*/  BSSY.RECONVERGENT B2, `(.L_x_149) ;  /* 0x0000013000027945 */ /* 0x000fe20003800200 */
[----:B------:R-:W-:Y:S02]  /*2780*/  LOP3.LUT R35, R5, 0x3, RZ, 0xc0, !PT ;  /* 0x0000000305237812 */ /* 0x000fe400078ec0ff */
[----:B------:R-:W-:Y:S02]  /*2790*/  ISETP.GE.U32.AND P0, PT, R30, 0x3, PT ;  /* 0x000000031e00780c */ /* 0x000fe40003f06070 */
[----:B------:R-:W-:-:S11]  /*27a0*/  ISETP.NE.AND P1, PT, R35, RZ, PT ;  /* 0x000000ff2300720c */ /* 0x000fd60003f25270 */
[----:B------:R-:W-:Y:S05]  /*27b0*/  @!P0 BRA `(.L_x_150) ;  /* 0x0000000000388947 */ /* 0x000fea0003800000 */
        /* <DEDUP_REMOVED lines=14> */
.L_x_150:
[----:B------:R-:W-:Y:S05]  /*28a0*/  BSYNC.RECONVERGENT B2 ;  /* 0x0000000000027941 */ /* 0x000fea0003800200 */
.L_x_149:
[----:B------:R-:W-:Y:S05]  /*28b0*/  @!P1 BRA `(.L_x_143) ;  /* 0x0000000000349947 */ /* 0x000fea0003800000 */
[----:B------:R-:W-:-:S05]  /*28c0*/  IMAD.WIDE R18, R33, 0x4, R18 ;  /* 0x0000000421127825 */ /* 0x000fca00078e0212 */
        /* <DEDUP_REMOVED lines=12> */
.L_x_143:
[----:B------:R-:W-:Y:S05]  /*2990*/  BSYNC.RECONVERGENT B1 ;  /* 0x0000000000017941 */ /* 0x000fea0003800200 */
.L_x_142:
[----:B------:R-:W-:Y:S01]  /*29a0*/  FMUL R3, R3, R2 ;  /* 0x0000000203037220 */ /* 0x000fe20000400000 */
[----:B------:R-:W-:Y:S03]  /*29b0*/  BSSY.RECONVERGENT B3, `(.L_x_151) ;  /* 0x0000013000037945 */ /* 0x000fe60003800200 */
[----:B------:R-:W-:Y:S01]  /*29c0*/  FMUL R29, R3, 0.014999999664723873138 ;  /* 0x3c75c28f031d7820 */ /* 0x000fe20000400000 */
[----:B------:R-:W-:-:S04]  /*29d0*/  IMAD.MOV.U32 R3, RZ, RZ, RZ ;  /* 0x000000ffff037224 */ /* 0x000fc800078e00ff */
        /* <DEDUP_REMOVED lines=14> */
[----:B------:R-:W-:Y:S05]  /*2ac0*/  CALL.REL.NOINC `($__internal_5_$__cuda_sm3x_div_rn_noftz_f32_slowpath) ;  /* 0x0000003c00907944 */ /* 0x000fea0003c00000 */
.L_x_153:
[----:B------:R-:W-:Y:S05]  /*2ad0*/  BSYNC.RECONVERGENT B4 ;  /* 0x0000000000047941 */ /* 0x000fea0003800200 */
.L_x_152:
[----:B------:R-:W-:Y:S05]  /*2ae0*/  BSYNC.RECONVERGENT B3 ;  /* 0x0000000000037941 */ /* 0x000fea0003800200 */
.L_x_151:
[----:B------:R-:W-:Y:S01]  /*2af0*/  LOP3.LUT P0, RZ, R25, 0xff, RZ, 0xc0, !PT ;  /* 0x000000ff19ff7812 */ /* 0x000fe2000780c0ff */
[----:B------:R-:W-:Y:S01]  /*2b00*/  FMUL R0, R3, R7 ;  /* 0x0000000703007220 */ /* 0x000fe20000400000 */
[----:B------:R-:W-:Y:S01]  /*2b10*/  FADD R19, -R7, 1 ;  /* 0x3f80000007137421 */ /* 0x000fe20000000100 */
[----:B------:R-:W-:Y:S01]  /*2b20*/  FMUL R18, R3, R8 ;  /* 0x0000000803127220 */ /* 0x000fe20000400000 */
[----:B------:R-:W-:Y:S01]  /*2b30*/  FADD R3, -R8, 1 ;  /* 0x3f80000008037421 */ /* 0x000fe20000000100 */
[----:B------:R-:W-:Y:S01]  /*2b40*/  BSSY.RECONVERGENT B3, `(.L_x_154) ;  /* 0x0000031000037945 */ /* 0x000fe20003800200 */
[----:B------:R-:W-:Y:S01]  /*2b50*/  FFMA R15, R19, R15, R0 ;  /* 0x0000000f130f7223 */ /* 0x000fe20000000000 */
[----:B------:R-:W-:Y:S01]  /*2b60*/  I2FP.F32.U32 R28, R10 ;  /* 0x0000000a001c7245 */ /* 0x000fe20000201000 */
        /* <DEDUP_REMOVED lines=9> */
[----:B------:R-:W-:Y:S01]  /*2c00*/  VIADD R13, R13, 0x1 ;  /* 0x000000010d0d7836 */ /* 0x000fe20000000000 */
[----:B------:R-:W-:Y:S02]  /*2c10*/  BSSY.RECONVERGENT B4, `(.L_x_157) ;  /* 0x000000d000047945 */ /* 0x000fe40003800200 */
[----:B------:R-:W-:Y:S02]  /*2c20*/  IMAD.MOV.U32 R26, RZ, RZ, R0 ;  /* 0x000000ffff1a7224 */ /* 0x000fe400078e0000 */
[----:B------:R-:W-:Y:S01]  /*2c30*/  ISETP.GE.AND P0, PT, R13, R10, PT ;  /* 0x0000000a0d00720c */ /* 0x000fe20003f06270 */
        /* <DEDUP_REMOVED lines=10> */
.L_x_158:
[----:B------:R-:W-:Y:S05]  /*2ce0*/  BSYNC.RECONVERGENT B4 ;  /* 0x0000000000047941 */ /* 0x000fea0003800200 */
.L_x_157:
[----:B------:R-:W-:Y:S02]  /*2cf0*/  SEL R25, RZ, 0x1, !P0 ;  /* 0x00000001ff197807 */ /* 0x000fe40004000000 */
[----:B------:R-:W-:Y:S01]  /*2d00*/  FSEL R20, R3, R20, P0 ;  /* 0x0000001403147208 */ /* 0x000fe20000000000 */
[----:B------:R-:W-:Y:S06]  /*2d10*/  BRA `(.L_x_156) ;  /* 0x00000000004c7947 */ /* 0x000fec0003800000 */
.L_x_155:
[----:B------:R-:W0:Y:S01]  /*2d20*/  MUFU.RCP R18, R28 ;  /* 0x0000001c00127308 */ /* 0x000e220000001000 */
[----:B------:R-:W-:Y:S01]  /*2d30*/  IADD3 R0, PT, PT, R10, -0x1, RZ ;  /* 0xffffffff0a007810 */ /* 0x000fe20007ffe0ff */
[----:B------:R-:W-:Y:S03]  /*2d40*/  BSSY.RECONVERGENT B4, `(.L_x_159) ;  /* 0x000000f000047945 */ /* 0x000fe60003800200 */
[----:B------:R-:W-:-:S05]  /*2d50*/  I2FP.F32.U32 R3, R0 ;  /* 0x0000000000037245 */ /* 0x000fca0000201000 */
        /* <DEDUP_REMOVED lines=11> */
[----:B------:R-:W-:Y:S05]  /*2e10*/  CALL.REL.NOINC `($__internal_5_$__cuda_sm3x_div_rn_noftz_f32_slowpath) ;  /* 0x0000003800bc7944 */ /* 0x000fea0003c00000 */
[----:B------:R-:W-:-:S07]  /*2e20*/  IMAD.MOV.U32 R20, RZ, RZ, R3 ;  /* 0x000000ffff147224 */ /* 0x000fce00078e0003 */
.L_x_160:
[----:B------:R-:W-:Y:S05]  /*2e30*/  BSYNC.RECONVERGENT B4 ;  /* 0x0000000000047941 */ /* 0x000fea0003800200 */
.L_x_159:
[----:B------:R-:W-:-:S07]  /*2e40*/  IMAD.MOV.U32 R25, RZ, RZ, 0x1 ;  /* 0x00000001ff197424 */ /* 0x000fce00078e00ff */
.L_x_156:
[----:B------:R-:W-:Y:S05]  /*2e50*/  BSYNC.RECONVERGENT B3 ;  /* 0x0000000000037941 */ /* 0x000fea0003800200 */
.L_x_154:
[-C--:B------:R-:W-:Y:S01]  /*2e60*/  IABS R37, R5.reuse ;  /* 0x0000000500257213 */ /* 0x080fe20000000000 */
[----:B------:R-:W0:Y:S01]  /*2e70*/  LDCU UR5, c[0x0][0x38c] ;  /* 0x00007180ff0577ac */ /* 0x000e220008000800 */
[----:B------:R-:W-:Y:S01]  /*2e80*/  IABS R18, R5 ;  /* 0x0000000500127213 */ /* 0x000fe20000000000 */
[----:B------:R-:W-:Y:S01]  /*2e90*/  BSSY.RECONVERGENT B3, `(.L_x_161) ;  /* 0x000019b000037945 */ /* 0x000fe20003800200 */
[----:B------:R-:W1:Y:S01]  /*2ea0*/  I2F.RP R0, R37 ;  /* 0x0000002500007306 */ /* 0x000e620000209400 */
[----:B------:R-:W-:Y:S01]  /*2eb0*/  IABS R28, R17 ;  /* 0x00000011001c7213 */ /* 0x000fe20000000000 */
[----:B------:R-:W-:Y:S01]  /*2ec0*/  IMAD.MOV.U32 R38, RZ, RZ, R37 ;  /* 0x000000ffff267224 */ /* 0x000fe200078e0025 */
[----:B------:R-:W-:Y:S01]  /*2ed0*/  IADD3 R35, PT, PT, RZ, -R18, RZ ;  /* 0x80000012ff237210 */ /* 0x000fe20007ffe0ff */
[----:B------:R-:W-:Y:S01]  /*2ee0*/  IMAD.MOV.U32 R18, RZ, RZ, RZ ;  /* 0x000000ffff127224 */ /* 0x000fe200078e00ff */
[----:B------:R-:W-:Y:S02]  /*2ef0*/  ISETP.GE.AND P3, PT, R17, RZ, PT ;  /* 0x000000ff1100720c */ /* 0x000fe40003f66270 */
[----:B------:R-:W-:-:S02]  /*2f00*/  ISETP.NE.AND P1, PT, R5, RZ, PT ;  /* 0x000000ff0500720c */ /* 0x000fc40003f25270 */
[----:B------:R-:W-:Y:S01]  /*2f10*/  LOP3.LUT R36, RZ, R5, RZ, 0x33, !PT ;  /* 0x00000005ff247212 */ /* 0x000fe200078e33ff */
[----:B-1----:R-:W1:Y:S02]  /*2f20*/  MUFU.RCP R0, R0 ;  /* 0x0000000000007308 */ /* 0x002e640000001000 */
[----:B-1----:R-:W-:-:S06]  /*2f30*/  VIADD R19, R0, 0xffffffe ;  /* 0x0ffffffe00137836 */ /* 0x002fcc0000000000 */
[----:B------:R-:W1:Y:S02]  /*2f40*/  F2I.FTZ.U32.TRUNC.NTZ R19, R19 ;  /* 0x0000001300137305 */ /* 0x000e64000021f000 */
[----:B-1----:R-:W-:-:S04]  /*2f50*/  IMAD R3, R19, R37, RZ ;  /* 0x0000002513037224 */ /* 0x002fc800078e02ff */
[----:B------:R-:W-:-:S04]  /*2f60*/  IMAD.MOV R3, RZ, RZ, -R3 ;  /* 0x000000ffff037224 */ /* 0x000fc800078e0a03 */
[----:B------:R-:W-:-:S04]  /*2f70*/  IMAD.HI.U32 R18, R19, R3, R18 ;  /* 0x0000000313127227 */ /* 0x000fc800078e0012 */
[----:B------:R-:W-:Y:S02]  /*2f80*/  IMAD.MOV.U32 R3, RZ, RZ, R28 ;  /* 0x000000ffff037224 */ /* 0x000fe400078e001c */
[----:B------:R-:W-:Y:S02]  /*2f90*/  VIADD R19, R16, 0x1 ;  /* 0x0000000110137836 */ /* 0x000fe40000000000 */
[----:B------:R-:W-:-:S04]  /*2fa0*/  IMAD.HI.U32 R0, R18, R3, RZ ;  /* 0x0000000312007227 */ /* 0x000fc800078e00ff */
[----:B------:R-:W-:-:S05]  /*2fb0*/  IMAD R0, R0, R35, R3 ;  /* 0x0000002300007224 */ /* 0x000fca00078e0203 */
[----:B------:R-:W-:-:S13]  /*2fc0*/  ISETP.GT.U32.AND P0, PT, R38, R0, PT ;  /* 0x000000002600720c */ /* 0x000fda0003f04070 */
[----:B------:R-:W-:-:S05]  /*2fd0*/  @!P0 IMAD.IADD R0, R0, 0x1, -R37 ;  /* 0x0000000100008824 */ /* 0x000fca00078e0a25 */
[----:B------:R-:W-:-:S13]  /*2fe0*/  ISETP.GT.U32.AND P0, PT, R38, R0, PT ;  /* 0x000000002600720c */ /* 0x000fda0003f04070 */
[----:B------:R-:W-:Y:S01]  /*2ff0*/  @!P0 IMAD.IADD R0, R0, 0x1, -R37 ;  /* 0x0000000100008824 */ /* 0x000fe200078e0a25 */
[----:B------:R-:W-:-:S03]  /*3000*/  ISETP.GE.AND P0, PT, R16, R5, PT ;  /* 0x000000051000720c */ /* 0x000fc60003f06270 */
[----:B------:R-:W-:-:S05]  /*3010*/  @!P3 IMAD.MOV R0, RZ, RZ, -R0 ;  /* 0x000000ffff00b224 */ /* 0x000fca00078e0a00 */
[----:B------:R-:W-:Y:S02]  /*3020*/  SEL R28, R36, R0, !P1 ;  /* 0x00000000241c7207 */ /* 0x000fe40004800000 */
[----:B0-----:R-:W-:Y:S02]  /*3030*/  IADD3 R0, PT, PT, R5, UR5, RZ ;  /* 0x0000000505007c10 */ /* 0x001fe4000fffe0ff */
[----:B------:R-:W-:Y:S01]  /*3040*/  LEA R3, R28, UR7, 0x2 ;  /* 0x000000071c037c11 */ /* 0x000fe2000f8e10ff */
[----:B------:R-:W-:Y:S02]  /*3050*/  @P0 IMAD.MOV R19, RZ, RZ, R16 ;  /* 0x000000ffff130224 */ /* 0x000fe400078e0210 */
[----:B------:R-:W-:Y:S02]  /*3060*/  VIADD R0, R0, 0xffffffff ;  /* 0xffffffff00007836 */ /* 0x000fe40000000000 */
[----:B------:R0:W-:Y:S01]  /*3070*/  STL [R3], R20 ;  /* 0x0000001403007387 */ /* 0x0001e20000100800 */
[----:B------:R-:W-:-:S02]  /*3080*/  IMAD.MOV.U32 R16, RZ, RZ, R19 ;  /* 0x000000ffff107224 */ /* 0x000fc400078e0013 */
[----:B------:R-:W-:Y:S01]  /*3090*/  ISETP.GE.AND P3, PT, R17, R0, PT ;  /* 0x000000001100720c */ /* 0x000fe20003f66270 */
[----:B------:R-:W-:-:S12]  /*30a0*/  IMAD.MOV.U32 R0, RZ, RZ, 0x7fffffff ;  /* 0x7fffffffff007424 */ /* 0x000fd800078e00ff */
[----:B0-----:R-:W-:Y:S05]  /*30b0*/  @!P3 BRA `(.L_x_162) ;  /* 0x0000001400e0b947 */ /* 0x001fea0003800000 */
[----:B------:R-:W-:Y:S01]  /*30c0*/  ISETP.NE.AND P0, PT, R16, RZ, PT ;  /* 0x000000ff1000720c */ /* 0x000fe20003f05270 */
[----:B------:R-:W-:Y:S01]  /*30d0*/  BSSY.RECONVERGENT B1, `(.L_x_163) ;  /* 0x0000154000017945 */ /* 0x000fe20003800200 */
[----:B------:R-:W-:Y:S01]  /*30e0*/  MOV R39, 0xff800000 ;  /* 0xff80000000277802 */ /* 0x000fe20000000f00 */
[----:B------:R-:W-:-:S10]  /*30f0*/  IMAD.MOV.U32 R40, RZ, RZ, 0x7f800000 ;  /* 0x7f800000ff287424 */ /* 0x000fd400078e00ff */
[----:B------:R-:W-:Y:S05]  /*3100*/  @!P0 BRA `(.L_x_164) ;  /* 0x0000001400408947 */ /* 0x000fea0003800000 */
[----:B------:R-:W-:Y:S01]  /*3110*/  VIMNMX R33, PT, PT, R5, R16, PT ;  /* 0x0000001005217248 */ /* 0x000fe20003fe0100 */
[----:B------:R-:W-:Y:S01]  /*3120*/  BSSY.RECONVERGENT B2, `(.L_x_165) ;  /* 0x00000b6000027945 */ /* 0x000fe20003800200 */
[----:B------:R-:W-:Y:S02]  /*3130*/  IMAD.MOV.U32 R40, RZ, RZ, 0x7f800000 ;  /* 0x7f800000ff287424 */ /* 0x000fe400078e00ff */
[C---:B------:R-:W-:Y:S01]  /*3140*/  ISETP.GE.AND P0, PT, R33.reuse, 0x8, PT ;  /* 0x000000082100780c */ /* 0x040fe20003f06270 */
[----:B------:R-:W-:Y:S01]  /*3150*/  IMAD.MOV.U32 R39, RZ, RZ, -0x800000 ;  /* 0xff800000ff277424 */ /* 0x000fe200078e00ff */
[----:B------:R-:W-:Y:S01]  /*3160*/  VIMNMX R33, PT, PT, R33, 0x1, !PT ;  /* 0x0000000121217848 */ /* 0x000fe20007fe0100 */
[----:B------:R-:W-:-:S03]  /*3170*/  IMAD.MOV.U32 R32, RZ, RZ, RZ ;  /* 0x000000ffff207224 */ /* 0x000fc600078e00ff */
[----:B------:R-:W-:-:S07]  /*3180*/  LOP3.LUT R42, R33, 0x7, RZ, 0xc0, !PT ;  /* 0x00000007212a7812 */ /* 0x000fce00078ec0ff */
[----:B------:R-:W-:Y:S05]  /*3190*/  @!P0 BRA `(.L_x_166) ;  /* 0x0000000800b88947 */ /* 0x000fea0003800000 */
[----:B------:R-:W-:Y:S01]  /*31a0*/  MOV R29, R18 ;  /* 0x00000012001d7202 */ /* 0x000fe20000000f00 */
[----:B------:R-:W-:Y:S01]  /*31b0*/  IMAD.MOV.U32 R3, RZ, RZ, R36 ;  /* 0x000000ffff037224 */ /* 0x000fe200078e0024 */
[-C--:B------:R-:W-:Y:S01]  /*31c0*/  IABS R18, R5.reuse ;  /* 0x0000000500127213 */ /* 0x080fe20000000000 */
[----:B------:R-:W-:Y:S01]  /*31d0*/  IMAD.MOV.U32 R31, RZ, RZ, R38 ;  /* 0x000000ffff1f7224 */ /* 0x000fe200078e0026 */
[----:B------:R-:W-:Y:S01]  /*31e0*/  PLOP3.LUT P0, PT, P1, PT, PT, 0x80, 0x8 ;  /* 0x000000000008781c */ /* 0x000fe20000f0f070 */
[----:B------:R-:W-:Y:S01]  /*31f0*/  IMAD.MOV.U32 R40, RZ, RZ, 0x7f800000 ;  /* 0x7f800000ff287424 */ /* 0x000fe200078e00ff */
[----:B------:R-:W-:Y:S01]  /*3200*/  ISETP.NE.AND P1, PT, R5, RZ, PT ;  /* 0x000000ff0500720c */ /* 0x000fe20003f25270 */
[----:B------:R-:W-:Y:S01]  /*3210*/  IMAD.MOV.U32 R39, RZ, RZ, -0x800000 ;  /* 0xff800000ff277424 */ /* 0x000fe200078e00ff */
[-C--:B------:R-:W-:Y:S01]  /*3220*/  IABS R37, R5.reuse ;  /* 0x0000000500257213 */ /* 0x080fe20000000000 */
[----:B------:R-:W-:Y:S01]  /*3230*/  IMAD.MOV R35, RZ, RZ, -R18 ;  /* 0x000000ffff237224 */ /* 0x000fe200078e0a12 */
[----:B------:R-:W-:Y:S01]  /*3240*/  LOP3.LUT R32, R33, 0x7ffffff8, RZ, 0xc0, !PT ;  /* 0x7ffffff821207812 */ /* 0x000fe200078ec0ff */
[----:B------:R-:W-:Y:S01]  /*3250*/  IMAD.MOV.U32 R30, RZ, RZ, RZ ;  /* 0x000000ffff1e7224 */ /* 0x000fe200078e00ff */
[----:B------:R-:W-:-:S07]  /*3260*/  LOP3.LUT R36, RZ, R5, RZ, 0x33, !PT ;  /* 0x00000005ff247212 */ /* 0x000fce00078e33ff */
.L_x_167:
[----:B------:R-:W-:-:S04]  /*3270*/  IADD3 R34, PT, PT, -R30, R17, RZ ;  /* 0x000000111e227210 */ /* 0x000fc80007ffe1ff */
[----:B------:R-:W-:Y:S02]  /*3280*/  IABS R38, R34 ;  /* 0x0000002200267213 */ /* 0x000fe40000000000 */
[----:B------:R-:W-:-:S03]  /*3290*/  ISETP.GE.AND P5, PT, R34, RZ, PT ;  /* 0x000000ff2200720c */ /* 0x000fc60003fa6270 */
[----:B------:R-:W-:-:S04]  /*32a0*/  IMAD.HI.U32 R18, R29, R38, RZ ;  /* 0x000000261d127227 */ /* 0x000fc800078e00ff */
[----:B------:R-:W-:-:S05]  /*32b0*/  IMAD R18, R18, R35, R38 ;  /* 0x0000002312127224 */ /* 0x000fca00078e0226 */
[----:B------:R-:W-:-:S13]  /*32c0*/  ISETP.GT.U32.AND P4, PT, R31, R18, PT ;  /* 0x000000121f00720c */ /* 0x000fda0003f84070 */
[----:B------:R-:W-:-:S05]  /*32d0*/  @!P4 IMAD.IADD R18, R18, 0x1, -R37 ;  /* 0x000000011212c824 */ /* 0x000fca00078e0a25 */
[----:B------:R-:W-:-:S13]  /*32e0*/  ISETP.GT.U32.AND P4, PT, R31, R18, PT ;  /* 0x000000121f00720c */ /* 0x000fda0003f84070 */
[----:B------:R-:W-:-:S04]  /*32f0*/  @!P4 IMAD.IADD R18, R18, 0x1, -R37 ;  /* 0x000000011212c824 */ /* 0x000fc800078e0a25 */
[----:B------:R-:W-:-:S05]  /*3300*/  @!P5 IMAD.MOV R18, RZ, RZ, -R18 ;  /* 0x000000ffff12d224 */ /* 0x000fca00078e0a12 */
[----:B------:R-:W-:-:S04]  /*3310*/  SEL R18, R36, R18, !P1 ;  /* 0x0000001224127207 */ /* 0x000fc80004800000 */
[----:B------:R-:W-:-:S06]  /*3320*/  LEA R44, R18, UR7, 0x2 ;  /* 0x00000007122c7c11 */ /* 0x000fcc000f8e10ff */
[----:B------:R-:W2:Y:S01]  /*3330*/  LDL R44, [R44] ;  /* 0x000000002c2c7983 */ /* 0x000ea20000100800 */
[----:B------:R-:W0:Y:S01]  /*3340*/  I2F.RP R38, R37 ;  /* 0x0000002500267306 */ /* 0x000e220000209400 */
[----:B------:R-:W-:-:S04]  /*3350*/  LOP3.LUT R18, RZ, R30, RZ, 0x33, !PT ;  /* 0x0000001eff127212 */ /* 0x000fc800078e33ff */
[----:B------:R-:W-:Y:S01]  /*3360*/  IADD3 R41, PT, PT, R18, R17, RZ ;  /* 0x0000001112297210 */ /* 0x000fe20007ffe0ff */
[----:B------:R-:W-:-:S03]  /*3370*/  IMAD.MOV.U32 R18, RZ, RZ, RZ ;  /* 0x000000ffff127224 */ /* 0x000fc600078e00ff */
[----:B------:R-:W-:Y:S01]  /*3380*/  IABS R49, R41 ;  /* 0x0000002900317213 */ /* 0x000fe20000000000 */
[----:B0-----:R-:W0:Y:S02]  /*3390*/  MUFU.RCP R38, R38 ;  /* 0x0000002600267308 */ /* 0x001e240000001000 */
[----:B0-----:R-:W-:-:S06]  /*33a0*/  VIADD R19, R38, 0xffffffe ;  /* 0x0ffffffe26137836 */ /* 0x001fcc0000000000 */
[----:B------:R-:W0:Y:S02]  /*33b0*/  F2I.FTZ.U32.TRUNC.NTZ R19, R19 ;  /* 0x0000001300137305 */ /* 0x000e24000021f000 */
[----:B0-----:R-:W-:-:S04]  /*33c0*/  IMAD.MOV R46, RZ, RZ, -R19 ;  /* 0x000000ffff2e7224 */ /* 0x001fc800078e0a13 */
[----:B------:R-:W-:Y:S02]  /*33d0*/  IMAD R43, R46, R37, RZ ;  /* 0x000000252e2b7224 */ /* 0x000fe400078e02ff */
[----:B------:R-:W-:Y:S02]  /*33e0*/  VIADD R46, R34, 0xfffffffb ;  /* 0xfffffffb222e7836 */ /* 0x000fe40000000000 */
[----:B------:R-:W-:-:S04]  /*33f0*/  IMAD.HI.U32 R18, R19, R43, R18 ;  /* 0x0000002b13127227 */ /* 0x000fc800078e0012 */
[----:B------:R-:W-:Y:S02]  /*3400*/  IMAD.MOV.U32 R19, RZ, RZ, R40 ;  /* 0x000000ffff137224 */ /* 0x000fe400078e0028 */
[----:B------:R-:W-:-:S04]  /*3410*/  IMAD.HI.U32 R38, R18, R49, RZ ;  /* 0x0000003112267227 */ /* 0x000fc800078e00ff */
[----:B------:R-:W-:Y:S02]  /*3420*/  IMAD R49, R38, R35, R49 ;  /* 0x0000002326317224 */ /* 0x000fe400078e0231 */
[----:B------:R-:W-:Y:S01]  /*3430*/  IMAD.MOV.U32 R38, RZ, RZ, R37 ;  /* 0x000000ffff267224 */ /* 0x000fe200078e0025 */
[C---:B--2---:R-:W-:Y:S02]  /*3440*/  FSETP.NE.AND P4, PT, |R44|.reuse, +INF , PT ;  /* 0x7f8000002c00780b */ /* 0x044fe40003f85200 */
[----:B------:R-:W-:-:S11]  /*3450*/  FSETP.GEU.AND P5, PT, R44, R19, PT ;  /* 0x000000132c00720b */ /* 0x000fd60003fae000 */
[C---:B------:R-:W-:Y:S02]  /*3460*/  @P4 FSEL R19, R44.reuse, R19, !P5 ;  /* 0x000000132c134208 */ /* 0x040fe40006800000 */
[----:B------:R-:W-:-:S04]  /*3470*/  FSETP.GT.AND P5, PT, R44, R39, PT ;  /* 0x000000272c00720b */ /* 0x000fc80003fa4000 */
[----:B------:R-:W-:Y:S01]  /*3480*/  @P4 FSEL R39, R44, R39, P5 ;  /* 0x000000272c274208 */ /* 0x000fe20002800000 */
[----:B------:R-:W-:Y:S01]  /*3490*/  VIADD R44, R34, 0xfffffffe ;  /* 0xfffffffe222c7836 */ /* 0x000fe20000000000 */
[----:B------:R-:W-:-:S04]  /*34a0*/  ISETP.GT.U32.AND P4, PT, R38, R49, PT ;  /* 0x000000312600720c */ /* 0x000fc80003f84070 */
[----:B------:R-:W-:-:S05]  /*34b0*/  IABS R47, R44 ;  /* 0x0000002c002f7213 */ /* 0x000fca0000000000 */
[----:B------:R-:W-:-:S04]  /*34c0*/  IMAD.HI.U32 R40, R18, R47, RZ ;  /* 0x0000002f12287227 */ /* 0x000fc800078e00ff */
[----:B------:R-:W-:Y:S02]  /*34d0*/  @!P4 IMAD.IADD R49, R49, 0x1, -R37 ;  /* 0x000000013131c824 */ /* 0x000fe400078e0a25 */
[----:B------:R-:W-:-:S03]  /*34e0*/  IMAD R47, R40, R35, R47 ;  /* 0x00000023282f7224 */ /* 0x000fc600078e022f */
[C---:B------:R-:W-:Y:S02]  /*34f0*/  ISETP.GT.U32.AND P5, PT, R38.reuse, R49, PT ;  /* 0x000000312600720c */ /* 0x040fe40003fa4070 */
[----:B------:R-:W-:-:S11]  /*3500*/  ISETP.GT.U32.AND P4, PT, R38, R47, PT ;  /* 0x0000002f2600720c */ /* 0x000fd60003f84070 */
[----:B------:R-:W-:Y:S02]  /*3510*/  @!P5 IADD3 R49, PT, PT, R49, -R37, RZ ;  /* 0x800000253131d210 */ /* 0x000fe40007ffe0ff */
[----:B------:R-:W-:Y:S01]  /*3520*/  ISETP.GE.AND P5, PT, R41, RZ, PT ;  /* 0x000000ff2900720c */ /* 0x000fe20003fa6270 */
[----:B------:R-:W-:Y:S02]  /*3530*/  VIADD R41, R34, 0xfffffffd ;  /* 0xfffffffd22297836 */ /* 0x000fe40000000000 */
[----:B------:R-:W-:-:S03]  /*3540*/  @!P4 IMAD.IADD R47, R47, 0x1, -R37 ;  /* 0x000000012f2fc824 */ /* 0x000fc600078e0a25 */
[----:B------:R-:W-:Y:S02]  /*3550*/  IABS R43, R41 ;  /* 0x00000029002b7213 */ /* 0x000fe40000000000 */
[----:B------:R-:W-:-:S03]  /*3560*/  ISETP.GT.U32.AND P4, PT, R38, R47, PT ;  /* 0x0000002f2600720c */ /* 0x000fc60003f84070 */
[----:B------:R-:W-:-:S04]  /*3570*/  IMAD.HI.U32 R40, R18, R43, RZ ;  /* 0x0000002b12287227 */ /* 0x000fc800078e00ff */
[----:B------:R-:W-:Y:S01]  /*3580*/  @!P5 IMAD.MOV R49, RZ, RZ, -R49 ;  /* 0x000000ffff31d224 */ /* 0x000fe200078e0a31 */
[----:B------:R-:W-:Y:S01]  /*3590*/  ISETP.GE.AND P5, PT, R44, RZ, PT ;  /* 0x000000ff2c00720c */ /* 0x000fe20003fa6270 */
[----:B------:R-:W-:Y:S02]  /*35a0*/  IMAD R43, R40, R35, R43 ;  /* 0x00000023282b7224 */ /* 0x000fe400078e022b */
[----:B------:R-:W-:Y:S01]  /*35b0*/  VIADD R44, R34, 0xfffffffc ;  /* 0xfffffffc222c7836 */ /* 0x000fe20000000000 */
[----:B------:R-:W-:Y:S01]  /*35c0*/  SEL R49, R36, R49, !P1 ;  /* 0x0000003124317207 */ /* 0x000fe20004800000 */
[----:B------:R-:W-:Y:S01]  /*35d0*/  @!P4 IMAD.IADD R47, R47, 0x1, -R37 ;  /* 0x000000012f2fc824 */ /* 0x000fe200078e0a25 */
[----:B------:R-:W-:Y:S02]  /*35e0*/  ISETP.GT.U32.AND P4, PT, R38, R43, PT ;  /* 0x0000002b2600720c */ /* 0x000fe40003f84070 */
[----:B------:R-:W-:-:S05]  /*35f0*/  IABS R45, R44 ;  /* 0x0000002c002d7213 */ /* 0x000fca0000000000 */
[----:B------:R-:W-:-:S04]  /*3600*/  IMAD.HI.U32 R40, R18, R45, RZ ;  /* 0x0000002d12287227 */ /* 0x000fc800078e00ff */
[----:B------:R-:W-:Y:S02]  /*3610*/  IMAD R45, R40, R35, R45 ;  /* 0x00000023282d7224 */ /* 0x000fe400078e022d */
[----:B------:R-:W-:Y:S01]  /*3620*/  @!P4 IADD3 R43, PT, PT, R43, -R37, RZ ;  /* 0x800000252b2bc210 */ /* 0x000fe20007ffe0ff */
[----:B------:R-:W-:Y:S02]  /*3630*/  @!P5 IMAD.MOV R47, RZ, RZ, -R47 ;  /* 0x000000ffff2fd224 */ /* 0x000fe400078e0a2f */
[C---:B------:R-:W-:Y:S02]  /*3640*/  ISETP.GT.U32.AND P5, PT, R38.reuse, R45, PT ;  /* 0x0000002d2600720c */ /* 0x040fe40003fa4070 */
[----:B------:R-:W-:-:S11]  /*3650*/  ISETP.GT.U32.AND P4, PT, R38, R43, PT ;  /* 0x0000002b2600720c */ /* 0x000fd60003f84070 */
[--C-:B------:R-:W-:Y:S02]  /*3660*/  @!P5 IMAD.IADD R45, R45, 0x1, -R37.reuse ;  /* 0x000000012d2dd824 */ /* 0x100fe400078e0a25 */
[----:B------:R-:W-:Y:S01]  /*3670*/  @!P4 IMAD.IADD R43, R43, 0x1, -R37 ;  /* 0x000000012b2bc824 */ /* 0x000fe200078e0a25 */
[----:B------:R-:W-:Y:S02]  /*3680*/  ISETP.GE.AND P4, PT, R41, RZ, PT ;  /* 0x000000ff2900720c */ /* 0x000fe40003f86270 */
[----:B------:R-:W-:Y:S02]  /*3690*/  IABS R41, R46 ;  /* 0x0000002e00297213 */ /* 0x000fe40000000000 */
[----:B------:R-:W-:-:S03]  /*36a0*/  ISETP.GT.U32.AND P5, PT, R38, R45, PT ;  /* 0x0000002d2600720c */ /* 0x000fc60003fa4070 */
[----:B------:R-:W-:-:S04]  /*36b0*/  IMAD.HI.U32 R40, R18, R41, RZ ;  /* 0x0000002912287227 */ /* 0x000fc800078e00ff */
[----:B------:R-:W-:Y:S01]  /*36c0*/  IMAD R41, R40, R35, R41 ;  /* 0x0000002328297224 */ /* 0x000fe200078e0229 */
[----:B------:R-:W-:Y:S01]  /*36d0*/  LEA R40, R49, UR7, 0x2 ;  /* 0x0000000731287c11 */ /* 0x000fe2000f8e10ff */
[----:B------:R-:W-:Y:S01]  /*36e0*/  @!P4 IMAD.MOV R43, RZ, RZ, -R43 ;  /* 0x000000ffff2bc224 */ /* 0x000fe200078e0a2b */
[----:B------:R-:W-:Y:S01]  /*36f0*/  ISETP.GE.AND P4, PT, R44, RZ, PT ;  /* 0x000000ff2c00720c */ /* 0x000fe20003f86270 */
[----:B------:R-:W-:Y:S02]  /*3700*/  VIADD R44, R34, 0xfffffffa ;  /* 0xfffffffa222c7836 */ /* 0x000fe40000000000 */
[----:B------:R-:W-:Y:S01]  /*3710*/  @!P5 IADD3 R45, PT, PT, R45, -R37, RZ ;  /* 0x800000252d2dd210 */ /* 0x000fe20007ffe0ff */
[----:B------:R-:W2:Y:S01]  /*3720*/  LDL R40, [R40] ;  /* 0x0000000028287983 */ /* 0x000ea20000100800 */
[----:B------:R-:W-:Y:S02]  /*3730*/  ISETP.GT.U32.AND P5, PT, R38, R41, PT ;  /* 0x000000292600720c */ /* 0x000fe40003fa4070 */
[----:B------:R-:W-:-:S06]  /*3740*/  IABS R49, R44 ;  /* 0x0000002c00317213 */ /* 0x000fcc0000000000 */
[----:B------:R-:W-:Y:S01]  /*3750*/  @!P4 IMAD.MOV R45, RZ, RZ, -R45 ;  /* 0x000000ffff2dc224 */ /* 0x000fe200078e0a2d */
[----:B------:R-:W-:-:S04]  /*3760*/  ISETP.GE.AND P4, PT, R46, RZ, PT ;  /* 0x000000ff2e00720c */ /* 0x000fc80003f86270 */
[----:B------:R-:W-:-:S05]  /*3770*/  @!P5 IMAD.IADD R41, R41, 0x1, -R37 ;  /* 0x000000012929d824 */ /* 0x000fca00078e0a25 */
[----:B------:R-:W-:Y:S02]  /*3780*/  ISETP.GT.U32.AND P5, PT, R38, R41, PT ;  /* 0x000000292600720c */ /* 0x000fe40003fa4070 */
[----:B------:R-:W-:-:S11]  /*3790*/  SEL R46, R36, R47, !P1 ;  /* 0x0000002f242e7207 */ /* 0x000fd60004800000 */
[----:B------:R-:W-:Y:S01]  /*37a0*/  @!P5 IMAD.IADD R41, R41, 0x1, -R37 ;  /* 0x000000012929d824 */ /* 0x000fe200078e0a25 */
[----:B------:R-:W-:Y:S01]  /*37b0*/  ISETP.GE.AND P5, PT, R44, RZ, PT ;  /* 0x000000ff2c00720c */ /* 0x000fe20003fa6270 */
[----:B------:R-:W-:-:S04]  /*37c0*/  IMAD.HI.U32 R44, R18, R49, RZ ;  /* 0x00000031122c7227 */ /* 0x000fc800078e00ff */
[----:B------:R-:W-:Y:S01]  /*37d0*/  IMAD.MOV.U32 R47, RZ, RZ, R41 ;  /* 0x000000ffff2f7224 */ /* 0x000fe200078e0029 */
[----:B------:R-:W-:Y:S01]  /*37e0*/  LEA R41, R46, UR7, 0x2 ;  /* 0x000000072e297c11 */ /* 0x000fe2000f8e10ff */
[----:B------:R-:W-:-:S03]  /*37f0*/  IMAD R44, R44, R35, R49 ;  /* 0x000000232c2c7224 */ /* 0x000fc600078e0231 */
[----:B------:R-:W-:Y:S02]  /*3800*/  @!P4 IADD3 R47, PT, PT, -R47, RZ, RZ ;  /* 0x000000ff2f2fc210 */ /* 0x000fe40007ffe1ff */
[----:B------:R-:W-:Y:S01]  /*3810*/  ISETP.GT.U32.AND P4, PT, R38, R44, PT ;  /* 0x0000002c2600720c */ /* 0x000fe20003f84070 */
[----:B------:R-:W3:Y:S01]  /*3820*/  LDL R41, [R41] ;  /* 0x0000000029297983 */ /* 0x000ee20000100800 */
[----:B------:R-:W-:-:S04]  /*3830*/  SEL R43, R36, R43, !P1 ;  /* 0x0000002b242b7207 */ /* 0x000fc80004800000 */
[----:B------:R-:W-:Y:S01]  /*3840*/  LEA R48, R43, UR7, 0x2 ;  /* 0x000000072b307c11 */ /* 0x000fe2000f8e10ff */
[----:B------:R-:W-:-:S04]  /*3850*/  VIADD R43, R34, 0xfffffff9 ;  /* 0xfffffff9222b7836 */ /* 0x000fc80000000000 */
[----:B------:R-:W4:Y:S02]  /*3860*/  LDL R34, [R48] ;  /* 0x0000000030227983 */ /* 0x000f240000100800 */
[----:B------:R-:W-:-:S05]  /*3870*/  @!P4 IMAD.IADD R44, R44, 0x1, -R37 ;  /* 0x000000012c2cc824 */ /* 0x000fca00078e0a25 */
[----:B------:R-:W-:Y:S02]  /*3880*/  ISETP.GT.U32.AND P4, PT, R38, R44, PT ;  /* 0x0000002c2600720c */ /* 0x000fe40003f84070 */
[----:B------:R-:W-:Y:S02]  /*3890*/  SEL R45, R36, R45, !P1 ;  /* 0x0000002d242d7207 */ /* 0x000fe40004800000 */
[----:B------:R-:W-:-:S09]  /*38a0*/  IABS R49, R43 ;  /* 0x0000002b00317213 */ /* 0x000fd20000000000 */
[----:B------:R-:W-:Y:S01]  /*38b0*/  @!P4 IMAD.IADD R44, R44, 0x1, -R37 ;  /* 0x000000012c2cc824 */ /* 0x000fe200078e0a25 */
[----:B------:R-:W-:Y:S02]  /*38c0*/  ISETP.GE.AND P4, PT, R43, RZ, PT ;  /* 0x000000ff2b00720c */ /* 0x000fe40003f86270 */
[----:B------:R-:W-:Y:S01]  /*38d0*/  LEA R43, R45, UR7, 0x2 ;  /* 0x000000072d2b7c11 */ /* 0x000fe2000f8e10ff */
[----:B------:R-:W-:-:S05]  /*38e0*/  IMAD.HI.U32 R46, R18, R49, RZ ;  /* 0x00000031122e7227 */ /* 0x000fca00078e00ff */
[----:B------:R-:W5:Y:S01]  /*38f0*/  LDL R43, [R43] ;  /* 0x000000002b2b7983 */ /* 0x000f620000100800 */
[----:B------:R-:W-:Y:S02]  /*3900*/  IMAD R46, R46, R35, R49 ;  /* 0x000000232e2e7224 */ /* 0x000fe400078e0231 */
[----:B------:R-:W-:Y:S01]  /*3910*/  IMAD.MOV.U32 R45, RZ, RZ, R44 ;  /* 0x000000ffff2d7224 */ /* 0x000fe200078e002c */
[----:B------:R-:W-:-:S03]  /*3920*/  SEL R47, R36, R47, !P1 ;  /* 0x0000002f242f7207 */ /* 0x000fc60004800000 */
[----:B------:R-:W-:Y:S01]  /*3930*/  @!P5 IMAD.MOV R45, RZ, RZ, -R45 ;  /* 0x000000ffff2dd224 */ /* 0x000fe200078e0a2d */
[----:B------:R-:W-:Y:S02]  /*3940*/  ISETP.GT.U32.AND P5, PT, R38, R46, PT ;  /* 0x0000002e2600720c */ /* 0x000fe40003fa4070 */
[----:B------:R-:W-:-:S06]  /*3950*/  LEA R44, R47, UR7, 0x2 ;  /* 0x000000072f2c7c11 */ /* 0x000fcc000f8e10ff */
[----:B------:R-:W5:Y:S05]  /*3960*/  LDL R44, [R44] ;  /* 0x000000002c2c7983 */ /* 0x000f6a0000100800 */
[----:B------:R-:W-:-:S04]  /*3970*/  @!P5 IADD3 R46, PT, PT, R46, -R37, RZ ;  /* 0x800000252e2ed210 */ /* 0x000fc80007ffe0ff */
[----:B------:R-:W-:Y:S02]  /*3980*/  ISETP.GT.U32.AND P5, PT, R38, R46, PT ;  /* 0x0000002e2600720c */ /* 0x000fe40003fa4070 */
[----:B------:R-:W-:-:S04]  /*3990*/  SEL R45, R36, R45, !P1 ;  /* 0x0000002d242d7207 */ /* 0x000fc80004800000 */
[----:B------:R-:W-:-:S06]  /*39a0*/  LEA R45, R45, UR7, 0x2 ;  /* 0x000000072d2d7c11 */ /* 0x000fcc000f8e10ff */
[----:B------:R-:W5:Y:S01]  /*39b0*/  LDL R45, [R45] ;  /* 0x000000002d2d7983 */ /* 0x000f620000100800 */
[----:B------:R-:W-:-:S04]  /*39c0*/  @!P5 IMAD.IADD R46, R46, 0x1, -R37 ;  /* 0x000000012e2ed824 */ /* 0x000fc800078e0a25 */
[----:B------:R-:W-:-:S05]  /*39d0*/  @!P4 IMAD.MOV R46, RZ, RZ, -R46 ;  /* 0x000000ffff2ec224 */ /* 0x000fca00078e0a2e */
[----:B------:R-:W-:-:S04]  /*39e0*/  SEL R46, R3, R46, !P0 ;  /* 0x0000002e032e7207 */ /* 0x000fc80004000000 */
[----:B------:R-:W-:-:S06]  /*39f0*/  LEA R46, R46, UR7, 0x2 ;  /* 0x000000072e2e7c11 */ /* 0x000fcc000f8e10ff */
[----:B------:R-:W5:Y:S01]  /*3a00*/  LDL R46, [R46] ;  /* 0x000000002e2e7983 */ /* 0x000f620000100800 */
[----:B------:R-:W-:Y:S01]  /*3a10*/  VIADD R30, R30, 0x8 ;  /* 0x000000081e1e7836 */ /* 0x000fe20000000000 */
[C---:B--2---:R-:W-:Y:S02]  /*3a20*/  FSETP.NE.AND P4, PT, |R40|.reuse, +INF , PT ;  /* 0x7f8000002800780b */ /* 0x044fe40003f85200 */
[----:B------:R-:W-:-:S11]  /*3a30*/  FSETP.GEU.AND P5, PT, R40, R19, PT ;  /* 0x000000132800720b */ /* 0x000fd60003fae000 */
[C---:B------:R-:W-:Y:S02]  /*3a40*/  @P4 FSEL R19, R40.reuse, R19, !P5 ;  /* 0x0000001328134208 */ /* 0x040fe40006800000 */
[----:B------:R-:W-:-:S04]  /*3a50*/  FSETP.GT.AND P5, PT, R40, R39, PT ;  /* 0x000000272800720b */ /* 0x000fc80003fa4000 */
[----:B------:R-:W-:Y:S02]  /*3a60*/  @P4 FSEL R39, R40, R39, P5 ;  /* 0x0000002728274208 */ /* 0x000fe40002800000 */
[C---:B---3--:R-:W-:Y:S02]  /*3a70*/  FSETP.NE.AND P4, PT, |R41|.reuse, +INF , PT ;  /* 0x7f8000002900780b */ /* 0x048fe40003f85200 */
[----:B------:R-:W-:-:S11]  /*3a80*/  FSETP.GEU.AND P5, PT, R41, R19, PT ;  /* 0x000000132900720b */ /* 0x000fd60003fae000 */
[C---:B------:R-:W-:Y:S02]  /*3a90*/  @P4 FSEL R19, R41.reuse, R19, !P5 ;  /* 0x0000001329134208 */ /* 0x040fe40006800000 */
[----:B------:R-:W-:-:S04]  /*3aa0*/  FSETP.GT.AND P5, PT, R41, R39, PT ;  /* 0x000000272900720b */ /* 0x000fc80003fa4000 */
[----:B------:R-:W-:Y:S02]  /*3ab0*/  @P4 FSEL R39, R41, R39, P5 ;  /* 0x0000002729274208 */ /* 0x000fe40002800000 */
[C---:B----4-:R-:W-:Y:S02]  /*3ac0*/  FSETP.NE.AND P4, PT, |R34|.reuse, +INF , PT ;  /* 0x7f8000002200780b */ /* 0x050fe40003f85200 */
[----:B------:R-:W-:-:S11]  /*3ad0*/  FSETP.GEU.AND P5, PT, R34, R19, PT ;  /* 0x000000132200720b */ /* 0x000fd60003fae000 */
[C---:B------:R-:W-:Y:S02]  /*3ae0*/  @P4 FSEL R19, R34.reuse, R19, !P5 ;  /* 0x0000001322134208 */ /* 0x040fe40006800000 */
[----:B------:R-:W-:-:S04]  /*3af0*/  FSETP.GT.AND P5, PT, R34, R39, PT ;  /* 0x000000272200720b */ /* 0x000fc80003fa4000 */
[----:B------:R-:W-:Y:S02]  /*3b00*/  @P4 FSEL R39, R34, R39, P5 ;  /* 0x0000002722274208 */ /* 0x000fe40002800000 */
[C---:B-----5:R-:W-:Y:S02]  /*3b10*/  FSETP.NE.AND P4, PT, |R43|.reuse, +INF , PT ;  /* 0x7f8000002b00780b */ /* 0x060fe40003f85200 */
[----:B------:R-:W-:-:S11]  /*3b20*/  FSETP.GEU.AND P5, PT, R43, R19, PT ;  /* 0x000000132b00720b */ /* 0x000fd60003fae000 */
[C---:B------:R-:W-:Y:S02]  /*3b30*/  @P4 FSEL R19, R43.reuse, R19, !P5 ;  /* 0x000000132b134208 */ /* 0x040fe40006800000 */
[----:B------:R-:W-:-:S04]  /*3b40*/  FSETP.GT.AND P5, PT, R43, R39, PT ;  /* 0x000000272b00720b */ /* 0x000fc80003fa4000 */
[----:B------:R-:W-:Y:S02]  /*3b50*/  @P4 FSEL R39, R43, R39, P5 ;  /* 0x000000272b274208 */ /* 0x000fe40002800000 */
[C---:B------:R-:W-:Y:S02]  /*3b60*/  FSETP.NE.AND P4, PT, |R44|.reuse, +INF , PT ;  /* 0x7f8000002c00780b */ /* 0x040fe40003f85200 */
        /* <DEDUP_REMOVED lines=14> */
[----:B------:R-:W-:Y:S01]  /*3c50*/  ISETP.NE.AND P4, PT, R30, R32, PT ;  /* 0x000000201e00720c */ /* 0x000fe20003f85270 */
[----:B------:R-:W-:-:S12]  /*3c60*/  IMAD.MOV.U32 R40, RZ, RZ, R19 ;  /* 0x000000ffff287224 */ /* 0x000fd800078e0013 */
[----:B------:R-:W-:Y:S05]  /*3c70*/  @P4 BRA `(.L_x_167) ;  /* 0xfffffff4007c4947 */ /* 0x000fea000383ffff */
.L_x_166:
[----:B------:R-:W-:Y:S05]  /*3c80*/  BSYNC.RECONVERGENT B2 ;  /* 0x0000000000027941 */ /* 0x000fea0003800200 */
.L_x_165:
[----:B------:R-:W-:-:S13]  /*3c90*/  ISETP.NE.AND P0, PT, R42, RZ, PT ;  /* 0x000000ff2a00720c */ /* 0x000fda0003f05270 */
[----:B------:R-:W-:Y:S05]  /*3ca0*/  @!P0 BRA `(.L_x_164) ;  /* 0x0000000800588947 */ /* 0x000fea0003800000 */
[----:B------:R-:W-:Y:S01]  /*3cb0*/  ISETP.GE.U32.AND P4, PT, R42, 0x4, PT ;  /* 0x000000042a00780c */ /* 0x000fe20003f86070 */
[----:B------:R-:W-:Y:S01]  /*3cc0*/  BSSY.RECONVERGENT B2, `(.L_x_168) ;  /* 0x0000052000027945 */ /* 0x000fe20003800200 */
[----:B------:R-:W-:-:S04]  /*3cd0*/  LOP3.LUT R19, R33, 0x3, RZ, 0xc0, !PT ;  /* 0x0000000321137812 */ /* 0x000fc800078ec0ff */
[----:B------:R-:W-:-:S07]  /*3ce0*/  ISETP.NE.AND P0, PT, R19, RZ, PT ;  /* 0x000000ff1300720c */ /* 0x000fce0003f05270 */
[----:B------:R-:W-:Y:S06]  /*3cf0*/  @!P4 BRA `(.L_x_169) ;  /* 0x000000040038c947 */ /* 0x000fec0003800000 */
[----:B------:R-:W-:Y:S01]  /*3d00*/  IMAD.IADD R44, R17, 0x1, -R32 ;  /* 0x00000001112c7824 */ /* 0x000fe200078e0a20 */
[----:B------:R-:W-:-:S03]  /*3d10*/  LOP3.LUT R30, RZ, R32, RZ, 0x33, !PT ;  /* 0x00000020ff1e7212 */ /* 0x000fc600078e33ff */
[----:B------:R-:W-:Y:S01]  /*3d20*/  VIADD R43, R44, 0xfffffffe ;  /* 0xfffffffe2c2b7836 */ /* 0x000fe20000000000 */
[----:B------:R-:W-:Y:S02]  /*3d30*/  IABS R29, R44 ;  /* 0x0000002c001d7213 */ /* 0x000fe40000000000 */
[----:B------:R-:W-:-:S03]  /*3d40*/  IADD3 R3, PT, PT, R30, R17, RZ ;  /* 0x000000111e037210 */ /* 0x000fc60007ffe0ff */
[----:B------:R-:W-:Y:S01]  /*3d50*/  IMAD.HI.U32 R30, R18, R29, RZ ;  /* 0x0000001d121e7227 */ /* 0x000fe200078e00ff */
[----:B------:R-:W-:-:S03]  /*3d60*/  IABS R31, R3 ;  /* 0x00000003001f7213 */ /* 0x000fc60000000000 */
[----:B------:R-:W-:Y:S02]  /*3d70*/  IMAD R30, R30, R35, R29 ;  /* 0x000000231e1e7224 */ /* 0x000fe400078e021d */
[----:B------:R-:W-:Y:S02]  /*3d80*/  IMAD.MOV.U32 R29, RZ, RZ, R31 ;  /* 0x000000ffff1d7224 */ /* 0x000fe400078e001f */
[----:B------:R-:W-:Y:S01]  /*3d90*/  VIADD R31, R44, 0xfffffffd ;  /* 0xfffffffd2c1f7836 */ /* 0x000fe20000000000 */
[----:B------:R-:W-:Y:S01]  /*3da0*/  ISETP.GT.U32.AND P4, PT, R38, R30, PT ;  /* 0x0000001e2600720c */ /* 0x000fe20003f84070 */
[----:B------:R-:W-:-:S03]  /*3db0*/  IMAD.HI.U32 R34, R18, R29, RZ ;  /* 0x0000001d12227227 */ /* 0x000fc600078e00ff */
[----:B------:R-:W-:Y:S01]  /*3dc0*/  IABS R41, R31 ;  /* 0x0000001f00297213 */ /* 0x000fe20000000000 */
[----:B------:R-:W-:Y:S01]  /*3dd0*/  IMAD R34, R34, R35, R29 ;  /* 0x0000002322227224 */ /* 0x000fe200078e021d */
[----:B------:R-:W-:-:S04]  /*3de0*/  IABS R29, R43 ;  /* 0x0000002b001d7213 */ /* 0x000fc80000000000 */
[----:B------:R-:W-:Y:S01]  /*3df0*/  ISETP.GT.U32.AND P5, PT, R38, R34, PT ;  /* 0x000000222600720c */ /* 0x000fe20003fa4070 */
[----:B------:R-:W-:-:S04]  /*3e00*/  IMAD.HI.U32 R42, R18, R29, RZ ;  /* 0x0000001d122a7227 */ /* 0x000fc800078e00ff */
[----:B------:R-:W-:Y:S02]  /*3e10*/  @!P4 IMAD.IADD R30, R30, 0x1, -R37 ;  /* 0x000000011e1ec824 */ /* 0x000fe400078e0a25 */
[----:B------:R-:W-:Y:S01]  /*3e20*/  IMAD R42, R42, R35, R29 ;  /* 0x000000232a2a7224 */ /* 0x000fe200078e021d */
[----:B------:R-:W-:Y:S02]  /*3e30*/  MOV R29, R41 ;  /* 0x00000029001d7202 */ /* 0x000fe40000000f00 */
[----:B------:R-:W-:-:S03]  /*3e40*/  ISETP.GT.U32.AND P4, PT, R38, R30, PT ;  /* 0x0000001e2600720c */ /* 0x000fc60003f84070 */
[----:B------:R-:W-:Y:S01]  /*3e50*/  @!P5 IMAD.IADD R34, R34, 0x1, -R37 ;  /* 0x000000012222d824 */ /* 0x000fe200078e0a25 */
[----:B------:R-:W-:Y:S01]  /*3e60*/  ISETP.GE.AND P5, PT, R44, RZ, PT ;  /* 0x000000ff2c00720c */ /* 0x000fe20003fa6270 */
[----:B------:R-:W-:-:S03]  /*3e70*/  IMAD.HI.U32 R44, R18, R29, RZ ;  /* 0x0000001d122c7227 */ /* 0x000fc600078e00ff */
[----:B------:R-:W-:Y:S01]  /*3e80*/  ISETP.GT.U32.AND P6, PT, R38, R34, PT ;  /* 0x000000222600720c */ /* 0x000fe20003fc4070 */
[----:B------:R-:W-:-:S04]  /*3e90*/  IMAD R44, R44, R35, R29 ;  /* 0x000000232c2c7224 */ /* 0x000fc800078e021d */
[----:B------:R-:W-:Y:S01]  /*3ea0*/  @!P4 IMAD.IADD R30, R30, 0x1, -R37 ;  /* 0x000000011e1ec824 */ /* 0x000fe200078e0a25 */
[----:B------:R-:W-:-:S03]  /*3eb0*/  ISETP.GT.U32.AND P4, PT, R38, R42, PT ;  /* 0x0000002a2600720c */ /* 0x000fc60003f84070 */
[----:B------:R-:W-:Y:S01]  /*3ec0*/  @!P5 IMAD.MOV R30, RZ, RZ, -R30 ;  /* 0x000000ffff1ed224 */ /* 0x000fe200078e0a1e */
[----:B------:R-:W-:-:S03]  /*3ed0*/  ISETP.GE.AND P5, PT, R3, RZ, PT ;  /* 0x000000ff0300720c */ /* 0x000fc60003fa6270 */
[----:B------:R-:W-:Y:S01]  /*3ee0*/  @!P6 IMAD.IADD R34, R34, 0x1, -R37 ;  /* 0x000000012222e824 */ /* 0x000fe200078e0a25 */
[----:B------:R-:W-:Y:S02]  /*3ef0*/  ISETP.GT.U32.AND P6, PT, R38, R44, PT ;  /* 0x0000002c2600720c */ /* 0x000fe40003fc4070 */
[----:B------:R-:W-:-:S03]  /*3f00*/  SEL R30, R36, R30, !P1 ;  /* 0x0000001e241e7207 */ /* 0x000fc60004800000 */
[----:B------:R-:W-:Y:S01]  /*3f10*/  @!P4 IMAD.IADD R42, R42, 0x1, -R37 ;  /* 0x000000012a2ac824 */ /* 0x000fe200078e0a25 */
[----:B------:R-:W-:-:S03]  /*3f20*/  LEA R30, R30, UR7, 0x2 ;  /* 0x000000071e1e7c11 */ /* 0x000fc6000f8e10ff */
[----:B------:R-:W-:Y:S01]  /*3f30*/  @!P5 IMAD.MOV R34, RZ, RZ, -R34 ;  /* 0x000000ffff22d224 */ /* 0x000fe200078e0a22 */
[----:B------:R-:W-:Y:S02]  /*3f40*/  ISETP.GT.U32.AND P4, PT, R38, R42, PT ;  /* 0x0000002a2600720c */ /* 0x000fe40003f84070 */
[----:B------:R-:W-:Y:S01]  /*3f50*/  ISETP.GE.AND P5, PT, R43, RZ, PT ;  /* 0x000000ff2b00720c */ /* 0x000fe20003fa6270 */
[----:B------:R-:W2:Y:S01]  /*3f60*/  LDL R30, [R30] ;  /* 0x000000001e1e7983 */ /* 0x000ea20000100800 */
[----:B------:R-:W-:Y:S02]  /*3f70*/  @!P6 IADD3 R44, PT, PT, R44, -R37, RZ ;  /* 0x800000252c2ce210 */ /* 0x000fe40007ffe0ff */
[----:B------:R-:W-:Y:S02]  /*3f80*/  SEL R34, R36, R34, !P1 ;  /* 0x0000002224227207 */ /* 0x000fe40004800000 */
[----:B------:R-:W-:Y:S02]  /*3f90*/  ISETP.GT.U32.AND P6, PT, R38, R44, PT ;  /* 0x0000002c2600720c */ /* 0x000fe40003fc4070 */
[----:B------:R-:W-:-:S03]  /*3fa0*/  LEA R34, R34, UR7, 0x2 ;  /* 0x0000000722227c11 */ /* 0x000fc6000f8e10ff */
[----:B------:R-:W-:Y:S01]  /*3fb0*/  @!P4 IMAD.IADD R42, R42, 0x1, -R37 ;  /* 0x000000012a2ac824 */ /* 0x000fe200078e0a25 */
[----:B------:R-:W-:Y:S02]  /*3fc0*/  ISETP.GE.AND P4, PT, R31, RZ, PT ;  /* 0x000000ff1f00720c */ /* 0x000fe40003f86270 */
[----:B------:R-:W3:Y:S01]  /*3fd0*/  LDL R34, [R34] ;  /* 0x0000000022227983 */ /* 0x000ee20000100800 */
[----:B------:R-:W-:-:S05]  /*3fe0*/  @!P5 IMAD.MOV R42, RZ, RZ, -R42 ;  /* 0x000000ffff2ad224 */ /* 0x000fca00078e0a2a */
[----:B------:R-:W-:Y:S01]  /*3ff0*/  SEL R42, R36, R42, !P1 ;  /* 0x0000002a242a7207 */ /* 0x000fe20004800000 */
[----:B------:R-:W-:-:S03]  /*4000*/  @!P6 IMAD.IADD R44, R44, 0x1, -R37 ;  /* 0x000000012c2ce824 */ /* 0x000fc600078e0a25 */
[----:B------:R-:W-:Y:S01]  /*4010*/  LEA R42, R42, UR7, 0x2 ;  /* 0x000000072a2a7c11 */ /* 0x000fe2000f8e10ff */
[----:B------:R-:W-:-:S05]  /*4020*/  @!P4 IMAD.MOV R44, RZ, RZ, -R44 ;  /* 0x000000ffff2cc224 */ /* 0x000fca00078e0a2c */
[----:B------:R-:W4:Y:S01]  /*4030*/  LDL R42, [R42] ;  /* 0x000000002a2a7983 */ /* 0x000f220000100800 */
[----:B------:R-:W-:-:S04]  /*4040*/  SEL R44, R36, R44, !P1 ;  /* 0x0000002c242c7207 */ /* 0x000fc80004800000 */
[----:B------:R-:W-:-:S06]  /*4050*/  LEA R44, R44, UR7, 0x2 ;  /* 0x000000072c2c7c11 */ /* 0x000fcc000f8e10ff */
[----:B------:R-:W5:Y:S01]  /*4060*/  LDL R44, [R44] ;  /* 0x000000002c2c7983 */ /* 0x000f620000100800 */
[----:B------:R-:W-:Y:S01]  /*4070*/  VIADD R32, R32, 0x4 ;  /* 0x0000000420207836 */ /* 0x000fe20000000000 */
[CC--:B--2---:R-:W-:Y:S02]  /*4080*/  FSETP.GEU.AND P5, PT, R30.reuse, R40.reuse, PT ;  /* 0x000000281e00720b */ /* 0x0c4fe40003fae000 */
[C---:B------:R-:W-:Y:S02]  /*4090*/  FSETP.NE.AND P6, PT, |R30|.reuse, +INF , PT ;  /* 0x7f8000001e00780b */ /* 0x040fe40003fc5200 */
[C---:B------:R-:W-:Y:S02]  /*40a0*/  FSEL R3, R30.reuse, R40, !P5 ;  /* 0x000000281e037208 */ /* 0x040fe40006800000 */
[----:B------:R-:W-:Y:S02]  /*40b0*/  FSETP.GT.AND P5, PT, R30, R39, PT ;  /* 0x000000271e00720b */ /* 0x000fe40003fa4000 */
[----:B------:R-:W-:-:S02]  /*40c0*/  FSEL R40, R40, R3, !P6 ;  /* 0x0000000328287208 */ /* 0x000fc40007000000 */
[----:B---3--:R-:W-:Y:S02]  /*40d0*/  FSETP.NE.AND P4, PT, |R34|, +INF , PT ;  /* 0x7f8000002200780b */ /* 0x008fe40003f85200 */
[----:B------:R-:W-:Y:S02]  /*40e0*/  FSEL R30, R30, R39, P5 ;  /* 0x000000271e1e7208 */ /* 0x000fe40002800000 */
[----:B------:R-:W-:Y:S02]  /*40f0*/  FSETP.GEU.AND P5, PT, R34, R40, PT ;  /* 0x000000282200720b */ /* 0x000fe40003fae000 */
[----:B------:R-:W-:-:S07]  /*4100*/  FSEL R39, R39, R30, !P6 ;  /* 0x0000001e27277208 */ /* 0x000fce0007000000 */
[----:B------:R-:W-:Y:S02]  /*4110*/  @P4 FSEL R40, R34, R40, !P5 ;  /* 0x0000002822284208 */ /* 0x000fe40006800000 */
[----:B----4-:R-:W-:Y:S02]  /*4120*/  FSETP.NE.AND P6, PT, |R42|, +INF , PT ;  /* 0x7f8000002a00780b */ /* 0x010fe40003fc5200 */
[----:B------:R-:W-:-:S04]  /*4130*/  FSETP.GT.AND P5, PT, R34, R39, PT ;  /* 0x000000272200720b */ /* 0x000fc80003fa4000 */
[----:B------:R-:W-:Y:S02]  /*4140*/  @P4 FSEL R39, R34, R39, P5 ;  /* 0x0000002722274208 */ /* 0x000fe40002800000 */
[C---:B------:R-:W-:Y:S02]  /*4150*/  FSETP.GEU.AND P4, PT, R42.reuse, R40, PT ;  /* 0x000000282a00720b */ /* 0x040fe40003f8e000 */
[----:B------:R-:W-:-:S03]  /*4160*/  FSETP.GT.AND P5, PT, R42, R39, PT ;  /* 0x000000272a00720b */ /* 0x000fc60003fa4000 */
[----:B------:R-:W-:Y:S02]  /*4170*/  @P6 FSEL R40, R42, R40, !P4 ;  /* 0x000000282a286208 */ /* 0x000fe40006000000 */
[----:B-----5:R-:W-:Y:S02]  /*4180*/  FSETP.NE.AND P4, PT, |R44|, +INF , PT ;  /* 0x7f8000002c00780b */ /* 0x020fe40003f85200 */
[----:B------:R-:W-:Y:S02]  /*4190*/  @P6 FSEL R39, R42, R39, P5 ;  /* 0x000000272a276208 */ /* 0x000fe40002800000 */
[C---:B------:R-:W-:Y:S02]  /*41a0*/  FSETP.GEU.AND P6, PT, R44.reuse, R40, PT ;  /* 0x000000282c00720b */ /* 0x040fe40003fce000 */
[----:B------:R-:W-:-:S07]  /*41b0*/  FSETP.GT.AND P5, PT, R44, R39, PT ;  /* 0x000000272c00720b */ /* 0x000fce0003fa4000 */
[C---:B------:R-:W-:Y:S02]  /*41c0*/  @P4 FSEL R40, R44.reuse, R40, !P6 ;  /* 0x000000282c284208 */ /* 0x040fe40007000000 */
[----:B------:R-:W-:-:S07]  /*41d0*/  @P4 FSEL R39, R44, R39, P5 ;  /* 0x000000272c274208 */ /* 0x000fce0002800000 */
.L_x_169:
[----:B------:R-:W-:Y:S05]  /*41e0*/  BSYNC.RECONVERGENT B2 ;  /* 0x0000000000027941 */ /* 0x000fea0003800200 */
.L_x_168:
[----:B------:R-:W-:Y:S05]  /*41f0*/  @!P0 BRA `(.L_x_164) ;  /* 0x0000000400048947 */ /* 0x000fea0003800000 */
[----:B------:R-:W-:Y:S01]  /*4200*/  ISETP.NE.AND P4, PT, R19, 0x1, PT ;  /* 0x000000011300780c */ /* 0x000fe20003f85270 */
[----:B------:R-:W-:Y:S01]  /*4210*/  BSSY.RECONVERGENT B2, `(.L_x_170) ;  /* 0x000002c000027945 */ /* 0x000fe20003800200 */
[----:B------:R-:W-:-:S04]  /*4220*/  LOP3.LUT R33, R33, 0x1, RZ, 0xc0, !PT ;  /* 0x0000000121217812 */ /* 0x000fc800078ec0ff */
[----:B------:R-:W-:-:S07]  /*4230*/  ISETP.NE.U32.AND P0, PT, R33, 0x1, PT ;  /* 0x000000012100780c */ /* 0x000fce0003f05070 */
[----:B------:R-:W-:Y:S06]  /*4240*/  @!P4 BRA `(.L_x_171) ;  /* 0x0000000000a0c947 */ /* 0x000fec0003800000 */
[----:B------:R-:W-:Y:S02]  /*4250*/  IADD3 R31, PT, PT, -R32, R17, RZ ;  /* 0x00000011201f7210 */ /* 0x000fe40007ffe1ff */
[----:B------:R-:W-:Y:S02]  /*4260*/  LOP3.LUT R30, RZ, R32, RZ, 0x33, !PT ;  /* 0x00000020ff1e7212 */ /* 0x000fe400078e33ff */
[----:B------:R-:W-:-:S03]  /*4270*/  IABS R3, R31 ;  /* 0x0000001f00037213 */ /* 0x000fc60000000000 */
[----:B------:R-:W-:Y:S02]  /*4280*/  IMAD.IADD R19, R30, 0x1, R17 ;  /* 0x000000011e137824 */ /* 0x000fe400078e0211 */
[----:B------:R-:W-:-:S03]  /*4290*/  IMAD.HI.U32 R30, R18, R3, RZ ;  /* 0x00000003121e7227 */ /* 0x000fc600078e00ff */
[----:B------:R-:W-:Y:S01]  /*42a0*/  IABS R29, R19 ;  /* 0x00000013001d7213 */ /* 0x000fe20000000000 */
[----:B------:R-:W-:-:S04]  /*42b0*/  IMAD R30, R30, R35, R3 ;  /* 0x000000231e1e7224 */ /* 0x000fc800078e0203 */
[----:B------:R-:W-:Y:S01]  /*42c0*/  IMAD.HI.U32 R34, R18, R29, RZ ;  /* 0x0000001d12227227 */ /* 0x000fe200078e00ff */
[----:B------:R-:W-:-:S03]  /*42d0*/  ISETP.GT.U32.AND P4, PT, R38, R30, PT ;  /* 0x0000001e2600720c */ /* 0x000fc60003f84070 */
[----:B------:R-:W-:-:S05]  /*42e0*/  IMAD R3, R34, R35, R29 ;  /* 0x0000002322037224 */ /* 0x000fca00078e021d */
[----:B------:R-:W-:-:S05]  /*42f0*/  ISETP.GT.U32.AND P5, PT, R38, R3, PT ;  /* 0x000000032600720c */ /* 0x000fca0003fa4070 */
[----:B------:R-:W-:-:S05]  /*4300*/  @!P4 IMAD.IADD R30, R30, 0x1, -R37 ;  /* 0x000000011e1ec824 */ /* 0x000fca00078e0a25 */
[----:B------:R-:W-:-:S03]  /*4310*/  ISETP.GT.U32.AND P4, PT, R38, R30, PT ;  /* 0x0000001e2600720c */ /* 0x000fc60003f84070 */
[----:B------:R-:W-:Y:S01]  /*4320*/  @!P5 IMAD.IADD R3, R3, 0x1, -R37 ;  /* 0x000000010303d824 */ /* 0x000fe200078e0a25 */
[----:B------:R-:W-:-:S04]  /*4330*/  ISETP.GE.AND P5, PT, R31, RZ, PT ;  /* 0x000000ff1f00720c */ /* 0x000fc80003fa6270 */
[----:B------:R-:W-:-:S05]  /*4340*/  ISETP.GT.U32.AND P6, PT, R38, R3, PT ;  /* 0x000000032600720c */ /* 0x000fca0003fc4070 */
[----:B------:R-:W-:Y:S01]  /*4350*/  @!P4 IMAD.IADD R30, R30, 0x1, -R37 ;  /* 0x000000011e1ec824 */ /* 0x000fe200078e0a25 */
[----:B------:R-:W-:-:S04]  /*4360*/  ISETP.GE.AND P4, PT, R19, RZ, PT ;  /* 0x000000ff1300720c */ /* 0x000fc80003f86270 */
[----:B------:R-:W-:-:S03]  /*4370*/  @!P5 IADD3 R30, PT, PT, -R30, RZ, RZ ;  /* 0x000000ff1e1ed210 */ /* 0x000fc60007ffe1ff */
[----:B------:R-:W-:Y:S01]  /*4380*/  @!P6 IMAD.IADD R3, R3, 0x1, -R37 ;  /* 0x000000010303e824 */ /* 0x000fe200078e0a25 */
[----:B------:R-:W-:-:S04]  /*4390*/  SEL R30, R36, R30, !P1 ;  /* 0x0000001e241e7207 */ /* 0x000fc80004800000 */
[----:B------:R-:W-:Y:S01]  /*43a0*/  LEA R30, R30, UR7, 0x2 ;  /* 0x000000071e1e7c11 */ /* 0x000fe2000f8e10ff */
[----:B------:R-:W-:-:S05]  /*43b0*/  @!P4 IMAD.MOV R3, RZ, RZ, -R3 ;  /* 0x000000ffff03c224 */ /* 0x000fca00078e0a03 */
[----:B------:R-:W-:Y:S01]  /*43c0*/  SEL R3, R36, R3, !P1 ;  /* 0x0000000324037207 */ /* 0x000fe20004800000 */
[----:B------:R-:W2:Y:S03]  /*43d0*/  LDL R30, [R30] ;  /* 0x000000001e1e7983 */ /* 0x000ea60000100800 */
[----:B------:R-:W-:-:S06]  /*43e0*/  LEA R19, R3, UR7, 0x2 ;  /* 0x0000000703137c11 */ /* 0x000fcc000f8e10ff */
[----:B------:R-:W3:Y:S01]  /*43f0*/  LDL R19, [R19] ;  /* 0x0000000013137983 */ /* 0x000ee20000100800 */
[----:B------:R-:W-:Y:S01]  /*4400*/  VIADD R32, R32, 0x2 ;  /* 0x0000000220207836 */ /* 0x000fe20000000000 */
[CC--:B--2---:R-:W-:Y:S02]  /*4410*/  FSETP.GT.AND P5, PT, R30.reuse, R39.reuse, PT ;  /* 0x000000271e00720b */ /* 0x0c4fe40003fa4000 */
[CC--:B------:R-:W-:Y:S02]  /*4420*/  FSETP.GEU.AND P6, PT, R30.reuse, R40.reuse, PT ;  /* 0x000000281e00720b */ /* 0x0c0fe40003fce000 */
[C---:B------:R-:W-:Y:S02]  /*4430*/  FSEL R34, R30.reuse, R39, P5 ;  /* 0x000000271e227208 */ /* 0x040fe40002800000 */
[C---:B------:R-:W-:Y:S02]  /*4440*/  FSETP.NE.AND P4, PT, |R30|.reuse, +INF , PT ;  /* 0x7f8000001e00780b */ /* 0x040fe40003f85200 */
[----:B------:R-:W-:-:S02]  /*4450*/  FSEL R3, R30, R40, !P6 ;  /* 0x000000281e037208 */ /* 0x000fc40007000000 */
[----:B---3--:R-:W-:Y:S02]  /*4460*/  FSETP.NE.AND P5, PT, |R19|, +INF , PT ;  /* 0x7f8000001300780b */ /* 0x008fe40003fa5200 */
[----:B------:R-:W-:Y:S02]  /*4470*/  FSEL R40, R40, R3, !P4 ;  /* 0x0000000328287208 */ /* 0x000fe40006000000 */
[----:B------:R-:W-:Y:S02]  /*4480*/  FSEL R39, R39, R34, !P4 ;  /* 0x0000002227277208 */ /* 0x000fe40006000000 */
[C---:B------:R-:W-:Y:S02]  /*4490*/  FSETP.GEU.AND P6, PT, R19.reuse, R40, PT ;  /* 0x000000281300720b */ /* 0x040fe40003fce000 */
[----:B------:R-:W-:-:S05]  /*44a0*/  FSETP.GT.AND P4, PT, R19, R39, PT ;  /* 0x000000271300720b */ /* 0x000fca0003f84000 */
[C---:B------:R-:W-:Y:S02]  /*44b0*/  @P5 FSEL R40, R19.reuse, R40, !P6 ;  /* 0x0000002813285208 */ /* 0x040fe40007000000 */
[----:B------:R-:W-:-:S07]  /*44c0*/  @P5 FSEL R39, R19, R39, P4 ;  /* 0x0000002713275208 */ /* 0x000fce0002000000 */
.L_x_171:
[----:B------:R-:W-:Y:S05]  /*44d0*/  BSYNC.RECONVERGENT B2 ;  /* 0x0000000000027941 */ /* 0x000fea0003800200 */
.L_x_170:
[----:B------:R-:W-:Y:S05]  /*44e0*/  @P0 BRA `(.L_x_164) ;  /* 0x0000000000480947 */ /* 0x000fea0003800000 */
[----:B------:R-:W-:-:S05]  /*44f0*/  IMAD.IADD R32, R17, 0x1, -R32 ;  /* 0x0000000111207824 */ /* 0x000fca00078e0a20 */
[----:B------:R-:W-:Y:S02]  /*4500*/  IABS R3, R32 ;  /* 0x0000002000037213 */ /* 0x000fe40000000000 */
[----:B------:R-:W-:-:S03]  /*4510*/  ISETP.GE.AND P4, PT, R32, RZ, PT ;  /* 0x000000ff2000720c */ /* 0x000fc60003f86270 */
[----:B------:R-:W-:-:S04]  /*4520*/  IMAD.HI.U32 R18, R18, R3, RZ ;  /* 0x0000000312127227 */ /* 0x000fc800078e00ff */
[----:B------:R-:W-:-:S05]  /*4530*/  IMAD R18, R18, R35, R3 ;  /* 0x0000002312127224 */ /* 0x000fca00078e0203 */
[----:B------:R-:W-:-:S13]  /*4540*/  ISETP.GT.U32.AND P0, PT, R38, R18, PT ;  /* 0x000000122600720c */ /* 0x000fda0003f04070 */
[----:B------:R-:W-:-:S05]  /*4550*/  @!P0 IMAD.IADD R18, R18, 0x1, -R37 ;  /* 0x0000000112128824 */ /* 0x000fca00078e0a25 */
[----:B------:R-:W-:-:S13]  /*4560*/  ISETP.GT.U32.AND P0, PT, R38, R18, PT ;  /* 0x000000122600720c */ /* 0x000fda0003f04070 */
[----:B------:R-:W-:-:S05]  /*4570*/  @!P0 IMAD.IADD R18, R18, 0x1, -R37 ;  /* 0x0000000112128824 */ /* 0x000fca00078e0a25 */
        /* <DEDUP_REMOVED lines=9> */
.L_x_164:
[----:B------:R-:W-:Y:S05]  /*4610*/  BSYNC.RECONVERGENT B1 ;  /* 0x0000000000017941 */ /* 0x000fea0003800200 */
.L_x_163:
[----:B------:R-:W-:-:S04]  /*4620*/  FSETP.NE.AND P0, PT, |R39|, +INF , PT ;  /* 0x7f8000002700780b */ /* 0x000fc80003f05200 */
        /* <DEDUP_REMOVED lines=20> */
.L_x_175:
[----:B------:R-:W-:Y:S05]  /*4770*/  BSYNC.RECONVERGENT B5 ;  /* 0x0000000000057941 */ /* 0x000fea0003800200 */
.L_x_174:
[----:B------:R-:W-:Y:S01]  /*4780*/  FMUL R22, R3, 100 ;  /* 0x42c8000003167820 */ /* 0x000fe20000400000 */
[----:B------:R-:W-:Y:S06]  /*4790*/  BRA `(.L_x_176) ;  /* 0x0000000000087947 */ /* 0x000fec0003800000 */
.L_x_173:
[----:B------:R-:W-:-:S04]  /*47a0*/  FSETP.NAN.AND P0, PT, |R22|, |R22|, PT ;  /* 0x400000161600720b */ /* 0x000fc80003f08200 */
[----:B------:R-:W-:-:S09]  /*47b0*/  FSEL R22, R22, 50, !P0 ;  /* 0x4248000016167808 */ /* 0x000fd20004000000 */
.L_x_176:
[----:B------:R-:W-:Y:S05]  /*47c0*/  BSYNC.RECONVERGENT B4 ;  /* 0x0000000000047941 */ /* 0x000fea0003800200 */
.L_x_172:
[----:B------:R-:W-:Y:S01]  /*47d0*/  FSETP.NEU.AND P0, PT, R6, RZ, PT ;  /* 0x000000ff0600720b */ /* 0x000fe20003f0d000 */
[----:B------:R-:W-:-:S03]  /*47e0*/  IMAD.MOV.U32 R23, RZ, RZ, R22 ;  /* 0x000000ffff177224 */ /* 0x000fc600078e0016 */
[----:B------:R-:W-:-:S13]  /*47f0*/  FSETP.NAN.OR P0, PT, |R27|, |R27|, !P0 ;  /* 0x4000001b1b00720b */ /* 0x000fda0004708600 */
[----:B------:R-:W-:-:S04]  /*4800*/  @!P0 FADD R0, R22, -R27 ;  /* 0x8000001b16008221 */ /* 0x000fc80000000000 */
[----:B------:R-:W-:Y:S01]  /*4810*/  @!P0 FFMA R23, R6, R0, R27 ;  /* 0x0000000006178223 */ /* 0x000fe2000000001b */
[----:B------:R-:W-:-:S03]  /*4820*/  IMAD.MOV.U32 R0, RZ, RZ, R22 ;  /* 0x000000ffff007224 */ /* 0x000fc600078e0016 */
[----:B------:R-:W-:-:S07]  /*4830*/  @!P0 IMAD.MOV.U32 R0, RZ, RZ, R23 ;  /* 0x000000ffff008224 */ /* 0x000fce00078e0017 */
.L_x_162:
[----:B------:R-:W-:Y:S05]  /*4840*/  BSYNC.RECONVERGENT B3 ;  /* 0x0000000000037941 */ /* 0x000fea0003800200 */
.L_x_161:
[----:B------:R-:W-:Y:S01]  /*4850*/  LEA R19, R28, UR6, 0x2 ;  /* 0x000000061c137c11 */ /* 0x000fe2000f8e10ff */
[C---:B------:R-:W-:Y:S01]  /*4860*/  VIADD R18, R14.reuse, 0x1 ;  /* 0x000000010e127836 */ /* 0x040fe20000000000 */
[C---:B------:R-:W-:Y:S01]  /*4870*/  ISETP.GE.AND P0, PT, R14.reuse, R5, PT ;  /* 0x000000050e00720c */ /* 0x040fe20003f06270 */
[----:B------:R-:W-:Y:S01]  /*4880*/  BSSY.RECONVERGENT B3, `(.L_x_177) ;  /* 0x00001ac000037945 */ /* 0x000fe20003800200 */
[----:B------:R-:W-:Y:S01]  /*4890*/  IMAD.MOV.U32 R3, RZ, RZ, 0x7fffffff ;  /* 0x7fffffffff037424 */ /* 0x000fe200078e00ff */
[----:B------:R0:W-:Y:S10]  /*48a0*/  STL [R19], R0 ;  /* 0x0000000013007387 */ /* 0x0001f40000100800 */
[----:B------:R-:W-:-:S05]  /*48b0*/  @P0 IADD3 R18, PT, PT, R14, RZ, RZ ;  /* 0x000000ff0e120210 */ /* 0x000fca0007ffe0ff */
[----:B------:R-:W-:Y:S01]  /*48c0*/  IMAD.MOV.U32 R14, RZ, RZ, R18 ;  /* 0x000000ffff0e7224 */ /* 0x000fe200078e0012 */
[----:B0-----:R-:W-:Y:S06]  /*48d0*/  @!P3 BRA `(.L_x_178) ;  /* 0x000000180098b947 */ /* 0x001fec0003800000 */
[----:B------:R-:W-:Y:S01]  /*48e0*/  ISETP.NE.AND P0, PT, R14, RZ, PT ;  /* 0x000000ff0e00720c */ /* 0x000fe20003f05270 */
[----:B------:R-:W-:Y:S01]  /*48f0*/  BSSY.RECONVERGENT B1, `(.L_x_179) ;  /* 0x0000183000017945 */ /* 0x000fe20003800200 */
[----:B------:R-:W-:Y:S02]  /*4900*/  IMAD.MOV.U32 R30, RZ, RZ, -0x800000 ;  /* 0xff800000ff1e7424 */ /* 0x000fe400078e00ff */
[----:B------:R-:W-:-:S09]  /*4910*/  IMAD.MOV.U32 R27, RZ, RZ, 0x7f800000 ;  /* 0x7f800000ff1b7424 */ /* 0x000fd200078e00ff */
[----:B------:R-:W-:Y:S05]  /*4920*/  @!P0 BRA `(.L_x_180) ;  /* 0x0000001400fc8947 */ /* 0x000fea0003800000 */
[----:B------:R-:W-:Y:S01]  /*4930*/  VIMNMX R18, PT, PT, R5, R14, PT ;  /* 0x0000000e05127248 */ /* 0x000fe20003fe0100 */
[----:B------:R-:W-:Y:S01]  /*4940*/  BSSY.RECONVERGENT B2, `(.L_x_181) ;  /* 0x00000be000027945 */ /* 0x000fe20003800200 */
[----:B------:R-:W-:Y:S01]  /*4950*/  IMAD.MOV.U32 R27, RZ, RZ, 0x7f800000 ;  /* 0x7f800000ff1b7424 */ /* 0x000fe200078e00ff */
[----:B------:R-:W-:Y:S01]  /*4960*/  MOV R30, 0xff800000 ;  /* 0xff800000001e7802 */ /* 0x000fe20000000f00 */
[----:B------:R-:W-:Y:S01]  /*4970*/  IMAD.MOV.U32 R28, RZ, RZ, RZ ;  /* 0x000000ffff1c7224 */ /* 0x000fe200078e00ff */
[C---:B------:R-:W-:Y:S02]  /*4980*/  ISETP.GE.AND P1, PT, R18.reuse, 0x8, PT ;  /* 0x000000081200780c */ /* 0x040fe40003f26270 */
[----:B------:R-:W-:-:S04]  /*4990*/  VIMNMX R29, PT, PT, R18, 0x1, !PT ;  /* 0x00000001121d7848 */ /* 0x000fc80007fe0100 */
[----:B------:R-:W-:-:S04]  /*49a0*/  LOP3.LUT R41, R29, 0x7, RZ, 0xc0, !PT ;  /* 0x000000071d297812 */ /* 0x000fc800078ec0ff */
[----:B------:R-:W-:-:S03]  /*49b0*/  ISETP.NE.AND P0, PT, R41, RZ, PT ;  /* 0x000000ff2900720c */ /* 0x000fc60003f05270 */
[----:B------:R-:W-:Y:S10]  /*49c0*/  @!P1 BRA `(.L_x_182) ;  /* 0x0000000800d49947 */ /* 0x000ff40003800000 */
[-C--:B------:R-:W-:Y:S01]  /*49d0*/  IABS R31, R5.reuse ;  /* 0x00000005001f7213 */ /* 0x080fe20000000000 */
[----:B------:R-:W-:Y:S01]  /*49e0*/  IMAD.MOV.U32 R27, RZ, RZ, 0x7f800000 ;  /* 0x7f800000ff1b7424 */ /* 0x000fe200078e00ff */
[----:B------:R-:W-:Y:S01]  /*49f0*/  ISETP.NE.AND P1, PT, R5, RZ, PT ;  /* 0x000000ff0500720c */ /* 0x000fe20003f25270 */
[----:B------:R-:W-:Y:S01]  /*4a00*/  IMAD.MOV.U32 R34, RZ, RZ, RZ ;  /* 0x000000ffff227224 */ /* 0x000fe200078e00ff */
[----:B------:R-:W0:Y:S01]  /*4a10*/  I2F.RP R30, R31 ;  /* 0x0000001f001e7306 */ /* 0x000e220000209400 */
[----:B------:R-:W-:-:S07]  /*4a20*/  LOP3.LUT R32, RZ, R5, RZ, 0x33, !PT ;  /* 0x00000005ff207212 */ /* 0x000fce00078e33ff */
[----:B0-----:R-:W0:Y:S02]  /*4a30*/  MUFU.RCP R30, R30 ;  /* 0x0000001e001e7308 */ /* 0x001e240000001000 */
[----:B0-----:R-:W-:Y:S01]  /*4a40*/  VIADD R18, R30, 0xffffffe ;  /* 0x0ffffffe1e127836 */ /* 0x001fe20000000000 */
[----:B------:R-:W-:-:S05]  /*4a50*/  MOV R30, 0xff800000 ;  /* 0xff800000001e7802 */ /* 0x000fca0000000f00 */
[----:B------:R0:W1:Y:S02]  /*4a60*/  F2I.FTZ.U32.TRUNC.NTZ R19, R18 ;  /* 0x0000001200137305 */ /* 0x000064000021f000 */
[----:B0-----:R-:W-:Y:S02]  /*4a70*/  IMAD.MOV.U32 R18, RZ, RZ, RZ ;  /* 0x000000ffff127224 */ /* 0x001fe400078e00ff */
[----:B-1----:R-:W-:-:S04]  /*4a80*/  IMAD.MOV R28, RZ, RZ, -R19 ;  /* 0x000000ffff1c7224 */ /* 0x002fc800078e0a13 */
[----:B------:R-:W-:Y:S01]  /*4a90*/  IMAD R33, R28, R31, RZ ;  /* 0x0000001f1c217224 */ /* 0x000fe200078e02ff */
[----:B------:R-:W-:-:S03]  /*4aa0*/  LOP3.LUT R28, R29, 0x7ffffff8, RZ, 0xc0, !PT ;  /* 0x7ffffff81d1c7812 */ /* 0x000fc600078ec0ff */
[----:B------:R-:W-:-:S07]  /*4ab0*/  IMAD.HI.U32 R33, R19, R33, R18 ;  /* 0x0000002113217227 */ /* 0x000fce00078e0012 */
.L_x_183:
[-C--:B------:R-:W-:Y:S02]  /*4ac0*/  IABS R35, R5.reuse ;  /* 0x0000000500237213 */ /* 0x080fe40000000000 */
[----:B------:R-:W-:Y:S02]  /*4ad0*/  LOP3.LUT R38, RZ, R34, RZ, 0x33, !PT ;  /* 0x00000022ff267212 */ /* 0x000fe400078e33ff */
[----:B------:R-:W0:Y:S01]  /*4ae0*/  I2F.RP R39, R35 ;  /* 0x0000002300277306 */ /* 0x000e220000209400 */
[----:B------:R-:W-:Y:S02]  /*4af0*/  IABS R40, R5 ;  /* 0x0000000500287213 */ /* 0x000fe40000000000 */
[----:B------:R-:W-:Y:S02]  /*4b00*/  IMAD.IADD R38, R38, 0x1, R17 ;  /* 0x0000000126267824 */ /* 0x000fe400078e0211 */
[----:B------:R-:W-:-:S03]  /*4b10*/  IADD3 R40, PT, PT, RZ, -R40, RZ ;  /* 0x80000028ff287210 */ /* 0x000fc60007ffe0ff */
[----:B------:R-:W-:Y:S02]  /*4b20*/  ISETP.GE.AND P4, PT, R38, RZ, PT ;  /* 0x000000ff2600720c */ /* 0x000fe40003f86270 */
[----:B------:R-:W-:Y:S01]  /*4b30*/  IABS R46, R38 ;  /* 0x00000026002e7213 */ /* 0x000fe20000000000 */
[----:B------:R-:W-:Y:S01]  /*4b40*/  IMAD.MOV.U32 R38, RZ, RZ, R40 ;  /* 0x000000ffff267224 */ /* 0x000fe200078e0028 */
[----:B0-----:R-:W0:Y:S02]  /*4b50*/  MUFU.RCP R39, R39 ;  /* 0x0000002700277308 */ /* 0x001e240000001000 */
[----:B0-----:R-:W-:-:S06]  /*4b60*/  VIADD R18, R39, 0xffffffe ;  /* 0x0ffffffe27127836 */ /* 0x001fcc0000000000 */
[----:B------:R0:W1:Y:S02]  /*4b70*/  F2I.FTZ.U32.TRUNC.NTZ R19, R18 ;  /* 0x0000001200137305 */ /* 0x000064000021f000 */
[----:B0-----:R-:W-:Y:S02]  /*4b80*/  IMAD.MOV.U32 R18, RZ, RZ, RZ ;  /* 0x000000ffff127224 */ /* 0x001fe400078e00ff */
[----:B-1----:R-:W-:-:S04]  /*4b90*/  IMAD.MOV R36, RZ, RZ, -R19 ;  /* 0x000000ffff247224 */ /* 0x002fc800078e0a13 */
[----:B------:R-:W-:Y:S02]  /*4ba0*/  IMAD R37, R36, R35, RZ ;  /* 0x0000002324257224 */ /* 0x000fe400078e02ff */
[----:B------:R-:W-:Y:S02]  /*4bb0*/  IMAD.IADD R36, R17, 0x1, -R34 ;  /* 0x0000000111247824 */ /* 0x000fe400078e0a22 */
[----:B------:R-:W-:-:S03]  /*4bc0*/  IMAD.HI.U32 R37, R19, R37, R18 ;  /* 0x0000002513257227 */ /* 0x000fc600078e0012 */
[----:B------:R-:W-:Y:S01]  /*4bd0*/  IABS R48, R36 ;  /* 0x0000002400307213 */ /* 0x000fe20000000000 */
[C---:B------:R-:W-:Y:S01]  /*4be0*/  VIADD R49, R36.reuse, 0xfffffffe ;  /* 0xfffffffe24317836 */ /* 0x040fe20000000000 */
[C---:B------:R-:W-:Y:S01]  /*4bf0*/  ISETP.GE.AND P6, PT, R36.reuse, RZ, PT ;  /* 0x000000ff2400720c */ /* 0x040fe20003fc6270 */
[C---:B------:R-:W-:Y:S01]  /*4c00*/  VIADD R47, R36.reuse, 0xfffffffd ;  /* 0xfffffffd242f7836 */ /* 0x040fe20000000000 */
[----:B------:R-:W-:Y:S01]  /*4c10*/  IADD3 R45, PT, PT, R36, -0x5, RZ ;  /* 0xfffffffb242d7810 */ /* 0x000fe20007ffe0ff */
[----:B------:R-:W-:Y:S01]  /*4c20*/  IMAD.HI.U32 R19, R33, R48, RZ ;  /* 0x0000003021137227 */ /* 0x000fe200078e00ff */
[----:B------:R-:W-:Y:S02]  /*4c30*/  IABS R44, R49 ;  /* 0x00000031002c7213 */ /* 0x000fe40000000000 */
[----:B------:R-:W-:Y:S01]  /*4c40*/  IABS R42, R47 ;  /* 0x0000002f002a7213 */ /* 0x000fe20000000000 */
[----:B------:R-:W-:Y:S01]  /*4c50*/  IMAD R48, R19, R38, R48 ;  /* 0x0000002613307224 */ /* 0x000fe200078e0230 */
[----:B------:R-:W-:Y:S01]  /*4c60*/  IABS R18, R45 ;  /* 0x0000002d00127213 */ /* 0x000fe20000000000 */
[----:B------:R-:W-:-:S03]  /*4c70*/  IMAD.HI.U32 R19, R37, R44, RZ ;  /* 0x0000002c25137227 */ /* 0x000fc600078e00ff */
[----:B------:R-:W-:Y:S01]  /*4c80*/  ISETP.GT.U32.AND P3, PT, R31, R48, PT ;  /* 0x000000301f00720c */ /* 0x000fe20003f64070 */
[----:B------:R-:W-:-:S04]  /*4c90*/  IMAD.HI.U32 R43, R37, R46, RZ ;  /* 0x0000002e252b7227 */ /* 0x000fc800078e00ff */
[-C--:B------:R-:W-:Y:S02]  /*4ca0*/  IMAD R44, R19, R38.reuse, R44 ;  /* 0x00000026132c7224 */ /* 0x080fe400078e022c */
[----:B------:R-:W-:Y:S02]  /*4cb0*/  IMAD R46, R43, R38, R46 ;  /* 0x000000262b2e7224 */ /* 0x000fe400078e022e */
[----:B------:R-:W-:-:S03]  /*4cc0*/  IMAD.HI.U32 R43, R37, R42, RZ ;  /* 0x0000002a252b7227 */ /* 0x000fc600078e00ff */
[----:B------:R-:W-:Y:S01]  /*4cd0*/  ISETP.GT.U32.AND P5, PT, R35, R46, PT ;  /* 0x0000002e2300720c */ /* 0x000fe20003fa4070 */
[----:B------:R-:W-:Y:S02]  /*4ce0*/  @!P3 IMAD.IADD R48, R48, 0x1, -R35 ;  /* 0x000000013030b824 */ /* 0x000fe400078e0a23 */
[----:B------:R-:W-:Y:S02]  /*4cf0*/  IMAD R42, R43, R38, R42 ;  /* 0x000000262b2a7224 */ /* 0x000fe400078e022a */
[C---:B------:R-:W-:Y:S01]  /*4d00*/  VIADD R39, R36.reuse, 0xfffffffc ;  /* 0xfffffffc24277836 */ /* 0x040fe20000000000 */
[----:B------:R-:W-:Y:S01]  /*4d10*/  ISETP.GT.U32.AND P3, PT, R31, R48, PT ;  /* 0x000000301f00720c */ /* 0x000fe20003f64070 */
[----:B------:R-:W-:-:S03]  /*4d20*/  VIADD R43, R36, 0xfffffffa ;  /* 0xfffffffa242b7836 */ /* 0x000fc60000000000 */
[----:B------:R-:W-:Y:S02]  /*4d30*/  IABS R40, R39 ;  /* 0x0000002700287213 */ /* 0x000fe40000000000 */
[----:B------:R-:W-:Y:S01]  /*4d40*/  IABS R50, R43 ;  /* 0x0000002b00327213 */ /* 0x000fe20000000000 */
[----:B------:R-:W-:Y:S02]  /*4d50*/  @!P5 IMAD.IADD R46, R46, 0x1, -R35 ;  /* 0x000000012e2ed824 */ /* 0x000fe400078e0a23 */
[----:B------:R-:W-:-:S03]  /*4d60*/  IMAD.HI.U32 R19, R37, R40, RZ ;  /* 0x0000002825137227 */ /* 0x000fc600078e00ff */
[C---:B------:R-:W-:Y:S01]  /*4d70*/  ISETP.GT.U32.AND P5, PT, R35.reuse, R46, PT ;  /* 0x0000002e2300720c */ /* 0x040fe20003fa4070 */
[----:B------:R-:W-:Y:S01]  /*4d80*/  @!P3 IMAD.IADD R48, R48, 0x1, -R35 ;  /* 0x000000013030b824 */ /* 0x000fe200078e0a23 */
[----:B------:R-:W-:Y:S01]  /*4d90*/  ISETP.GT.U32.AND P3, PT, R35, R44, PT ;  /* 0x0000002c2300720c */ /* 0x000fe20003f64070 */
[----:B------:R-:W-:Y:S02]  /*4da0*/  IMAD R40, R19, R38, R40 ;  /* 0x0000002613287224 */ /* 0x000fe400078e0228 */
[----:B------:R-:W-:Y:S01]  /*4db0*/  IMAD.HI.U32 R19, R37, R18, RZ ;  /* 0x0000001225137227 */ /* 0x000fe200078e00ff */
[----:B------:R-:W-:Y:S02]  /*4dc0*/  @!P6 IADD3 R48, PT, PT, -R48, RZ, RZ ;  /* 0x000000ff3030e210 */ /* 0x000fe40007ffe1ff */
[----:B------:R-:W-:Y:S01]  /*4dd0*/  ISETP.GT.U32.AND P6, PT, R35, R42, PT ;  /* 0x0000002a2300720c */ /* 0x000fe20003fc4070 */
[----:B------:R-:W-:Y:S02]  /*4de0*/  IMAD R18, R19, R38, R18 ;  /* 0x0000002613127224 */ /* 0x000fe400078e0212 */
[----:B------:R-:W-:-:S04]  /*4df0*/  IMAD.HI.U32 R51, R37, R50, RZ ;  /* 0x0000003225337227 */ /* 0x000fc800078e00ff */
[--C-:B------:R-:W-:Y:S02]  /*4e00*/  @!P3 IMAD.IADD R44, R44, 0x1, -R35.reuse ;  /* 0x000000012c2cb824 */ /* 0x100fe400078e0a23 */
[----:B------:R-:W-:Y:S02]  /*4e10*/  VIADD R19, R36, 0xfffffff9 ;  /* 0xfffffff924137836 */ /* 0x000fe40000000000 */
[----:B------:R-:W-:Y:S01]  /*4e20*/  IMAD R36, R51, R38, R50 ;  /* 0x0000002633247224 */ /* 0x000fe200078e0232 */
[----:B------:R-:W-:Y:S01]  /*4e30*/  ISETP.GT.U32.AND P3, PT, R35, R44, PT ;  /* 0x0000002c2300720c */ /* 0x000fe20003f64070 */
[--C-:B------:R-:W-:Y:S01]  /*4e40*/  @!P6 IMAD.IADD R42, R42, 0x1, -R35.reuse ;  /* 0x000000012a2ae824 */ /* 0x100fe200078e0a23 */
[----:B------:R-:W-:Y:S01]  /*4e50*/  IABS R50, R19 ;  /* 0x0000001300327213 */ /* 0x000fe20000000000 */
[----:B------:R-:W-:Y:S01]  /*4e60*/  @!P5 IMAD.IADD R46, R46, 0x1, -R35 ;  /* 0x000000012e2ed824 */ /* 0x000fe200078e0a23 */
[----:B------:R-:W-:Y:S02]  /*4e70*/  ISETP.GE.AND P5, PT, R49, RZ, PT ;  /* 0x000000ff3100720c */ /* 0x000fe40003fa6270 */
[----:B------:R-:W-:Y:S01]  /*4e80*/  ISETP.GT.U32.AND P6, PT, R35, R42, PT ;  /* 0x0000002a2300720c */ /* 0x000fe20003fc4070 */
[----:B------:R-:W-:-:S04]  /*4e90*/  IMAD.HI.U32 R37, R37, R50, RZ ;  /* 0x0000003225257227 */ /* 0x000fc800078e00ff */
[----:B------:R-:W-:Y:S01]  /*4ea0*/  IMAD R38, R37, R38, R50 ;  /* 0x0000002625267224 */ /* 0x000fe200078e0232 */
[----:B------:R-:W-:Y:S01]  /*4eb0*/  LOP3.LUT R37, RZ, R5, RZ, 0x33, !PT ;  /* 0x00000005ff257212 */ /* 0x000fe200078e33ff */
[--C-:B------:R-:W-:Y:S01]  /*4ec0*/  @!P3 IMAD.IADD R44, R44, 0x1, -R35.reuse ;  /* 0x000000012c2cb824 */ /* 0x100fe200078e0a23 */
[----:B------:R-:W-:Y:S01]  /*4ed0*/  ISETP.GT.U32.AND P3, PT, R35, R40, PT ;  /* 0x000000282300720c */ /* 0x000fe20003f64070 */
[----:B------:R-:W-:Y:S02]  /*4ee0*/  IMAD.MOV.U32 R50, RZ, RZ, R46 ;  /* 0x000000ffff327224 */ /* 0x000fe400078e002e */
[----:B------:R-:W-:Y:S01]  /*4ef0*/  @!P5 IMAD.MOV R44, RZ, RZ, -R44 ;  /* 0x000000ffff2cd224 */ /* 0x000fe200078e0a2c */
[----:B------:R-:W-:Y:S01]  /*4f00*/  ISETP.NE.AND P5, PT, R5, RZ, PT ;  /* 0x000000ff0500720c */ /* 0x000fe20003fa5270 */
[----:B------:R-:W-:Y:S01]  /*4f10*/  @!P6 IMAD.IADD R42, R42, 0x1, -R35 ;  /* 0x000000012a2ae824 */ /* 0x000fe200078e0a23 */
[----:B------:R-:W-:Y:S02]  /*4f20*/  ISETP.GT.U32.AND P6, PT, R35, R18, PT ;  /* 0x000000122300720c */ /* 0x000fe40003fc4070 */
[----:B------:R-:W-:Y:S01]  /*4f30*/  @!P4 IADD3 R50, PT, PT, -R50, RZ, RZ ;  /* 0x000000ff3232c210 */ /* 0x000fe20007ffe1ff */
[----:B------:R-:W-:Y:S01]  /*4f40*/  IMAD.MOV.U32 R46, RZ, RZ, R42 ;  /* 0x000000ffff2e7224 */ /* 0x000fe200078e002a */
[----:B------:R-:W-:-:S02]  /*4f50*/  ISETP.GE.AND P4, PT, R47, RZ, PT ;  /* 0x000000ff2f00720c */ /* 0x000fc40003f86270 */
[----:B------:R-:W-:Y:S01]  /*4f60*/  SEL R48, R37, R48, !P5 ;  /* 0x0000003025307207 */ /* 0x000fe20006800000 */
[----:B------:R-:W-:-:S03]  /*4f70*/  @!P3 IMAD.IADD R40, R40, 0x1, -R35 ;  /* 0x000000012828b824 */ /* 0x000fc600078e0a23 */
[----:B------:R-:W-:Y:S02]  /*4f80*/  LEA R48, R48, UR6, 0x2 ;  /* 0x0000000630307c11 */ /* 0x000fe4000f8e10ff */
[----:B------:R-:W-:Y:S02]  /*4f90*/  ISETP.GT.U32.AND P3, PT, R35, R40, PT ;  /* 0x000000282300720c */ /* 0x000fe40003f64070 */
[----:B------:R-:W-:Y:S02]  /*4fa0*/  @!P6 IADD3 R18, PT, PT, R18, -R35, RZ ;  /* 0x800000231212e210 */ /* 0x000fe40007ffe0ff */
[----:B------:R-:W-:Y:S01]  /*4fb0*/  SEL R50, R37, R50, !P5 ;  /* 0x0000003225327207 */ /* 0x000fe20006800000 */
[----:B------:R-:W-:Y:S01]  /*4fc0*/  @!P4 IMAD.MOV R46, RZ, RZ, -R46 ;  /* 0x000000ffff2ec224 */ /* 0x000fe200078e0a2e */
[----:B------:R-:W-:Y:S02]  /*4fd0*/  ISETP.GT.U32.AND P6, PT, R35, R18, PT ;  /* 0x000000122300720c */ /* 0x000fe40003fc4070 */
[----:B------:R-:W-:-:S02]  /*4fe0*/  ISETP.GE.AND P4, PT, R39, RZ, PT ;  /* 0x000000ff2700720c */ /* 0x000fc40003f86270 */
[----:B------:R-:W2:Y:S01]  /*4ff0*/  LDL R39, [R48] ;  /* 0x0000000030277983 */ /* 0x000ea20000100800 */
[----:B------:R-:W-:Y:S02]  /*5000*/  LEA R42, R50, UR6, 0x2 ;  /* 0x00000006322a7c11 */ /* 0x000fe4000f8e10ff */
[--C-:B------:R-:W-:Y:S01]  /*5010*/  @!P3 IMAD.IADD R40, R40, 0x1, -R35.reuse ;  /* 0x000000012828b824 */ /* 0x100fe200078e0a23 */
[----:B------:R-:W-:Y:S02]  /*5020*/  ISETP.GT.U32.AND P3, PT, R35, R36, PT ;  /* 0x000000242300720c */ /* 0x000fe40003f64070 */
[C---:B------:R-:W-:Y:S01]  /*5030*/  SEL R44, R37.reuse, R44, !P5 ;  /* 0x0000002c252c7207 */ /* 0x040fe20006800000 */
[----:B------:R-:W3:Y:S01]  /*5040*/  LDL R42, [R42] ;  /* 0x000000002a2a7983 */ /* 0x000ee20000100800 */
[----:B------:R-:W-:Y:S01]  /*5050*/  IMAD.MOV.U32 R50, RZ, RZ, R40 ;  /* 0x000000ffff327224 */ /* 0x000fe200078e0028 */
[----:B------:R-:W-:Y:S01]  /*5060*/  SEL R46, R37, R46, !P5 ;  /* 0x0000002e252e7207 */ /* 0x000fe20006800000 */
[----:B------:R-:W-:Y:S01]  /*5070*/  @!P6 IMAD.IADD R18, R18, 0x1, -R35 ;  /* 0x000000011212e824 */ /* 0x000fe200078e0a23 */
[----:B------:R-:W-:Y:S01]  /*5080*/  ISETP.GE.AND P6, PT, R45, RZ, PT ;  /* 0x000000ff2d00720c */ /* 0x000fe20003fc6270 */
[----:B------:R-:W-:Y:S01]  /*5090*/  @!P4 IMAD.MOV R50, RZ, RZ, -R50 ;  /* 0x000000ffff32c224 */ /* 0x000fe200078e0a32 */
[----:B------:R-:W-:-:S04]  /*50a0*/  LEA R40, R44, UR6, 0x2 ;  /* 0x000000062c287c11 */ /* 0x000fc8000f8e10ff */
[----:B------:R-:W-:Y:S01]  /*50b0*/  @!P3 IMAD.IADD R36, R36, 0x1, -R35 ;  /* 0x000000012424b824 */ /* 0x000fe200078e0a23 */
[----:B------:R-:W-:Y:S01]  /*50c0*/  LEA R44, R46, UR6, 0x2 ;  /* 0x000000062e2c7c11 */ /* 0x000fe2000f8e10ff */
[----:B------:R-:W-:Y:S01]  /*50d0*/  IMAD.MOV.U32 R46, RZ, RZ, R18 ;  /* 0x000000ffff2e7224 */ /* 0x000fe200078e0012 */
[C---:B------:R-:W-:Y:S01]  /*50e0*/  ISETP.GT.U32.AND P4, PT, R35.reuse, R38, PT ;  /* 0x000000262300720c */ /* 0x040fe20003f84070 */
[----:B------:R-:W4:Y:S01]  /*50f0*/  LDL R40, [R40] ;  /* 0x0000000028287983 */ /* 0x000f220000100800 */
[----:B------:R-:W-:Y:S02]  /*5100*/  ISETP.GT.U32.AND P3, PT, R35, R36, PT ;  /* 0x000000242300720c */ /* 0x000fe40003f64070 */
[----:B------:R-:W-:Y:S01]  /*5110*/  @!P6 IMAD.MOV R46, RZ, RZ, -R46 ;  /* 0x000000ffff2ee224 */ /* 0x000fe200078e0a2e */
[----:B------:R-:W-:Y:S01]  /*5120*/  ISETP.GE.AND P6, PT, R43, RZ, PT ;  /* 0x000000ff2b00720c */ /* 0x000fe20003fc6270 */
[----:B------:R-:W5:Y:S01]  /*5130*/  LDL R44, [R44] ;  /* 0x000000002c2c7983 */ /* 0x000f620000100800 */
[----:B------:R-:W-:-:S04]  /*5140*/  SEL R50, R37, R50, !P5 ;  /* 0x0000003225327207 */ /* 0x000fc80006800000 */
[----:B------:R-:W-:Y:S02]  /*5150*/  LEA R18, R50, UR6, 0x2 ;  /* 0x0000000632127c11 */ /* 0x000fe4000f8e10ff */
[----:B------:R-:W-:Y:S02]  /*5160*/  @!P4 IADD3 R38, PT, PT, R38, -R35, RZ ;  /* 0x800000232626c210 */ /* 0x000fe40007ffe0ff */
[----:B------:R-:W-:Y:S01]  /*5170*/  @!P3 IMAD.IADD R36, R36, 0x1, -R35 ;  /* 0x000000012424b824 */ /* 0x000fe200078e0a23 */
[----:B------:R-:W-:Y:S01]  /*5180*/  SEL R46, R37, R46, !P5 ;  /* 0x0000002e252e7207 */ /* 0x000fe20006800000 */
[----:B------:R-:W5:Y:S01]  /*5190*/  LDL R18, [R18] ;  /* 0x0000000012127983 */ /* 0x000f620000100800 */
[----:B------:R-:W-:Y:S01]  /*51a0*/  ISETP.GT.U32.AND P4, PT, R35, R38, PT ;  /* 0x000000262300720c */ /* 0x000fe20003f84070 */
[----:B------:R-:W-:Y:S01]  /*51b0*/  @!P6 IMAD.MOV R36, RZ, RZ, -R36 ;  /* 0x000000ffff24e224 */ /* 0x000fe200078e0a24 */
[----:B------:R-:W-:Y:S02]  /*51c0*/  ISETP.GE.AND P3, PT, R19, RZ, PT ;  /* 0x000000ff1300720c */ /* 0x000fe40003f66270 */
[----:B------:R-:W-:-:S02]  /*51d0*/  LEA R19, R46, UR6, 0x2 ;  /* 0x000000062e137c11 */ /* 0x000fc4000f8e10ff */
[----:B------:R-:W-:-:S04]  /*51e0*/  SEL R36, R37, R36, !P5 ;  /* 0x0000002425247207 */ /* 0x000fc80006800000 */
[----:B------:R-:W5:Y:S01]  /*51f0*/  LDL R19, [R19] ;  /* 0x0000000013137983 */ /* 0x000f620000100800 */
[----:B------:R-:W-:Y:S02]  /*5200*/  LEA R36, R36, UR6, 0x2 ;  /* 0x0000000624247c11 */ /* 0x000fe4000f8e10ff */
[----:B------:R-:W-:-:S04]  /*5210*/  @!P4 IMAD.IADD R38, R38, 0x1, -R35 ;  /* 0x000000012626c824 */ /* 0x000fc800078e0a23 */
[----:B------:R-:W5:Y:S01]  /*5220*/  LDL R36, [R36] ;  /* 0x0000000024247983 */ /* 0x000f620000100800 */
[----:B------:R-:W-:-:S04]  /*5230*/  @!P3 IADD3 R38, PT, PT, -R38, RZ, RZ ;  /* 0x000000ff2626b210 */ /* 0x000fc80007ffe1ff */
        /* <DEDUP_REMOVED lines=21> */
[CC--:B------:R-:W-:Y:S02]  /*5390*/  FSETP.GEU.AND P6, PT, R44.reuse, R27.reuse, PT ;  /* 0x0000001b2c00720b */ /* 0x0c0fe40003fce000 */
[CC--:B------:R-:W-:Y:S02]  /*53a0*/  FSETP.GT.AND P5, PT, R44.reuse, R30.reuse, PT ;  /* 0x0000001e2c00720b */ /* 0x0c0fe40003fa4000 */
[C---:B------:R-:W-:Y:S02]  /*53b0*/  @P4 FSEL R27, R44.reuse, R27, !P6 ;  /* 0x0000001b2c1b4208 */ /* 0x040fe40007000000 */
[----:B------:R-:W-:Y:S02]  /*53c0*/  @P4 FSEL R30, R44, R30, P5 ;  /* 0x0000001e2c1e4208 */ /* 0x000fe40002800000 */
[----:B------:R-:W-:-:S02]  /*53d0*/  FSETP.NE.AND P4, PT, |R19|, +INF , PT ;  /* 0x7f8000001300780b */ /* 0x000fc40003f85200 */
[CC--:B------:R-:W-:Y:S02]  /*53e0*/  FSETP.GEU.AND P6, PT, R18.reuse, R27.reuse, PT ;  /* 0x0000001b1200720b */ /* 0x0c0fe40003fce000 */
[CC--:B------:R-:W-:Y:S02]  /*53f0*/  FSETP.GT.AND P5, PT, R18.reuse, R30.reuse, PT ;  /* 0x0000001e1200720b */ /* 0x0c0fe40003fa4000 */
[C---:B------:R-:W-:Y:S02]  /*5400*/  @P3 FSEL R27, R18.reuse, R27, !P6 ;  /* 0x0000001b121b3208 */ /* 0x040fe40007000000 */
[----:B------:R-:W-:Y:S02]  /*5410*/  @P3 FSEL R30, R18, R30, P5 ;  /* 0x0000001e121e3208 */ /* 0x000fe40002800000 */
        /* <DEDUP_REMOVED lines=16> */
.L_x_182:
[----:B------:R-:W-:Y:S05]  /*5520*/  BSYNC.RECONVERGENT B2 ;  /* 0x0000000000027941 */ /* 0x000fea0003800200 */
.L_x_181:
[----:B------:R-:W-:Y:S05]  /*5530*/  @!P0 BRA `(.L_x_180) ;  /* 0x0000000800f88947 */ /* 0x000fea0003800000 */
[----:B------:R-:W-:Y:S01]  /*5540*/  ISETP.GE.U32.AND P1, PT, R41, 0x4, PT ;  /* 0x000000042900780c */ /* 0x000fe20003f26070 */
[----:B------:R-:W-:Y:S01]  /*5550*/  BSSY.RECONVERGENT B2, `(.L_x_184) ;  /* 0x000005e000027945 */ /* 0x000fe20003800200 */
[----:B------:R-:W-:-:S04]  /*5560*/  LOP3.LUT R35, R29, 0x3, RZ, 0xc0, !PT ;  /* 0x000000031d237812 */ /* 0x000fc800078ec0ff */
[----:B------:R-:W-:-:S07]  /*5570*/  ISETP.NE.AND P0, PT, R35, RZ, PT ;  /* 0x000000ff2300720c */ /* 0x000fce0003f05270 */
[----:B------:R-:W-:Y:S06]  /*5580*/  @!P1 BRA `(.L_x_185) ;  /* 0x0000000400689947 */ /* 0x000fec0003800000 */
[-C--:B------:R-:W-:Y:S01]  /*5590*/  IABS R31, R5.reuse ;  /* 0x00000005001f7213 */ /* 0x080fe20000000000 */
[----:B------:R-:W-:Y:S01]  /*55a0*/  IMAD.IADD R32, R17, 0x1, -R28 ;  /* 0x0000000111207824 */ /* 0x000fe200078e0a1c */
[----:B------:R-:W-:Y:S02]  /*55b0*/  LOP3.LUT R18, RZ, R28, RZ, 0x33, !PT ;  /* 0x0000001cff127212 */ /* 0x000fe400078e33ff */
[----:B------:R-:W0:Y:S01]  /*55c0*/  I2F.RP R34, R31 ;  /* 0x0000001f00227306 */ /* 0x000e220000209400 */
[----:B------:R-:W-:Y:S01]  /*55d0*/  IABS R38, R5 ;  /* 0x0000000500267213 */ /* 0x000fe20000000000 */
[----:B------:R-:W-:Y:S02]  /*55e0*/  VIADD R41, R32, 0xfffffffe ;  /* 0xfffffffe20297836 */ /* 0x000fe40000000000 */
[----:B------:R-:W-:Y:S02]  /*55f0*/  IMAD.IADD R33, R18, 0x1, R17 ;  /* 0x0000000112217824 */ /* 0x000fe400078e0211 */
[----:B------:R-:W-:-:S02]  /*5600*/  HFMA2 R18, -RZ, RZ, 0, 0 ;  /* 0x00000000ff127431 */ /* 0x000fc400000001ff */
[----:B------:R-:W-:Y:S01]  /*5610*/  IMAD.MOV R40, RZ, RZ, -R38 ;  /* 0x000000ffff287224 */ /* 0x000fe200078e0a26 */
[----:B0-----:R-:W0:Y:S02]  /*5620*/  MUFU.RCP R34, R34 ;  /* 0x0000002200227308 */ /* 0x001e240000001000 */
[----:B0-----:R-:W-:Y:S01]  /*5630*/  VIADD R19, R34, 0xffffffe ;  /* 0x0ffffffe22137836 */ /* 0x001fe20000000000 */
[----:B------:R-:W-:-:S05]  /*5640*/  IABS R34, R33 ;  /* 0x0000002100227213 */ /* 0x000fca0000000000 */
[----:B------:R-:W0:Y:S02]  /*5650*/  F2I.FTZ.U32.TRUNC.NTZ R19, R19 ;  /* 0x0000001300137305 */ /* 0x000e24000021f000 */
[----:B0-----:R-:W-:-:S04]  /*5660*/  IMAD.MOV R36, RZ, RZ, -R19 ;  /* 0x000000ffff247224 */ /* 0x001fc800078e0a13 */
[----:B------:R-:W-:Y:S01]  /*5670*/  IMAD R37, R36, R31, RZ ;  /* 0x0000001f24257224 */ /* 0x000fe200078e02ff */
[----:B------:R-:W-:-:S03]  /*5680*/  IABS R36, R32 ;  /* 0x0000002000247213 */ /* 0x000fc60000000000 */
[----:B------:R-:W-:-:S04]  /*5690*/  IMAD.HI.U32 R39, R19, R37, R18 ;  /* 0x0000002513277227 */ /* 0x000fc800078e0012 */
[----:B------:R-:W-:Y:S01]  /*56a0*/  IMAD.MOV.U32 R37, RZ, RZ, R36 ;  /* 0x000000ffff257224 */ /* 0x000fe200078e0024 */
[----:B------:R-:W-:Y:S01]  /*56b0*/  IABS R36, R41 ;  /* 0x0000002900247213 */ /* 0x000fe20000000000 */
[----:B------:R-:W-:-:S04]  /*56c0*/  IMAD.HI.U32 R19, R39, R34, RZ ;  /* 0x0000002227137227 */ /* 0x000fc800078e00ff */
[----:B------:R-:W-:-:S04]  /*56d0*/  IMAD.HI.U32 R18, R39, R37, RZ ;  /* 0x0000002527127227 */ /* 0x000fc800078e00ff */
[-C--:B------:R-:W-:Y:S02]  /*56e0*/  IMAD R18, R18, R40.reuse, R37 ;  /* 0x0000002812127224 */ /* 0x080fe400078e0225 */
[----:B------:R-:W-:Y:S02]  /*56f0*/  IMAD R34, R19, R40, R34 ;  /* 0x0000002813227224 */ /* 0x000fe400078e0222 */
[----:B------:R-:W-:Y:S01]  /*5700*/  VIADD R37, R32, 0xfffffffd ;  /* 0xfffffffd20257836 */ /* 0x000fe20000000000 */
[----:B------:R-:W-:Y:S01]  /*5710*/  ISETP.GT.U32.AND P1, PT, R31, R18, PT ;  /* 0x000000121f00720c */ /* 0x000fe20003f24070 */
[----:B------:R-:W-:Y:S01]  /*5720*/  IMAD.HI.U32 R19, R39, R36, RZ ;  /* 0x0000002427137227 */ /* 0x000fe200078e00ff */
[----:B------:R-:W-:Y:S02]  /*5730*/  ISETP.GT.U32.AND P3, PT, R31, R34, PT ;  /* 0x000000221f00720c */ /* 0x000fe40003f64070 */
[----:B------:R-:W-:Y:S01]  /*5740*/  IABS R38, R37 ;  /* 0x0000002500267213 */ /* 0x000fe20000000000 */
[----:B------:R-:W-:-:S04]  /*5750*/  IMAD R36, R19, R40, R36 ;  /* 0x0000002813247224 */ /* 0x000fc800078e0224 */
[----:B------:R-:W-:Y:S01]  /*5760*/  IMAD.HI.U32 R19, R39, R38, RZ ;  /* 0x0000002627137227 */ /* 0x000fe200078e00ff */
[----:B------:R-:W-:-:S03]  /*5770*/  ISETP.GT.U32.AND P5, PT, R31, R36, PT ;  /* 0x000000241f00720c */ /* 0x000fc60003fa4070 */
[--C-:B------:R-:W-:Y:S02]  /*5780*/  @!P1 IMAD.IADD R18, R18, 0x1, -R31.reuse ;  /* 0x0000000112129824 */ /* 0x100fe400078e0a1f */
[----:B------:R-:W-:Y:S01]  /*5790*/  IMAD R38, R19, R40, R38 ;  /* 0x0000002813267224 */ /* 0x000fe200078e0226 */
[----:B------:R-:W-:Y:S02]  /*57a0*/  @!P3 IADD3 R34, PT, PT, R34, -R31, RZ ;  /* 0x8000001f2222b210 */ /* 0x000fe40007ffe0ff */
[C---:B------:R-:W-:Y:S02]  /*57b0*/  ISETP.GT.U32.AND P6, PT, R31.reuse, R18, PT ;  /* 0x000000121f00720c */ /* 0x040fe40003fc4070 */
[C---:B------:R-:W-:Y:S02]  /*57c0*/  ISETP.GT.U32.AND P1, PT, R31.reuse, R34, PT ;  /* 0x000000221f00720c */ /* 0x040fe40003f24070 */
[----:B------:R-:W-:Y:S01]  /*57d0*/  ISETP.GT.U32.AND P4, PT, R31, R38, PT ;  /* 0x000000261f00720c */ /* 0x000fe20003f84070 */
[----:B------:R-:W-:Y:S01]  /*57e0*/  @!P5 IMAD.IADD R36, R36, 0x1, -R31 ;  /* 0x000000012424d824 */ /* 0x000fe200078e0a1f */
[----:B------:R-:W-:-:S02]  /*57f0*/  ISETP.GE.AND P3, PT, R32, RZ, PT ;  /* 0x000000ff2000720c */ /* 0x000fc40003f66270 */
[----:B------:R-:W-:Y:S02]  /*5800*/  LOP3.LUT R19, RZ, R5, RZ, 0x33, !PT ;  /* 0x00000005ff137212 */ /* 0x000fe400078e33ff */
[----:B------:R-:W-:-:S03]  /*5810*/  ISETP.GT.U32.AND P5, PT, R31, R36, PT ;  /* 0x000000241f00720c */ /* 0x000fc60003fa4070 */
[--C-:B------:R-:W-:Y:S01]  /*5820*/  @!P6 IMAD.IADD R18, R18, 0x1, -R31.reuse ;  /* 0x000000011212e824 */ /* 0x100fe200078e0a1f */
[----:B------:R-:W-:Y:S01]  /*5830*/  ISETP.GE.AND P6, PT, R33, RZ, PT ;  /* 0x000000ff2100720c */ /* 0x000fe20003fc6270 */
[--C-:B------:R-:W-:Y:S01]  /*5840*/  @!P1 IMAD.IADD R34, R34, 0x1, -R31.reuse ;  /* 0x0000000122229824 */ /* 0x100fe200078e0a1f */
[----:B------:R-:W-:Y:S01]  /*5850*/  ISETP.GE.AND P1, PT, R41, RZ, PT ;  /* 0x000000ff2900720c */ /* 0x000fe20003f26270 */
[----:B------:R-:W-:Y:S02]  /*5860*/  @!P4 IMAD.IADD R38, R38, 0x1, -R31 ;  /* 0x000000012626c824 */ /* 0x000fe400078e0a1f */
[----:B------:R-:W-:Y:S01]  /*5870*/  @!P3 IMAD.MOV R18, RZ, RZ, -R18 ;  /* 0x000000ffff12b224 */ /* 0x000fe200078e0a12 */
[----:B------:R-:W-:Y:S02]  /*5880*/  ISETP.NE.AND P3, PT, R5, RZ, PT ;  /* 0x000000ff0500720c */ /* 0x000fe40003f65270 */
[----:B------:R-:W-:Y:S02]  /*5890*/  ISETP.GT.U32.AND P4, PT, R31, R38, PT ;  /* 0x000000261f00720c */ /* 0x000fe40003f84070 */
[----:B------:R-:W-:-:S02]  /*58a0*/  @!P5 IADD3 R36, PT, PT, R36, -R31, RZ ;  /* 0x8000001f2424d210 */ /* 0x000fc40007ffe0ff */
[----:B------:R-:W-:Y:S01]  /*58b0*/  SEL R18, R19, R18, !P3 ;  /* 0x0000001213127207 */ /* 0x000fe20005800000 */
[----:B------:R-:W-:Y:S01]  /*58c0*/  @!P6 IMAD.MOV R34, RZ, RZ, -R34 ;  /* 0x000000ffff22e224 */ /* 0x000fe200078e0a22 */
[----:B------:R-:W-:Y:S01]  /*58d0*/  ISETP.GE.AND P5, PT, R37, RZ, PT ;  /* 0x000000ff2500720c */ /* 0x000fe20003fa6270 */
[----:B------:R-:W-:Y:S01]  /*58e0*/  @!P1 IMAD.MOV R36, RZ, RZ, -R36 ;  /* 0x000000ffff249224 */ /* 0x000fe200078e0a24 */
[----:B------:R-:W-:Y:S02]  /*58f0*/  LEA R18, R18, UR6, 0x2 ;  /* 0x0000000612127c11 */ /* 0x000fe4000f8e10ff */
[----:B------:R-:W-:-:S04]  /*5900*/  SEL R34, R19, R34, !P3 ;  /* 0x0000002213227207 */ /* 0x000fc80005800000 */
[----:B------:R-:W-:Y:S01]  /*5910*/  LEA R34, R34, UR6, 0x2 ;  /* 0x0000000622227c11 */ /* 0x000fe2000f8e10ff */
[----:B------:R-:W2:Y:S01]  /*5920*/  LDL R18, [R18] ;  /* 0x0000000012127983 */ /* 0x000ea20000100800 */
[----:B------:R-:W-:Y:S01]  /*5930*/  @!P4 IMAD.IADD R38, R38, 0x1, -R31 ;  /* 0x000000012626c824 */ /* 0x000fe200078e0a1f */
[----:B------:R-:W-:-:S03]  /*5940*/  SEL R36, R19, R36, !P3 ;  /* 0x0000002413247207 */ /* 0x000fc60005800000 */
        /* <DEDUP_REMOVED lines=30> */
.L_x_185:
[----:B------:R-:W-:Y:S05]  /*5b30*/  BSYNC.RECONVERGENT B2 ;  /* 0x0000000000027941 */ /* 0x000fea0003800200 */
.L_x_184:
[----:B------:R-:W-:Y:S05]  /*5b40*/  @!P0 BRA `(.L_x_180) ;  /* 0x0000000400748947 */ /* 0x000fea0003800000 */
[----:B------:R-:W-:Y:S01]  /*5b50*/  ISETP.NE.AND P1, PT, R35, 0x1, PT ;  /* 0x000000012300780c */ /* 0x000fe20003f25270 */
[----:B------:R-:W-:Y:S01]  /*5b60*/  BSSY.RECONVERGENT B2, `(.L_x_186) ;  /* 0x000003b000027945 */ /* 0x000fe20003800200 */
[----:B------:R-:W-:-:S04]  /*5b70*/  LOP3.LUT R29, R29, 0x1, RZ, 0xc0, !PT ;  /* 0x000000011d1d7812 */ /* 0x000fc800078ec0ff */
[----:B------:R-:W-:-:S07]  /*5b80*/  ISETP.NE.U32.AND P0, PT, R29, 0x1, PT ;  /* 0x000000011d00780c */ /* 0x000fce0003f05070 */
[----:B------:R-:W-:Y:S06]  /*5b90*/  @!P1 BRA `(.L_x_187) ;  /* 0x0000000000dc9947 */ /* 0x000fec0003800000 */
[-C--:B------:R-:W-:Y:S01]  /*5ba0*/  IABS R31, R5.reuse ;  /* 0x00000005001f7213 */ /* 0x080fe20000000000 */
[----:B------:R-:W-:Y:S01]  /*5bb0*/  IMAD.IADD R29, R17, 0x1, -R28 ;  /* 0x00000001111d7824 */ /* 0x000fe200078e0a1c */
[----:B------:R-:W-:Y:S02]  /*5bc0*/  LOP3.LUT R34, RZ, R28, RZ, 0x33, !PT ;  /* 0x0000001cff227212 */ /* 0x000fe400078e33ff */
[----:B------:R-:W0:Y:S01]  /*5bd0*/  I2F.RP R32, R31 ;  /* 0x0000001f00207306 */ /* 0x000e220000209400 */
[----:B------:R-:W-:Y:S02]  /*5be0*/  IABS R37, R5 ;  /* 0x0000000500257213 */ /* 0x000fe40000000000 */
[----:B------:R-:W-:Y:S01]  /*5bf0*/  IMAD.IADD R34, R34, 0x1, R17 ;  /* 0x0000000122227824 */ /* 0x000fe200078e0211 */
[----:B------:R-:W-:-:S04]  /*5c00*/  IABS R35, R29 ;  /* 0x0000001d00237213 */ /* 0x000fc80000000000 */
[----:B------:R-:W-:Y:S01]  /*5c10*/  ISETP.GE.AND P5, PT, R34, RZ, PT ;  /* 0x000000ff2200720c */ /* 0x000fe20003fa6270 */
[----:B0-----:R-:W0:Y:S02]  /*5c20*/  MUFU.RCP R32, R32 ;  /* 0x0000002000207308 */ /* 0x001e240000001000 */
[----:B0-----:R-:W-:-:S06]  /*5c30*/  IADD3 R18, PT, PT, R32, 0xffffffe, RZ ;  /* 0x0ffffffe20127810 */ /* 0x001fcc0007ffe0ff */
[----:B------:R0:W1:Y:S02]  /*5c40*/  F2I.FTZ.U32.TRUNC.NTZ R19, R18 ;  /* 0x0000001200137305 */ /* 0x000064000021f000 */
[----:B0-----:R-:W-:Y:S02]  /*5c50*/  IMAD.MOV.U32 R18, RZ, RZ, RZ ;  /* 0x000000ffff127224 */ /* 0x001fe400078e00ff */
[----:B-1----:R-:W-:-:S04]  /*5c60*/  IMAD.MOV R36, RZ, RZ, -R19 ;  /* 0x000000ffff247224 */ /* 0x002fc800078e0a13 */
[----:B------:R-:W-:-:S04]  /*5c70*/  IMAD R33, R36, R31, RZ ;  /* 0x0000001f24217224 */ /* 0x000fc800078e02ff */
[----:B------:R-:W-:Y:S01]  /*5c80*/  IMAD.HI.U32 R32, R19, R33, R18 ;  /* 0x0000002113207227 */ /* 0x000fe200078e0012 */
[----:B------:R-:W-:Y:S02]  /*5c90*/  IABS R18, R34 ;  /* 0x0000002200127213 */ /* 0x000fe40000000000 */
[----:B------:R-:W-:Y:S01]  /*5ca0*/  MOV R19, R35 ;  /* 0x0000002300137202 */ /* 0x000fe20000000f00 */
[----:B------:R-:W-:Y:S02]  /*5cb0*/  IMAD.MOV R33, RZ, RZ, -R37 ;  /* 0x000000ffff217224 */ /* 0x000fe400078e0a25 */
[----:B------:R-:W-:Y:S02]  /*5cc0*/  IMAD.MOV.U32 R35, RZ, RZ, R18 ;  /* 0x000000ffff237224 */ /* 0x000fe400078e0012 */
[----:B------:R-:W-:-:S04]  /*5cd0*/  IMAD.HI.U32 R18, R32, R19, RZ ;  /* 0x0000001320127227 */ /* 0x000fc800078e00ff */
[----:B------:R-:W-:-:S04]  /*5ce0*/  IMAD.HI.U32 R32, R32, R35, RZ ;  /* 0x0000002320207227 */ /* 0x000fc800078e00ff */
[-C--:B------:R-:W-:Y:S02]  /*5cf0*/  IMAD R18, R18, R33.reuse, R19 ;  /* 0x0000002112127224 */ /* 0x080fe400078e0213 */
[----:B------:R-:W-:-:S03]  /*5d00*/  IMAD R19, R32, R33, R35 ;  /* 0x0000002120137224 */ /* 0x000fc600078e0223 */
[C---:B------:R-:W-:Y:S02]  /*5d10*/  ISETP.GT.U32.AND P1, PT, R31.reuse, R18, PT ;  /* 0x000000121f00720c */ /* 0x040fe40003f24070 */
[----:B------:R-:W-:-:S11]  /*5d20*/  ISETP.GT.U32.AND P3, PT, R31, R19, PT ;  /* 0x000000131f00720c */ /* 0x000fd60003f64070 */
[--C-:B------:R-:W-:Y:S02]  /*5d30*/  @!P1 IMAD.IADD R18, R18, 0x1, -R31.reuse ;  /* 0x0000000112129824 */ /* 0x100fe400078e0a1f */
[----:B------:R-:W-:Y:S01]  /*5d40*/  @!P3 IMAD.IADD R19, R19, 0x1, -R31 ;  /* 0x000000011313b824 */ /* 0x000fe200078e0a1f */
[----:B------:R-:W-:Y:S02]  /*5d50*/  ISETP.GE.AND P3, PT, R29, RZ, PT ;  /* 0x000000ff1d00720c */ /* 0x000fe40003f66270 */
[C---:B------:R-:W-:Y:S02]  /*5d60*/  ISETP.GT.U32.AND P1, PT, R31.reuse, R18, PT ;  /* 0x000000121f00720c */ /* 0x040fe40003f24070 */
[----:B------:R-:W-:Y:S02]  /*5d70*/  ISETP.GT.U32.AND P4, PT, R31, R19, PT ;  /* 0x000000131f00720c */ /* 0x000fe40003f84070 */
[----:B------:R-:W-:-:S09]  /*5d80*/  LOP3.LUT R29, RZ, R5, RZ, 0x33, !PT ;  /* 0x00000005ff1d7212 */ /* 0x000fd200078e33ff */
[--C-:B------:R-:W-:Y:S01]  /*5d90*/  @!P1 IMAD.IADD R18, R18, 0x1, -R31.reuse ;  /* 0x0000000112129824 */ /* 0x100fe200078e0a1f */
[----:B------:R-:W-:Y:S01]  /*5da0*/  ISETP.NE.AND P1, PT, R5, RZ, PT ;  /* 0x000000ff0500720c */ /* 0x000fe20003f25270 */
[----:B------:R-:W-:-:S03]  /*5db0*/  @!P4 IMAD.IADD R19, R19, 0x1, -R31 ;  /* 0x000000011313c824 */ /* 0x000fc600078e0a1f */
[----:B------:R-:W-:Y:S01]  /*5dc0*/  @!P3 IADD3 R18, PT, PT, -R18, RZ, RZ ;  /* 0x000000ff1212b210 */ /* 0x000fe20007ffe1ff */
[----:B------:R-:W-:-:S03]  /*5dd0*/  @!P5 IMAD.MOV R19, RZ, RZ, -R19 ;  /* 0x000000ffff13d224 */ /* 0x000fc600078e0a13 */
        /* <DEDUP_REMOVED lines=19> */
.L_x_187:
[----:B------:R-:W-:Y:S05]  /*5f10*/  BSYNC.RECONVERGENT B2 ;  /* 0x0000000000027941 */ /* 0x000fea0003800200 */
.L_x_186:
[----:B------:R-:W-:Y:S05]  /*5f20*/  @P0 BRA `(.L_x_180) ;  /* 0x00000000007c0947 */ /* 0x000fea0003800000 */
[-C--:B------:R-:W-:Y:S01]  /*5f30*/  IABS R29, R5.reuse ;  /* 0x00000005001d7213 */ /* 0x080fe20000000000 */
[----:B------:R-:W-:Y:S01]  /*5f40*/  IMAD.IADD R28, R17, 0x1, -R28 ;  /* 0x00000001111c7824 */ /* 0x000fe200078e0a1c */
[----:B------:R-:W-:Y:S02]  /*5f50*/  IABS R35, R5 ;  /* 0x0000000500237213 */ /* 0x000fe40000000000 */
[----:B------:R-:W0:Y:S01]  /*5f60*/  I2F.RP R31, R29 ;  /* 0x0000001d001f7306 */ /* 0x000e220000209400 */
[----:B------:R-:W-:Y:S02]  /*5f70*/  ISETP.NE.AND P3, PT, R5, RZ, PT ;  /* 0x000000ff0500720c */ /* 0x000fe40003f65270 */
[----:B------:R-:W-:Y:S02]  /*5f80*/  IABS R34, R28 ;  /* 0x0000001c00227213 */ /* 0x000fe40000000000 */
[----:B------:R-:W-:-:S03]  /*5f90*/  ISETP.GE.AND P1, PT, R28, RZ, PT ;  /* 0x000000ff1c00720c */ /* 0x000fc60003f26270 */
[----:B0-----:R-:W0:Y:S02]  /*5fa0*/  MUFU.RCP R31, R31 ;  /* 0x0000001f001f7308 */ /* 0x001e240000001000 */
[----:B0-----:R-:W-:Y:S01]  /*5fb0*/  VIADD R18, R31, 0xffffffe ;  /* 0x0ffffffe1f127836 */ /* 0x001fe20000000000 */
[----:B------:R-:W-:-:S05]  /*5fc0*/  IADD3 R31, PT, PT, RZ, -R35, RZ ;  /* 0x80000023ff1f7210 */ /* 0x000fca0007ffe0ff */
[----:B------:R0:W1:Y:S02]  /*5fd0*/  F2I.FTZ.U32.TRUNC.NTZ R19, R18 ;  /* 0x0000001200137305 */ /* 0x000064000021f000 */
[----:B0-----:R-:W-:Y:S02]  /*5fe0*/  IMAD.MOV.U32 R18, RZ, RZ, RZ ;  /* 0x000000ffff127224 */ /* 0x001fe400078e00ff */
[----:B-1----:R-:W-:-:S04]  /*5ff0*/  IMAD.MOV R32, RZ, RZ, -R19 ;  /* 0x000000ffff207224 */ /* 0x002fc800078e0a13 */
[----:B------:R-:W-:-:S04]  /*6000*/  IMAD R33, R32, R29, RZ ;  /* 0x0000001d20217224 */ /* 0x000fc800078e02ff */
[----:B------:R-:W-:-:S04]  /*6010*/  IMAD.HI.U32 R32, R19, R33, R18 ;  /* 0x0000002113207227 */ /* 0x000fc800078e0012 */
[----:B------:R-:W-:-:S04]  /*6020*/  IMAD.MOV.U32 R19, RZ, RZ, R34 ;  /* 0x000000ffff137224 */ /* 0x000fc800078e0022 */
[----:B------:R-:W-:-:S04]  /*6030*/  IMAD.HI.U32 R18, R32, R19, RZ ;  /* 0x0000001320127227 */ /* 0x000fc800078e00ff */
[----:B------:R-:W-:-:S05]  /*6040*/  IMAD R18, R18, R31, R19 ;  /* 0x0000001f12127224 */ /* 0x000fca00078e0213 */
[----:B------:R-:W-:-:S13]  /*6050*/  ISETP.GT.U32.AND P0, PT, R29, R18, PT ;  /* 0x000000121d00720c */ /* 0x000fda0003f04070 */
[----:B------:R-:W-:-:S05]  /*6060*/  @!P0 IMAD.IADD R18, R18, 0x1, -R29 ;  /* 0x0000000112128824 */ /* 0x000fca00078e0a1d */
        /* <DEDUP_REMOVED lines=11> */
.L_x_180:
[----:B------:R-:W-:Y:S05]  /*6120*/  BSYNC.RECONVERGENT B1 ;  /* 0x0000000000017941 */ /* 0x000fea0003800200 */
.L_x_179:
[----:B------:R-:W-:-:S04]  /*6130*/  FSETP.NE.AND P0, PT, |R30|, +INF , PT ;  /* 0x7f8000001e00780b */ /* 0x000fc80003f05200 */
[----:B------:R-:W-:-:S13]  /*6140*/  FSETP.EQU.OR P0, PT, |R27|, +INF , !P0 ;  /* 0x7f8000001b00780b */ /* 0x000fda000470a600 */
[----:B------:R-:W-:Y:S05]  /*6150*/  @P0 BRA `(.L_x_178) ;  /* 0x0000000000780947 */ /* 0x000fea0003800000 */
[----:B------:R-:W-:-:S04]  /*6160*/  FSETP.NE.AND P0, PT, |R0|, +INF , PT ;  /* 0x7f8000000000780b */ /* 0x000fc80003f05200 */
[----:B------:R-:W-:-:S13]  /*6170*/  FSETP.LEU.OR P0, PT, R30, R27, !P0 ;  /* 0x0000001b1e00720b */ /* 0x000fda000470b400 */
[----:B------:R-:W-:Y:S05]  /*6180*/  @P0 BRA `(.L_x_188) ;  /* 0x0000000000600947 */ /* 0x000fea0003800000 */
[C---:B------:R-:W-:Y:S01]  /*6190*/  FADD R29, -R27.reuse, R30 ;  /* 0x0000001e1b1d7221 */ /* 0x040fe20000000100 */
[----:B------:R-:W-:Y:S01]  /*61a0*/  FADD R0, -R27, R0 ;  /* 0x000000001b007221 */ /* 0x000fe20000000100 */
[----:B------:R-:W-:Y:S01]  /*61b0*/  BSSY.RECONVERGENT B4, `(.L_x_189) ;  /* 0x000000d000047945 */ /* 0x000fe20003800200 */
[----:B------:R-:W-:Y:S01]  /*61c0*/  FSETP.NEU.AND P0, PT, R6, RZ, PT ;  /* 0x000000ff0600720b */ /* 0x000fe20003f0d000 */
        /* <DEDUP_REMOVED lines=10> */
[----:B------:R-:W-:Y:S05]  /*6270*/  CALL.REL.NOINC `($__internal_5_$__cuda_sm3x_div_rn_noftz_f32_slowpath) ;  /* 0x0000000400a47944 */ /* 0x000fea0003c00000 */
.L_x_190:
[----:B------:R-:W-:Y:S05]  /*6280*/  BSYNC.RECONVERGENT B4 ;  /* 0x0000000000047941 */ /* 0x000fea0003800200 */
.L_x_189:
[----:B------:R-:W-:Y:S01]  /*6290*/  FSETP.NAN.OR P0, PT, |R21|, |R21|, !P0 ;  /* 0x400000151500720b */ /* 0x000fe20004708600 */
[----:B------:R-:W-:-:S04]  /*62a0*/  FMUL R24, R3, 100 ;  /* 0x42c8000003187820 */ /* 0x000fc80000400000 */
[----:B------:R-:W-:-:S08]  /*62b0*/  IMAD.MOV.U32 R3, RZ, RZ, R24 ;  /* 0x000000ffff037224 */ /* 0x000fd000078e0018 */
[----:B------:R-:W-:Y:S05]  /*62c0*/  @P0 BRA `(.L_x_178) ;  /* 0x00000000001c0947 */ /* 0x000fea0003800000 */
[----:B------:R-:W-:-:S04]  /*62d0*/  FADD R24, R24, -R21 ;  /* 0x8000001518187221 */ /* 0x000fc80000000000 */
[----:B------:R-:W-:-:S04]  /*62e0*/  FFMA R24, R6, R24, R21 ;  /* 0x0000001806187223 */ /* 0x000fc80000000015 */
[----:B------:R-:W-:Y:S01]  /*62f0*/  IMAD.MOV.U32 R3, RZ, RZ, R24 ;  /* 0x000000ffff037224 */ /* 0x000fe200078e0018 */
[----:B------:R-:W-:Y:S06]  /*6300*/  BRA `(.L_x_178) ;  /* 0x00000000000c7947 */ /* 0x000fec0003800000 */
.L_x_188:
[----:B------:R-:W-:-:S04]  /*6310*/  FSETP.NAN.AND P0, PT, |R21|, |R21|, PT ;  /* 0x400000151500720b */ /* 0x000fc80003f08200 */
[----:B------:R-:W-:-:S05]  /*6320*/  FSEL R24, R21, 50, !P0 ;  /* 0x4248000015187808 */ /* 0x000fca0004000000 */
[----:B------:R-:W-:-:S07]  /*6330*/  IMAD.MOV.U32 R3, RZ, RZ, R24 ;  /* 0x000000ffff037224 */ /* 0x000fce00078e0018 */
.L_x_178:
[----:B------:R-:W-:Y:S05]  /*6340*/  BSYNC.RECONVERGENT B3 ;  /* 0x0000000000037941 */ /* 0x000fea0003800200 */
.L_x_177:
[----:B------:R-:W0:Y:S01]  /*6350*/  LDCU UR5, c[0x0][0x388] ;  /* 0x00007100ff0577ac */ /* 0x000e220008000800 */
[----:B------:R-:W1:Y:S01]  /*6360*/  LDCU.64 UR10, c[0x0][0x3a8] ;  /* 0x00007500ff0a77ac */ /* 0x000e620008000a00 */
[----:B0-----:R-:W-:-:S03]  /*6370*/  IMAD.WIDE R28, R4, UR5, RZ ;  /* 0x00000005041c7c25 */ /* 0x001fc6000f8e02ff */
[----:B-1----:R-:W-:-:S04]  /*6380*/  LEA R18, P0, R28, UR10, 0x2 ;  /* 0x0000000a1c127c11 */ /* 0x002fc8000f8010ff */
[----:B------:R-:W-:-:S03]  /*6390*/  LEA.HI.X R19, R28, UR11, R29, 0x2, P0 ;  /* 0x0000000b1c137c11 */ /* 0x000fc600080f141d */
[----:B------:R-:W-:-:S05]  /*63a0*/  IMAD.WIDE R18, R17, 0x4, R18 ;  /* 0x0000000411127825 */ /* 0x000fca00078e0212 */
[----:B------:R0:W-:Y:S01]  /*63b0*/  STG.E desc[UR8][R18.64], R3 ;  /* 0x0000000312007986 */ /* 0x0001e2000c101908 */
[----:B------:R-:W-:Y:S05]  /*63c0*/  @P2 BRA `(.L_x_191) ;  /* 0xffffffbc00042947 */ /* 0x000fea000383ffff */
.L_x_106:
[----:B------:R-:W-:Y:S05]  /*63d0*/  BSYNC.RECONVERGENT B0 ;  /* 0x0000000000007941 */ /* 0x000fea0003800200 */
.L_x_105:
[----:B------:R-:W1:Y:S01]  /*63e0*/  LDCU UR5, c[0x0][0x390] ;  /* 0x00007200ff0577ac */ /* 0x000e620008000800 */
[----:B------:R-:W-:-:S05]  /*63f0*/  VIADD R4, R4, UR4 ;  /* 0x0000000404047c36 */ /* 0x000fca0008000000 */
[----:B-1----:R-:W-:-:S13]  /*6400*/  ISETP.GE.AND P0, PT, R4, UR5, PT ;  /* 0x0000000504007c0c */ /* 0x002fda000bf06270 */
[----:B------:R-:W-:Y:S05]  /*6410*/  @!P0 BRA `(.L_x_192) ;  /* 0xffffff9c00388947 */ /* 0x000fea000383ffff */
[----:B------:R-:W-:Y:S05]  /*6420*/  EXIT ;  /* 0x000000000000794d */ /* 0x000fea0003800000 */
        .weak           $__internal_3_$__cuda_sm20_rcp_rn_f32_slowpath
        .type           $__internal_3_$__cuda_sm20_rcp_rn_f32_slowpath,@function
        .size           $__internal_3_$__cuda_sm20_rcp_rn_f32_slowpath,($__internal_4_$__cuda_sm20_sqrt_rn_f32_slowpath - $__internal_3_$__cuda_sm20_rcp_rn_f32_slowpath)
$__internal_3_$__cuda_sm20_rcp_rn_f32_slowpath:
[----:B------:R-:W-:Y:S01]  /*6430*/  IMAD.SHL.U32 R0, R10, 0x2, RZ ;  /* 0x000000020a007824 */ /* 0x000fe200078e00ff */
[----:B------:R-:W-:Y:S04]  /*6440*/  BSSY.RECONVERGENT B2, `(.L_x_193) ;  /* 0x0000031000027945 */ /* 0x000fe80003800200 */
[----:B------:R-:W-:Y:S02]  /*6450*/  SHF.R.U32.HI R11, RZ, 0x18, R0 ;  /* 0x00000018ff0b7819 */ /* 0x000fe40000011600 */
[----:B------:R-:W-:Y:S02]  /*6460*/  MOV R0, R10 ;  /* 0x0000000a00007202 */ /* 0x000fe40000000f00 */
[----:B------:R-:W-:-:S13]  /*6470*/  ISETP.NE.U32.AND P0, PT, R11, RZ, PT ;  /* 0x000000ff0b00720c */ /* 0x000fda0003f05070 */
[----:B------:R-:W-:Y:S05]  /*6480*/  @P0 BRA `(.L_x_194) ;  /* 0x0000000000280947 */ /* 0x000fea0003800000 */
[----:B------:R-:W-:-:S05]  /*6490*/  IMAD.SHL.U32 R2, R0, 0x2, RZ ;  /* 0x0000000200027824 */ /* 0x000fca00078e00ff */
[----:B------:R-:W-:-:S13]  /*64a0*/  ISETP.NE.AND P0, PT, R2, RZ, PT ;  /* 0x000000ff0200720c */ /* 0x000fda0003f05270 */
[----:B------:R-:W-:Y:S01]  /*64b0*/  @P0 FFMA R7, R0, 1.84467440737095516160e+19, RZ ;  /* 0x5f80000000070823 */ /* 0x000fe200000000ff */
[----:B------:R-:W-:Y:S08]  /*64c0*/  @!P0 MUFU.RCP R3, R0 ;  /* 0x0000000000038308 */ /* 0x000ff00000001000 */
[----:B------:R-:W0:Y:S02]  /*64d0*/  @P0 MUFU.RCP R2, R7 ;  /* 0x0000000700020308 */ /* 0x000e240000001000 */
[----:B0-----:R-:W-:-:S04]  /*64e0*/  @P0 FFMA R8, R7, R2, -1 ;  /* 0xbf80000007080423 */ /* 0x001fc80000000002 */
[----:B------:R-:W-:-:S04]  /*64f0*/  @P0 FADD.FTZ R11, -R8, -RZ ;  /* 0x800000ff080b0221 */ /* 0x000fc80000010100 */
[----:B------:R-:W-:-:S04]  /*6500*/  @P0 FFMA R2, R2, R11, R2 ;  /* 0x0000000b02020223 */ /* 0x000fc80000000002 */
[----:B------:R-:W-:Y:S01]  /*6510*/  @P0 FFMA R3, R2, 1.84467440737095516160e+19, RZ ;  /* 0x5f80000002030823 */ /* 0x000fe200000000ff */
[----:B------:R-:W-:Y:S06]  /*6520*/  BRA `(.L_x_195) ;  /* 0x0000000000887947 */ /* 0x000fec0003800000 */
.L_x_194:
[----:B------:R-:W-:-:S05]  /*6530*/  VIADD R15, R11, 0xffffff03 ;  /* 0xffffff030b0f7836 */ /* 0x000fca0000000000 */
[----:B------:R-:W-:-:S13]  /*6540*/  ISETP.GT.U32.AND P0, PT, R15, 0x1, PT ;  /* 0x000000010f00780c */ /* 0x000fda0003f04070 */
[----:B------:R-:W-:Y:S05]  /*6550*/  @P0 BRA `(.L_x_196) ;  /* 0x0000000000780947 */ /* 0x000fea0003800000 */
[----:B------:R-:W-:Y:S01]  /*6560*/  LOP3.LUT R2, R0, 0x7fffff, RZ, 0xc0, !PT ;  /* 0x007fffff00027812 */ /* 0x000fe200078ec0ff */
[----:B------:R-:W-:-:S03]  /*6570*/  IMAD.MOV.U32 R12, RZ, RZ, 0x3 ;  /* 0x00000003ff0c7424 */ /* 0x000fc600078e00ff */
[----:B------:R-:W-:Y:S02]  /*6580*/  LOP3.LUT R2, R2, 0x3f800000, RZ, 0xfc, !PT ;  /* 0x3f80000002027812 */ /* 0x000fe400078efcff */
[----:B------:R-:W-:Y:S02]  /*6590*/  SHF.L.U32 R12, R12, R15, RZ ;  /* 0x0000000f0c0c7219 */ /* 0x000fe400000006ff */
[----:B------:R-:W0:Y:S02]  /*65a0*/  MUFU.RCP R3, R2 ;  /* 0x0000000200037308 */ /* 0x000e240000001000 */
        /* <DEDUP_REMOVED lines=18> */
[----:B------:R-:W-:Y:S02]  /*66d0*/  ISETP.GE.AND P0, PT, R2, RZ, PT ;  /* 0x000000ff0200720c */ /* 0x000fe40003f06270 */
[----:B------:R-:W-:-:S04]  /*66e0*/  IADD3 R2, PT, PT, R11, -0xfc, RZ ;  /* 0xffffff040b027810 */ /* 0x000fc80007ffe0ff */
[----:B------:R-:W-:-:S07]  /*66f0*/  SHF.R.U32.HI R3, RZ, R2, R3 ;  /* 0x00000002ff037219 */ /* 0x000fce0000011603 */
[----:B------:R-:W-:-:S04]  /*6700*/  @!P0 VIADD R3, R3, 0x1 ;  /* 0x0000000103038836 */ /* 0x000fc80000000000 */
[----:B------:R-:W-:-:S05]  /*6710*/  @!P1 IMAD.SHL.U32 R3, R3, 0x2, RZ ;  /* 0x0000000203039824 */ /* 0x000fca00078e00ff */
[----:B------:R-:W-:Y:S01]  /*6720*/  LOP3.LUT R3, R3, 0x80000000, R0, 0xf8, !PT ;  /* 0x8000000003037812 */ /* 0x000fe200078ef800 */
[----:B------:R-:W-:Y:S06]  /*6730*/  BRA `(.L_x_195) ;  /* 0x0000000000047947 */ /* 0x000fec0003800000 */
.L_x_196:
[----:B------:R0:W1:Y:S02]  /*6740*/  MUFU.RCP R3, R0 ;  /* 0x0000000000037308 */ /* 0x0000640000001000 */
.L_x_195:
[----:B------:R-:W-:Y:S05]  /*6750*/  BSYNC.RECONVERGENT B2 ;  /* 0x0000000000027941 */ /* 0x000fea0003800200 */
.L_x_193:
[----:B01----:R-:W-:Y:S02]  /*6760*/  IMAD.MOV.U32 R0, RZ, RZ, R3 ;  /* 0x000000ffff007224 */ /* 0x003fe400078e0003 */
[----:B------:R-:W-:Y:S02]  /*6770*/  IMAD.MOV.U32 R2, RZ, RZ, R13 ;  /* 0x000000ffff027224 */ /* 0x000fe400078e000d */
[----:B------:R-:W-:-:S04]  /*6780*/  IMAD.MOV.U32 R3, RZ, RZ, 0x0 ;  /* 0x00000000ff037424 */ /* 0x000fc800078e00ff */
[----:B------:R-:W-:Y:S05]  /*6790*/  RET.REL.NODEC R2 `(cci_cycle_batch_f32) ;  /* 0xffffff9802187950 */ /* 0x000fea0003c3ffff */
        .weak           $__internal_4_$__cuda_sm20_sqrt_rn_f32_slowpath
        .type           $__internal_4_$__cuda_sm20_sqrt_rn_f32_slowpath,@function
        .size           $__internal_4_$__cuda_sm20_sqrt_rn_f32_slowpath,($__internal_5_$__cuda_sm3x_div_rn_noftz_f32_slowpath - $__internal_4_$__cuda_sm20_sqrt_rn_f32_slowpath)
$__internal_4_$__cuda_sm20_sqrt_rn_f32_slowpath:
[----:B------:R-:W-:-:S13]  /*67a0*/  LOP3.LUT P0, RZ, R10, 0x7fffffff, RZ, 0xc0, !PT ;  /* 0x7fffffff0aff7812 */ /* 0x000fda000780c0ff */
[----:B------:R-:W-:Y:S05]  /*67b0*/  @!P0 BRA `(.L_x_197) ;  /* 0x0000000000448947 */ /* 0x000fea0003800000 */
[----:B------:R-:W-:Y:S02]  /*67c0*/  FSETP.GEU.FTZ.AND P0, PT, R10, RZ, PT ;  /* 0x000000ff0a00720b */ /* 0x000fe40003f1e000 */
[----:B------:R-:W-:-:S11]  /*67d0*/  MOV R0, R10 ;  /* 0x0000000a00007202 */ /* 0x000fd60000000f00 */
[----:B------:R-:W-:Y:S01]  /*67e0*/  @!P0 IMAD.MOV.U32 R10, RZ, RZ, 0x7fffffff ;  /* 0x7fffffffff0a8424 */ /* 0x000fe200078e00ff */
[----:B------:R-:W-:Y:S06]  /*67f0*/  @!P0 BRA `(.L_x_197) ;  /* 0x0000000000348947 */ /* 0x000fec0003800000 */
[----:B------:R-:W-:-:S13]  /*6800*/  FSETP.GTU.FTZ.AND P0, PT, |R0|, +INF , PT ;  /* 0x7f8000000000780b */ /* 0x000fda0003f1c200 */
[----:B------:R-:W-:Y:S01]  /*6810*/  @P0 FADD.FTZ R10, R0, 1 ;  /* 0x3f800000000a0421 */ /* 0x000fe20000010000 */
[----:B------:R-:W-:Y:S06]  /*6820*/  @P0 BRA `(.L_x_197) ;  /* 0x0000000000280947 */ /* 0x000fec0003800000 */
[----:B------:R-:W-:-:S13]  /*6830*/  FSETP.NEU.FTZ.AND P0, PT, |R0|, +INF , PT ;  /* 0x7f8000000000780b */ /* 0x000fda0003f1d200 */
[----:B------:R-:W-:-:S04]  /*6840*/  @P0 FFMA R3, R0, 1.84467440737095516160e+19, RZ ;  /* 0x5f80000000030823 */ /* 0x000fc800000000ff */
[----:B------:R-:W0:Y:S02]  /*6850*/  @P0 MUFU.RSQ R10, R3 ;  /* 0x00000003000a0308 */ /* 0x000e240000001400 */
[----:B0-----:R-:W-:Y:S01]  /*6860*/  @P0 FMUL.FTZ R12, R3, R10 ;  /* 0x0000000a030c0220 */ /* 0x001fe20000410000 */
[----:B------:R-:W-:Y:S01]  /*6870*/  @P0 FMUL.FTZ R13, R10, 0.5 ;  /* 0x3f0000000a0d0820 */ /* 0x000fe20000410000 */
[----:B------:R-:W-:Y:S02]  /*6880*/  @!P0 IMAD.MOV.U32 R10, RZ, RZ, R0 ;  /* 0x000000ffff0a8224 */ /* 0x000fe400078e0000 */
[----:B------:R-:W-:-:S04]  /*6890*/  @P0 FADD.FTZ R11, -R12, -RZ ;  /* 0x800000ff0c0b0221 */ /* 0x000fc80000010100 */
[----:B------:R-:W-:-:S04]  /*68a0*/  @P0 FFMA R11, R12, R11, R3 ;  /* 0x0000000b0c0b0223 */ /* 0x000fc80000000003 */
[----:B------:R-:W-:-:S04]  /*68b0*/  @P0 FFMA R11, R11, R13, R12 ;  /* 0x0000000d0b0b0223 */ /* 0x000fc8000000000c */
[----:B------:R-:W-:-:S07]  /*68c0*/  @P0 FMUL.FTZ R10, R11, 2.3283064365386962891e-10 ;  /* 0x2f8000000b0a0820 */ /* 0x000fce0000410000 */
.L_x_197:
[----:B------:R-:W-:Y:S02]  /*68d0*/  IMAD.MOV.U32 R0, RZ, RZ, R10 ;  /* 0x000000ffff007224 */ /* 0x000fe400078e000a */
[----:B------:R-:W-:Y:S02]  /*68e0*/  IMAD.MOV.U32 R10, RZ, RZ, R14 ;  /* 0x000000ffff0a7224 */ /* 0x000fe400078e000e */
[----:B------:R-:W-:-:S04]  /*68f0*/  IMAD.MOV.U32 R11, RZ, RZ, 0x0 ;  /* 0x00000000ff0b7424 */ /* 0x000fc800078e00ff */
[----:B------:R-:W-:Y:S05]  /*6900*/  RET.REL.NODEC R10 `(cci_cycle_batch_f32) ;  /* 0xffffff940abc7950 */ /* 0x000fea0003c3ffff */
        .weak           $__internal_5_$__cuda_sm3x_div_rn_noftz_f32_slowpath
        .type           $__internal_5_$__cuda_sm3x_div_rn_noftz_f32_slowpath,@function
        .size           $__internal_5_$__cuda_sm3x_div_rn_noftz_f32_slowpath,(.L_x_215 - $__internal_5_$__cuda_sm3x_div_rn_noftz_f32_slowpath)
$__internal_5_$__cuda_sm3x_div_rn_noftz_f32_slowpath:
[----:B------:R-:W-:Y:S01]  /*6910*/  SHF.R.U32.HI R29, RZ, 0x17, R3 ;  /* 0x00000017ff1d7819 */ /* 0x000fe20000011603 */
[----:B------:R-:W-:Y:S01]  /*6920*/  BSSY.RECONVERGENT B1, `(.L_x_198) ;  /* 0x0000062000017945 */ /* 0x000fe20003800200 */
[----:B------:R-:W-:Y:S02]  /*6930*/  SHF.R.U32.HI R19, RZ, 0x17, R0 ;  /* 0x00000017ff137819 */ /* 0x000fe40000011600 */
[----:B------:R-:W-:Y:S02]  /*6940*/  LOP3.LUT R34, R29, 0xff, RZ, 0xc0, !PT ;  /* 0x000000ff1d227812 */ /* 0x000fe400078ec0ff */
[----:B------:R-:W-:Y:S02]  /*6950*/  LOP3.LUT R32, R19, 0xff, RZ, 0xc0, !PT ;  /* 0x000000ff13207812 */ /* 0x000fe400078ec0ff */
[----:B------:R-:W-:-:S03]  /*6960*/  IADD3 R30, PT, PT, R34, -0x1, RZ ;  /* 0xffffffff221e7810 */ /* 0x000fc60007ffe0ff */
[----:B------:R-:W-:Y:S01]  /*6970*/  VIADD R29, R32, 0xffffffff ;  /* 0xffffffff201d7836 */ /* 0x000fe20000000000 */
[----:B------:R-:W-:-:S04]  /*6980*/  ISETP.GT.U32.AND P1, PT, R30, 0xfd, PT ;  /* 0x000000fd1e00780c */ /* 0x000fc80003f24070 */
[----:B------:R-:W-:-:S13]  /*6990*/  ISETP.GT.U32.OR P1, PT, R29, 0xfd, P1 ;  /* 0x000000fd1d00780c */ /* 0x000fda0000f24470 */
[----:B------:R-:W-:Y:S01]  /*69a0*/  @!P1 IMAD.MOV.U32 R19, RZ, RZ, RZ ;  /* 0x000000ffff139224 */ /* 0x000fe200078e00ff */
        /* <DEDUP_REMOVED lines=24> */
.L_x_199:
[----:B------:R-:W-:Y:S01]  /*6b30*/  LEA R30, R34, 0xc0800000, 0x17 ;  /* 0xc0800000221e7811 */ /* 0x000fe200078eb8ff */
[----:B------:R-:W-:Y:S03]  /*6b40*/  BSSY.RECONVERGENT B2, `(.L_x_204) ;  /* 0x0000036000027945 */ /* 0x000fe60003800200 */
[----:B------:R-:W-:Y:S01]  /*6b50*/  IADD3 R30, PT, PT, -R30, R3, RZ ;  /* 0x000000031e1e7210 */ /* 0x000fe20007ffe1ff */
[----:B------:R-:W-:-:S03]  /*6b60*/  VIADD R3, R32, 0xffffff81 ;  /* 0xffffff8120037836 */ /* 0x000fc60000000000 */
[----:B------:R0:W1:Y:S01]  /*6b70*/  MUFU.RCP R29, R30 ;  /* 0x0000001e001d7308 */ /* 0x0000620000001000 */
[----:B------:R-:W-:Y:S01]  /*6b80*/  FADD.FTZ R31, -R30, -RZ ;  /* 0x800000ff1e1f7221 */ /* 0x000fe20000010100 */
[C---:B------:R-:W-:Y:S01]  /*6b90*/  IMAD R0, R3.reuse, -0x800000, R0 ;  /* 0xff80000003007824 */ /* 0x040fe200078e0200 */
        /* <DEDUP_REMOVED lines=11> */
[----:B------:R-:W-:-:S04]  /*6c50*/  IMAD.IADD R31, R3, 0x1, R30 ;  /* 0x00000001031f7824 */ /* 0x000fc800078e021e */
[----:B------:R-:W-:-:S05]  /*6c60*/  VIADD R3, R31, 0xffffffff ;  /* 0xffffffff1f037836 */ /* 0x000fca0000000000 */
        /* <DEDUP_REMOVED lines=9> */
[CCC-:B------:R-:W-:Y:S01]  /*6d00*/  FFMA.RZ R3, R36.reuse, R32.reuse, R29.reuse ;  /* 0x0000002024037223 */ /* 0x1c0fe2000000c01d */
[CCC-:B------:R-:W-:Y:S01]  /*6d10*/  FFMA.RM R30, R36.reuse, R32.reuse, R29.reuse ;  /* 0x00000020241e7223 */ /* 0x1c0fe2000000401d */
[C---:B------:R-:W-:Y:S02]  /*6d20*/  ISETP.NE.AND P5, PT, R31.reuse, RZ, PT ;  /* 0x000000ff1f00720c */ /* 0x040fe40003fa5270 */
[----:B------:R-:W-:Y:S02]  /*6d30*/  ISETP.NE.AND P4, PT, R31, RZ, PT ;  /* 0x000000ff1f00720c */ /* 0x000fe40003f85270 */
[----:B------:R-:W-:Y:S01]  /*6d40*/  LOP3.LUT R19, R3, 0x7fffff, RZ, 0xc0, !PT ;  /* 0x007fffff03137812 */ /* 0x000fe200078ec0ff */
[----:B------:R-:W-:Y:S01]  /*6d50*/  FFMA.RP R3, R36, R32, R29 ;  /* 0x0000002024037223 */ /* 0x000fe2000000801d */
[C---:B------:R-:W-:Y:S01]  /*6d60*/  VIADD R32, R31.reuse, 0x20 ;  /* 0x000000201f207836 */ /* 0x040fe20000000000 */
[----:B------:R-:W-:Y:S02]  /*6d70*/  IADD3 R29, PT, PT, -R31, RZ, RZ ;  /* 0x000000ff1f1d7210 */ /* 0x000fe40007ffe1ff */
[----:B------:R-:W-:-:S02]  /*6d80*/  LOP3.LUT R19, R19, 0x800000, RZ, 0xfc, !PT ;  /* 0x0080000013137812 */ /* 0x000fc400078efcff */
        /* <DEDUP_REMOVED lines=13> */
.L_x_206:
[----:B------:R-:W-:-:S04]  /*6e60*/  LOP3.LUT R0, R0, 0x80000000, RZ, 0xc0, !PT ;  /* 0x8000000000007812 */ /* 0x000fc800078ec0ff */
[----:B------:R-:W-:Y:S01]  /*6e70*/  LOP3.LUT R0, R0, 0x7f800000, RZ, 0xfc, !PT ;  /* 0x7f80000000007812 */ /* 0x000fe200078efcff */
[----:B------:R-:W-:Y:S06]  /*6e80*/  BRA `(.L_x_207) ;  /* 0x0000000000047947 */ /* 0x000fec0003800000 */
.L_x_205:
[----:B------:R-:W-:-:S07]  /*6e90*/  IMAD R0, R30, 0x800000, R0 ;  /* 0x008000001e007824 */ /* 0x000fce00078e0200 */
.L_x_207:
[----:B------:R-:W-:Y:S05]  /*6ea0*/  BSYNC.RECONVERGENT B2 ;  /* 0x0000000000027941 */ /* 0x000fea0003800200 */
.L_x_204:
[----:B------:R-:W-:Y:S05]  /*6eb0*/  BRA `(.L_x_208) ;  /* 0x0000000000207947 */ /* 0x000fea0003800000 */
.L_x_203:
[----:B------:R-:W-:-:S04]  /*6ec0*/  LOP3.LUT R0, R3, 0x80000000, R0, 0x48, !PT ;  /* 0x8000000003007812 */ /* 0x000fc800078e4800 */
[----:B------:R-:W-:Y:S01]  /*6ed0*/  LOP3.LUT R0, R0, 0x7f800000, RZ, 0xfc, !PT ;  /* 0x7f80000000007812 */ /* 0x000fe200078efcff */
[----:B------:R-:W-:Y:S06]  /*6ee0*/  BRA `(.L_x_208) ;  /* 0x0000000000147947 */ /* 0x000fec0003800000 */
.L_x_202:
[----:B------:R-:W-:Y:S01]  /*6ef0*/  LOP3.LUT R0, R3, 0x80000000, R0, 0x48, !PT ;  /* 0x8000000003007812 */ /* 0x000fe200078e4800 */
[----:B------:R-:W-:Y:S06]  /*6f00*/  BRA `(.L_x_208) ;  /* 0x00000000000c7947 */ /* 0x000fec0003800000 */
.L_x_201:
[----:B------:R-:W0:Y:S01]  /*6f10*/  MUFU.RSQ R0, -QNAN ;  /* 0xffc0000000007908 */ /* 0x000e220000001400 */
[----:B------:R-:W-:Y:S05]  /*6f20*/  BRA `(.L_x_208) ;  /* 0x0000000000047947 */ /* 0x000fea0003800000 */
.L_x_200:
[----:B------:R-:W-:-:S07]  /*6f30*/  FADD.FTZ R0, R0, R3 ;  /* 0x0000000300007221 */ /* 0x000fce0000010000 */
.L_x_208:
[----:B------:R-:W-:Y:S05]  /*6f40*/  BSYNC.RECONVERGENT B1 ;  /* 0x0000000000017941 */ /* 0x000fea0003800200 */
.L_x_198:
[----:B------:R-:W-:Y:S02]  /*6f50*/  IMAD.MOV.U32 R19, RZ, RZ, 0x0 ;  /* 0x00000000ff137424 */ /* 0x000fe400078e00ff */
[----:B0-----:R-:W-:Y:S02]  /*6f60*/  IMAD.MOV.U32 R3, RZ, RZ, R0 ;  /* 0x000000ffff037224 */ /* 0x001fe400078e0000 */
[----:B------:R-:W-:Y:S05]  /*6f70*/  RET.REL.NODEC R18 `(cci_cycle_batch_f32) ;  /* 0xffffff9012207950 */ /* 0x000fea0003c3ffff */
.L_x_209:
        /* <DEDUP_REMOVED lines=16> */
.L_x_215:


//--------------------- .nv.shared.reserved.0     --------------------------
	.section	.nv.shared.reserved.0,"aw",@nobits
	.weak		__nv_reservedSMEM_offset_0_alias
	.size		__nv_reservedSMEM_offset_0_alias, 0, 64
	.other		__nv_reservedSMEM_offset_0_alias,@"STO_CUDA_RESERVED_SHARED STV_DEFAULT"
__nv_reservedSMEM_offset_0_alias:
	.zero		0
	.zero		64


//--------------------- .nv.constant0.cci_cycle_many_series_one_param_f32 --------------------------
	.section	.nv.constant0.cci_cycle_many_series_one_param_f32,"a",@progbits
	.sectionflags	@""
	.align	4
.nv.constant0.cci_cycle_many_series_one_param_f32:
	.zero		936


//--------------------- .nv.constant0.cci_cycle_batch_f32 --------------------------
	.section	.nv.constant0.cci_cycle_batch_f32,"a",@progbits
	.sectionflags	@""
	.align	4
.nv.constant0.cci_cycle_batch_f32:
	.zero		944


//--------------------- SYMBOLS --------------------------

	.type		.nv.reservedSmem.offset0,@object
	.size		.nv.reservedSmem.offset0,0x4
